	.target	sm_90a

	.elftype	@"ET_EXEC"


//--------------------- .note.nv.tkinfo           --------------------------
	.section	.note.nv.tkinfo,"",@"SHT_NOTE"
	.sectionflags	@"SHF_NOTE_NV_TKINFO"
	.tkinfo
        /*0018*/ 	.word	0x00000002
        /*0030*/ 	.string	""
        /*0030*/ 	.string	"ptxas"
        /*0030*/ 	.string	"Cuda compilation tools, release 13.0, V13.0.88"
        /*0030*/ 	.string	"Build cuda_13.0.r13.0/compiler.36424714_0"
        /*0030*/ 	.string	"-arch sm_90a -m 64 "



//--------------------- .note.nv.cuinfo           --------------------------
	.section	.note.nv.cuinfo,"",@"SHT_NOTE"
	.sectionflags	@"SHF_NOTE_NV_CUINFO"
        /*0018*/ 	.short	0x0002
        /*001a*/ 	.short	0x005a
        /*001c*/ 	.short	0x0082
	.zero		2


//--------------------- .nv.info                  --------------------------
	.section	.nv.info,"",@"SHT_CUDA_INFO"
	.align	4


	//----- nvinfo : EIATTR_REGCOUNT
	.align		4
        /*0000*/ 	.byte	0x04, 0x2f
        /*0002*/ 	.short	(.L_47 - .L_46)
	.align		4
.L_46:
        /*0004*/ 	.word	index@(_ZN7cutlass13device_kernelINS_4gemm6kernel13GemmUniversalINS1_17GroupProblemShapeIN4cute5tupleIJiiiEEEEENS1_10collective13CollectiveMmaINS1_39MainloopSm90ArrayTmaGmmaWarpSpecializedILi3ENS6_IJNS5_1CILi1EEENSC_ILi2EEESD_EEENS1_40KernelPtrArrayTmaWarpSpecializedPingpongEEENS6_IJNSC_ILi128EEESI_SI_EEENS_6half_tEPNS6_IJlSD_NSC_ILi0EEEEEESK_PNS6_IJSD_lSL_EEENS5_8TiledMMAINS5_8MMA_AtomIJNS5_4SM904GMMA26MMA_64x128x16_F32F16F16_SSILNST_5MajorE0ELSV_1ELNST_7ScaleInE1ELSW_1EEEEEENS5_6LayoutINS6_IJSD_SD_SD_EEENS6_IJSL_SL_SL_EEEEENS6_IJNS5_10UnderscoreES13_S13_EEEEENS5_23SM90_TMA_LOAD_MULTICASTENS5_14ComposedLayoutINS5_7SwizzleILi3ELi4ELi3EEENS5_18smem_ptr_flag_bitsILi16EEENSZ_INS6_IJNSC_ILi8EEENSC_ILi64EEEEEENS6_IJS1D_SD_EEEEEEEvNS5_8identityENS5_13SM90_TMA_LOADENS17_IS19_S1B_NSZ_INS6_IJS1D_S1C_EEENS6_IJSD_S1D_EEEEEEEvS1I_EENS_8epilogue10collective18CollectiveEpilogueINS1P_30Sm90PtrArrayTmaWarpSpecializedILi4ELi2ELi16ELb1ELb0ELi2EEEJSJ_NS6_IJS1D_NSC_ILi32EEEEEESK_SN_SK_SN_NS1P_6fusion15FusionCallbacksIS1T_NS1W_17LinearCombinationISK_fSK_fLNS_15FloatRoundStyleE2EEESJ_S1V_JEEES1J_NS17_INS18_ILi2ELi4ELi3EEES1B_NSZ_INS6_IJS1C_S1U_EEENS6_IJS1U_SD_EEEEEEENS5_17SM75_U32x4_LDSM_NENS5_14SM90_TMA_STOREES26_NS5_17SM90_U32x4_STSM_NENS5_9Copy_AtomIJS29_SK_EEEvEEEvvEEEEvNT_6ParamsE)
        /*0008*/ 	.word	0x000000a8


	//----- nvinfo : EIATTR_FRAME_SIZE
	.align		4
.L_47:
        /*000c*/ 	.byte	0x04, 0x11
        /*000e*/ 	.short	(.L_49 - .L_48)
	.align		4
.L_48:
        /*0010*/ 	.word	index@($__internal_5_$__cuda_sm20_div_u64)
        /*0014*/ 	.word	0x00000000


	//----- nvinfo : EIATTR_FRAME_SIZE
	.align		4
.L_49:
        /*0018*/ 	.byte	0x04, 0x11
        /*001a*/ 	.short	(.L_51 - .L_50)
	.align		4
.L_50:
        /*001c*/ 	.word	index@(_ZN7cutlass13device_kernelINS_4gemm6kernel13GemmUniversalINS1_17GroupProblemShapeIN4cute5tupleIJiiiEEEEENS1_10collective13CollectiveMmaINS1_39MainloopSm90ArrayTmaGmmaWarpSpecializedILi3ENS6_IJNS5_1CILi1EEENSC_ILi2EEESD_EEENS1_40KernelPtrArrayTmaWarpSpecializedPingpongEEENS6_IJNSC_ILi128EEESI_SI_EEENS_6half_tEPNS6_IJlSD_NSC_ILi0EEEEEESK_PNS6_IJSD_lSL_EEENS5_8TiledMMAINS5_8MMA_AtomIJNS5_4SM904GMMA26MMA_64x128x16_F32F16F16_SSILNST_5MajorE0ELSV_1ELNST_7ScaleInE1ELSW_1EEEEEENS5_6LayoutINS6_IJSD_SD_SD_EEENS6_IJSL_SL_SL_EEEEENS6_IJNS5_10UnderscoreES13_S13_EEEEENS5_23SM90_TMA_LOAD_MULTICASTENS5_14ComposedLayoutINS5_7SwizzleILi3ELi4ELi3EEENS5_18smem_ptr_flag_bitsILi16EEENSZ_INS6_IJNSC_ILi8EEENSC_ILi64EEEEEENS6_IJS1D_SD_EEEEEEEvNS5_8identityENS5_13SM90_TMA_LOADENS17_IS19_S1B_NSZ_INS6_IJS1D_S1C_EEENS6_IJSD_S1D_EEEEEEEvS1I_EENS_8epilogue10collective18CollectiveEpilogueINS1P_30Sm90PtrArrayTmaWarpSpecializedILi4ELi2ELi16ELb1ELb0ELi2EEEJSJ_NS6_IJS1D_NSC_ILi32EEEEEESK_SN_SK_SN_NS1P_6fusion15FusionCallbacksIS1T_NS1W_17LinearCombinationISK_fSK_fLNS_15FloatRoundStyleE2EEESJ_S1V_JEEES1J_NS17_INS18_ILi2ELi4ELi3EEES1B_NSZ_INS6_IJS1C_S1U_EEENS6_IJS1U_SD_EEEEEEENS5_17SM75_U32x4_LDSM_NENS5_14SM90_TMA_STOREES26_NS5_17SM90_U32x4_STSM_NENS5_9Copy_AtomIJS29_SK_EEEvEEEvvEEEEvNT_6ParamsE)
        /*0020*/ 	.word	0x00000000


	//----- nvinfo : EIATTR_REGCOUNT
	.align		4
.L_51:
        /*0024*/ 	.byte	0x04, 0x2f
        /*0026*/ 	.short	(.L_53 - .L_52)
	.align		4
.L_52:
        /*0028*/ 	.word	index@(_ZN7cutlass13device_kernelINS_4gemm6kernel13GemmUniversalINS1_17GroupProblemShapeIN4cute5tupleIJiiiEEEEENS1_10collective13CollectiveMmaINS1_39MainloopSm90ArrayTmaGmmaWarpSpecializedILi3ENS6_IJNS5_1CILi1EEENSC_ILi2EEESD_EEENS1_40KernelPtrArrayTmaWarpSpecializedPingpongEEENS6_IJNSC_ILi128EEESI_SI_EEENS_6half_tEPNS6_IJSD_lNSC_ILi0EEEEEESK_SN_NS5_8TiledMMAINS5_8MMA_AtomIJNS5_4SM904GMMA26MMA_64x128x16_F32F16F16_SSILNSR_5MajorE1ELST_1ELNSR_7ScaleInE1ELSU_1EEEEEENS5_6LayoutINS6_IJSD_SD_SD_EEENS6_IJSL_SL_SL_EEEEENS6_IJNS5_10UnderscoreES11_S11_EEEEENS5_23SM90_TMA_LOAD_MULTICASTENS5_14ComposedLayoutINS5_7SwizzleILi3ELi4ELi3EEENS5_18smem_ptr_flag_bitsILi16EEENSX_INS6_IJNSC_ILi64EEENSC_ILi8EEEEEENS6_IJSD_S1A_EEEEEEEvNS5_8identityENS5_13SM90_TMA_LOADES1F_vS1G_EENS_8epilogue10collective18CollectiveEpilogueINS1J_30Sm90PtrArrayTmaWarpSpecializedILi4ELi2ELi16ELb1ELb0ELi2EEEJSJ_NS6_IJS1A_NSC_ILi32EEEEEESK_PNS6_IJlSD_SL_EEESK_S1R_NS1J_6fusion15FusionCallbacksIS1N_NS1S_17LinearCombinationISK_fSK_fLNS_15FloatRoundStyleE2EEESJ_S1P_JEEES1H_NS15_INS16_ILi2ELi4ELi3EEES19_NSX_INS6_IJS1B_S1O_EEENS6_IJS1O_SD_EEEEEEENS5_17SM75_U32x4_LDSM_NENS5_14SM90_TMA_STOREES22_NS5_17SM90_U32x4_STSM_NENS5_9Copy_AtomIJS25_SK_EEEvEEEvvEEEEvNT_6ParamsE)
        /*002c*/ 	.word	0x000000a8


	//----- nvinfo : EIATTR_FRAME_SIZE
	.align		4
.L_53:
        /*0030*/ 	.byte	0x04, 0x11
        /*0032*/ 	.short	(.L_55 - .L_54)
	.align		4
.L_54:
        /*0034*/ 	.word	index@($__internal_4_$__cuda_sm20_div_u64)
        /*0038*/ 	.word	0x00000000


	//----- nvinfo : EIATTR_FRAME_SIZE
	.align		4
.L_55:
        /*003c*/ 	.byte	0x04, 0x11
        /*003e*/ 	.short	(.L_57 - .L_56)
	.align		4
.L_56:
        /*0040*/ 	.word	index@(_ZN7cutlass13device_kernelINS_4gemm6kernel13GemmUniversalINS1_17GroupProblemShapeIN4cute5tupleIJiiiEEEEENS1_10collective13CollectiveMmaINS1_39MainloopSm90ArrayTmaGmmaWarpSpecializedILi3ENS6_IJNS5_1CILi1EEENSC_ILi2EEESD_EEENS1_40KernelPtrArrayTmaWarpSpecializedPingpongEEENS6_IJNSC_ILi128EEESI_SI_EEENS_6half_tEPNS6_IJSD_lNSC_ILi0EEEEEESK_SN_NS5_8TiledMMAINS5_8MMA_AtomIJNS5_4SM904GMMA26MMA_64x128x16_F32F16F16_SSILNSR_5MajorE1ELST_1ELNSR_7ScaleInE1ELSU_1EEEEEENS5_6LayoutINS6_IJSD_SD_SD_EEENS6_IJSL_SL_SL_EEEEENS6_IJNS5_10UnderscoreES11_S11_EEEEENS5_23SM90_TMA_LOAD_MULTICASTENS5_14ComposedLayoutINS5_7SwizzleILi3ELi4ELi3EEENS5_18smem_ptr_flag_bitsILi16EEENSX_INS6_IJNSC_ILi64EEENSC_ILi8EEEEEENS6_IJSD_S1A_EEEEEEEvNS5_8identityENS5_13SM90_TMA_LOADES1F_vS1G_EENS_8epilogue10collective18CollectiveEpilogueINS1J_30Sm90PtrArrayTmaWarpSpecializedILi4ELi2ELi16ELb1ELb0ELi2EEEJSJ_NS6_IJS1A_NSC_ILi32EEEEEESK_PNS6_IJlSD_SL_EEESK_S1R_NS1J_6fusion15FusionCallbacksIS1N_NS1S_17LinearCombinationISK_fSK_fLNS_15FloatRoundStyleE2EEESJ_S1P_JEEES1H_NS15_INS16_ILi2ELi4ELi3EEES19_NSX_INS6_IJS1B_S1O_EEENS6_IJS1O_SD_EEEEEEENS5_17SM75_U32x4_LDSM_NENS5_14SM90_TMA_STOREES22_NS5_17SM90_U32x4_STSM_NENS5_9Copy_AtomIJS25_SK_EEEvEEEvvEEEEvNT_6ParamsE)
        /*0044*/ 	.word	0x00000000


	//----- nvinfo : EIATTR_REGCOUNT
	.align		4
.L_57:
        /*0048*/ 	.byte	0x04, 0x2f
        /*004a*/ 	.short	(.L_59 - .L_58)
	.align		4
.L_58:
        /*004c*/ 	.word	index@(_ZN7cutlass13device_kernelINS_4gemm6kernel13GemmUniversalINS1_17GroupProblemShapeIN4cute5tupleIJiiiEEEEENS1_10collective13CollectiveMmaINS1_39MainloopSm90ArrayTmaGmmaWarpSpecializedILi3ENS6_IJNS5_1CILi1EEENSC_ILi2EEESD_EEENS1_40KernelPtrArrayTmaWarpSpecializedPingpongEEENS6_IJNSC_ILi128EEESI_SI_EEENS_6half_tEPNS6_IJlSD_NSC_ILi0EEEEEESK_SN_NS5_8TiledMMAINS5_8MMA_AtomIJNS5_4SM904GMMA26MMA_64x128x16_F32F16F16_SSILNSR_5MajorE0ELST_0ELNSR_7ScaleInE1ELSU_1EEEEEENS5_6LayoutINS6_IJSD_SD_SD_EEENS6_IJSL_SL_SL_EEEEENS6_IJNS5_10UnderscoreES11_S11_EEEEENS5_23SM90_TMA_LOAD_MULTICASTENS5_14ComposedLayoutINS5_7SwizzleILi3ELi4ELi3EEENS5_18smem_ptr_flag_bitsILi16EEENSX_INS6_IJNSC_ILi8EEENSC_ILi64EEEEEENS6_IJS1B_SD_EEEEEEEvNS5_8identityENS5_13SM90_TMA_LOADES1F_vS1G_EENS_8epilogue10collective18CollectiveEpilogueINS1J_30Sm90PtrArrayTmaWarpSpecializedILi4ELi2ELi16ELb1ELb0ELi2EEEJSJ_NS6_IJS1B_NSC_ILi32EEEEEESK_SN_SK_SN_NS1J_6fusion15FusionCallbacksIS1N_NS1Q_17LinearCombinationISK_fSK_fLNS_15FloatRoundStyleE2EEESJ_S1P_JEEES1H_NS15_INS16_ILi2ELi4ELi3EEES19_NSX_INS6_IJS1A_S1O_EEENS6_IJS1O_SD_EEEEEEENS5_17SM75_U32x4_LDSM_NENS5_14SM90_TMA_STOREES20_NS5_17SM90_U32x4_STSM_NENS5_9Copy_AtomIJS23_SK_EEEvEEEvvEEEEvNT_6ParamsE)
        /*0050*/ 	.word	0x000000a8


	//----- nvinfo : EIATTR_FRAME_SIZE
	.align		4
.L_59:
        /*0054*/ 	.byte	0x04, 0x11
        /*0056*/ 	.short	(.L_61 - .L_60)
	.align		4
.L_60:
        /*0058*/ 	.word	index@($__internal_3_$__cuda_sm20_div_u64)
        /*005c*/ 	.word	0x00000000


	//----- nvinfo : EIATTR_FRAME_SIZE
	.align		4
.L_61:
        /*0060*/ 	.byte	0x04, 0x11
        /*0062*/ 	.short	(.L_63 - .L_62)
	.align		4
.L_62:
        /*0064*/ 	.word	index@(_ZN7cutlass13device_kernelINS_4gemm6kernel13GemmUniversalINS1_17GroupProblemShapeIN4cute5tupleIJiiiEEEEENS1_10collective13CollectiveMmaINS1_39MainloopSm90ArrayTmaGmmaWarpSpecializedILi3ENS6_IJNS5_1CILi1EEENSC_ILi2EEESD_EEENS1_40KernelPtrArrayTmaWarpSpecializedPingpongEEENS6_IJNSC_ILi128EEESI_SI_EEENS_6half_tEPNS6_IJlSD_NSC_ILi0EEEEEESK_SN_NS5_8TiledMMAINS5_8MMA_AtomIJNS5_4SM904GMMA26MMA_64x128x16_F32F16F16_SSILNSR_5MajorE0ELST_0ELNSR_7ScaleInE1ELSU_1EEEEEENS5_6LayoutINS6_IJSD_SD_SD_EEENS6_IJSL_SL_SL_EEEEENS6_IJNS5_10UnderscoreES11_S11_EEEEENS5_23SM90_TMA_LOAD_MULTICASTENS5_14ComposedLayoutINS5_7SwizzleILi3ELi4ELi3EEENS5_18smem_ptr_flag_bitsILi16EEENSX_INS6_IJNSC_ILi8EEENSC_ILi64EEEEEENS6_IJS1B_SD_EEEEEEEvNS5_8identityENS5_13SM90_TMA_LOADES1F_vS1G_EENS_8epilogue10collective18CollectiveEpilogueINS1J_30Sm90PtrArrayTmaWarpSpecializedILi4ELi2ELi16ELb1ELb0ELi2EEEJSJ_NS6_IJS1B_NSC_ILi32EEEEEESK_SN_SK_SN_NS1J_6fusion15FusionCallbacksIS1N_NS1Q_17LinearCombinationISK_fSK_fLNS_15FloatRoundStyleE2EEESJ_S1P_JEEES1H_NS15_INS16_ILi2ELi4ELi3EEES19_NSX_INS6_IJS1A_S1O_EEENS6_IJS1O_SD_EEEEEEENS5_17SM75_U32x4_LDSM_NENS5_14SM90_TMA_STOREES20_NS5_17SM90_U32x4_STSM_NENS5_9Copy_AtomIJS23_SK_EEEvEEEvvEEEEvNT_6ParamsE)
        /*0068*/ 	.word	0x00000000


	//----- nvinfo : EIATTR_REGCOUNT
	.align		4
.L_63:
        /*006c*/ 	.byte	0x04, 0x2f
        /*006e*/ 	.short	(.L_65 - .L_64)
	.align		4
.L_64:
        /*0070*/ 	.word	index@(_ZN7cutlass13device_kernelINS_4gemm6kernel13GemmUniversalINS1_17GroupProblemShapeIN4cute5tupleIJiiiEEEEENS1_10collective13CollectiveMmaINS1_39MainloopSm90ArrayTmaGmmaWarpSpecializedILi3ENS6_IJNS5_1CILi1EEENSC_ILi2EEESD_EEENS1_40KernelPtrArrayTmaWarpSpecializedPingpongEEENS6_IJNSC_ILi128EEESI_SI_EEENS_10bfloat16_tEPNS6_IJlSD_NSC_ILi0EEEEEESK_PNS6_IJSD_lSL_EEENS5_8TiledMMAINS5_8MMA_AtomIJNS5_4SM904GMMA28MMA_64x128x16_F32BF16BF16_SSILNST_5MajorE0ELSV_1ELNST_7ScaleInE1ELSW_1EEEEEENS5_6LayoutINS6_IJSD_SD_SD_EEENS6_IJSL_SL_SL_EEEEENS6_IJNS5_10UnderscoreES13_S13_EEEEENS5_23SM90_TMA_LOAD_MULTICASTENS5_14ComposedLayoutINS5_7SwizzleILi3ELi4ELi3EEENS5_18smem_ptr_flag_bitsILi16EEENSZ_INS6_IJNSC_ILi8EEENSC_ILi64EEEEEENS6_IJS1D_SD_EEEEEEEvNS5_8identityENS5_13SM90_TMA_LOADENS17_IS19_S1B_NSZ_INS6_IJS1D_S1C_EEENS6_IJSD_S1D_EEEEEEEvS1I_EENS_8epilogue10collective18CollectiveEpilogueINS1P_30Sm90PtrArrayTmaWarpSpecializedILi4ELi2ELi16ELb1ELb0ELi2EEEJSJ_NS6_IJS1D_NSC_ILi32EEEEEESK_SN_SK_SN_NS1P_6fusion15FusionCallbacksIS1T_NS1W_17LinearCombinationISK_fSK_fLNS_15FloatRoundStyleE2EEESJ_S1V_JEEES1J_NS17_INS18_ILi2ELi4ELi3EEES1B_NSZ_INS6_IJS1C_S1U_EEENS6_IJS1U_SD_EEEEEEENS5_17SM75_U32x4_LDSM_NENS5_14SM90_TMA_STOREES26_NS5_17SM90_U32x4_STSM_NENS5_9Copy_AtomIJS29_NS_6half_tEEEEvEEEvvEEEEvNT_6ParamsE)
        /*0074*/ 	.word	0x000000a8


	//----- nvinfo : EIATTR_FRAME_SIZE
	.align		4
.L_65:
        /*0078*/ 	.byte	0x04, 0x11
        /*007a*/ 	.short	(.L_67 - .L_66)
	.align		4
.L_66:
        /*007c*/ 	.word	index@($__internal_2_$__cuda_sm20_div_u64)
        /*0080*/ 	.word	0x00000000


	//----- nvinfo : EIATTR_FRAME_SIZE
	.align		4
.L_67:
        /*0084*/ 	.byte	0x04, 0x11
        /*0086*/ 	.short	(.L_69 - .L_68)
	.align		4
.L_68:
        /*0088*/ 	.word	index@(_ZN7cutlass13device_kernelINS_4gemm6kernel13GemmUniversalINS1_17GroupProblemShapeIN4cute5tupleIJiiiEEEEENS1_10collective13CollectiveMmaINS1_39MainloopSm90ArrayTmaGmmaWarpSpecializedILi3ENS6_IJNS5_1CILi1EEENSC_ILi2EEESD_EEENS1_40KernelPtrArrayTmaWarpSpecializedPingpongEEENS6_IJNSC_ILi128EEESI_SI_EEENS_10bfloat16_tEPNS6_IJlSD_NSC_ILi0EEEEEESK_PNS6_IJSD_lSL_EEENS5_8TiledMMAINS5_8MMA_AtomIJNS5_4SM904GMMA28MMA_64x128x16_F32BF16BF16_SSILNST_5MajorE0ELSV_1ELNST_7ScaleInE1ELSW_1EEEEEENS5_6LayoutINS6_IJSD_SD_SD_EEENS6_IJSL_SL_SL_EEEEENS6_IJNS5_10UnderscoreES13_S13_EEEEENS5_23SM90_TMA_LOAD_MULTICASTENS5_14ComposedLayoutINS5_7SwizzleILi3ELi4ELi3EEENS5_18smem_ptr_flag_bitsILi16EEENSZ_INS6_IJNSC_ILi8EEENSC_ILi64EEEEEENS6_IJS1D_SD_EEEEEEEvNS5_8identityENS5_13SM90_TMA_LOADENS17_IS19_S1B_NSZ_INS6_IJS1D_S1C_EEENS6_IJSD_S1D_EEEEEEEvS1I_EENS_8epilogue10collective18CollectiveEpilogueINS1P_30Sm90PtrArrayTmaWarpSpecializedILi4ELi2ELi16ELb1ELb0ELi2EEEJSJ_NS6_IJS1D_NSC_ILi32EEEEEESK_SN_SK_SN_NS1P_6fusion15FusionCallbacksIS1T_NS1W_17LinearCombinationISK_fSK_fLNS_15FloatRoundStyleE2EEESJ_S1V_JEEES1J_NS17_INS18_ILi2ELi4ELi3EEES1B_NSZ_INS6_IJS1C_S1U_EEENS6_IJS1U_SD_EEEEEEENS5_17SM75_U32x4_LDSM_NENS5_14SM90_TMA_STOREES26_NS5_17SM90_U32x4_STSM_NENS5_9Copy_AtomIJS29_NS_6half_tEEEEvEEEvvEEEEvNT_6ParamsE)
        /*008c*/ 	.word	0x00000000


	//----- nvinfo : EIATTR_REGCOUNT
	.align		4
.L_69:
        /*0090*/ 	.byte	0x04, 0x2f
        /*0092*/ 	.short	(.L_71 - .L_70)
	.align		4
.L_70:
        /*0094*/ 	.word	index@(_ZN7cutlass13device_kernelINS_4gemm6kernel13GemmUniversalINS1_17GroupProblemShapeIN4cute5tupleIJiiiEEEEENS1_10collective13CollectiveMmaINS1_39MainloopSm90ArrayTmaGmmaWarpSpecializedILi3ENS6_IJNS5_1CILi1EEENSC_ILi2EEESD_EEENS1_40KernelPtrArrayTmaWarpSpecializedPingpongEEENS6_IJNSC_ILi128EEESI_SI_EEENS_10bfloat16_tEPNS6_IJSD_lNSC_ILi0EEEEEESK_SN_NS5_8TiledMMAINS5_8MMA_AtomIJNS5_4SM904GMMA28MMA_64x128x16_F32BF16BF16_SSILNSR_5MajorE1ELST_1ELNSR_7ScaleInE1ELSU_1EEEEEENS5_6LayoutINS6_IJSD_SD_SD_EEENS6_IJSL_SL_SL_EEEEENS6_IJNS5_10UnderscoreES11_S11_EEEEENS5_23SM90_TMA_LOAD_MULTICASTENS5_14ComposedLayoutINS5_7SwizzleILi3ELi4ELi3EEENS5_18smem_ptr_flag_bitsILi16EEENSX_INS6_IJNSC_ILi64EEENSC_ILi8EEEEEENS6_IJSD_S1A_EEEEEEEvNS5_8identityENS5_13SM90_TMA_LOADES1F_vS1G_EENS_8epilogue10collective18CollectiveEpilogueINS1J_30Sm90PtrArrayTmaWarpSpecializedILi4ELi2ELi16ELb1ELb0ELi2EEEJSJ_NS6_IJS1A_NSC_ILi32EEEEEESK_PNS6_IJlSD_SL_EEESK_S1R_NS1J_6fusion15FusionCallbacksIS1N_NS1S_17LinearCombinationISK_fSK_fLNS_15FloatRoundStyleE2EEESJ_S1P_JEEES1H_NS15_INS16_ILi2ELi4ELi3EEES19_NSX_INS6_IJS1B_S1O_EEENS6_IJS1O_SD_EEEEEEENS5_17SM75_U32x4_LDSM_NENS5_14SM90_TMA_STOREES22_NS5_17SM90_U32x4_STSM_NENS5_9Copy_AtomIJS25_NS_6half_tEEEEvEEEvvEEEEvNT_6ParamsE)
        /*0098*/ 	.word	0x000000a8


	//----- nvinfo : EIATTR_FRAME_SIZE
	.align		4
.L_71:
        /*009c*/ 	.byte	0x04, 0x11
        /*009e*/ 	.short	(.L_73 - .L_72)
	.align		4
.L_72:
        /*00a0*/ 	.word	index@($__internal_1_$__cuda_sm20_div_u64)
        /*00a4*/ 	.word	0x00000000


	//----- nvinfo : EIATTR_FRAME_SIZE
	.align		4
.L_73:
        /*00a8*/ 	.byte	0x04, 0x11
        /*00aa*/ 	.short	(.L_75 - .L_74)
	.align		4
.L_74:
        /*00ac*/ 	.word	index@(_ZN7cutlass13device_kernelINS_4gemm6kernel13GemmUniversalINS1_17GroupProblemShapeIN4cute5tupleIJiiiEEEEENS1_10collective13CollectiveMmaINS1_39MainloopSm90ArrayTmaGmmaWarpSpecializedILi3ENS6_IJNS5_1CILi1EEENSC_ILi2EEESD_EEENS1_40KernelPtrArrayTmaWarpSpecializedPingpongEEENS6_IJNSC_ILi128EEESI_SI_EEENS_10bfloat16_tEPNS6_IJSD_lNSC_ILi0EEEEEESK_SN_NS5_8TiledMMAINS5_8MMA_AtomIJNS5_4SM904GMMA28MMA_64x128x16_F32BF16BF16_SSILNSR_5MajorE1ELST_1ELNSR_7ScaleInE1ELSU_1EEEEEENS5_6LayoutINS6_IJSD_SD_SD_EEENS6_IJSL_SL_SL_EEEEENS6_IJNS5_10UnderscoreES11_S11_EEEEENS5_23SM90_TMA_LOAD_MULTICASTENS5_14ComposedLayoutINS5_7SwizzleILi3ELi4ELi3EEENS5_18smem_ptr_flag_bitsILi16EEENSX_INS6_IJNSC_ILi64EEENSC_ILi8EEEEEENS6_IJSD_S1A_EEEEEEEvNS5_8identityENS5_13SM90_TMA_LOADES1F_vS1G_EENS_8epilogue10collective18CollectiveEpilogueINS1J_30Sm90PtrArrayTmaWarpSpecializedILi4ELi2ELi16ELb1ELb0ELi2EEEJSJ_NS6_IJS1A_NSC_ILi32EEEEEESK_PNS6_IJlSD_SL_EEESK_S1R_NS1J_6fusion15FusionCallbacksIS1N_NS1S_17LinearCombinationISK_fSK_fLNS_15FloatRoundStyleE2EEESJ_S1P_JEEES1H_NS15_INS16_ILi2ELi4ELi3EEES19_NSX_INS6_IJS1B_S1O_EEENS6_IJS1O_SD_EEEEEEENS5_17SM75_U32x4_LDSM_NENS5_14SM90_TMA_STOREES22_NS5_17SM90_U32x4_STSM_NENS5_9Copy_AtomIJS25_NS_6half_tEEEEvEEEvvEEEEvNT_6ParamsE)
        /*00b0*/ 	.word	0x00000000


	//----- nvinfo : EIATTR_REGCOUNT
	.align		4
.L_75:
        /*00b4*/ 	.byte	0x04, 0x2f
        /*00b6*/ 	.short	(.L_77 - .L_76)
	.align		4
.L_76:
        /*00b8*/ 	.word	index@(_ZN7cutlass13device_kernelINS_4gemm6kernel13GemmUniversalINS1_17GroupProblemShapeIN4cute5tupleIJiiiEEEEENS1_10collective13CollectiveMmaINS1_39MainloopSm90ArrayTmaGmmaWarpSpecializedILi3ENS6_IJNS5_1CILi1EEENSC_ILi2EEESD_EEENS1_40KernelPtrArrayTmaWarpSpecializedPingpongEEENS6_IJNSC_ILi128EEESI_SI_EEENS_10bfloat16_tEPNS6_IJlSD_NSC_ILi0EEEEEESK_SN_NS5_8TiledMMAINS5_8MMA_AtomIJNS5_4SM904GMMA28MMA_64x128x16_F32BF16BF16_SSILNSR_5MajorE0ELST_0ELNSR_7ScaleInE1ELSU_1EEEEEENS5_6LayoutINS6_IJSD_SD_SD_EEENS6_IJSL_SL_SL_EEEEENS6_IJNS5_10UnderscoreES11_S11_EEEEENS5_23SM90_TMA_LOAD_MULTICASTENS5_14ComposedLayoutINS5_7SwizzleILi3ELi4ELi3EEENS5_18smem_ptr_flag_bitsILi16EEENSX_INS6_IJNSC_ILi8EEENSC_ILi64EEEEEENS6_IJS1B_SD_EEEEEEEvNS5_8identityENS5_13SM90_TMA_LOADES1F_vS1G_EENS_8epilogue10collective18CollectiveEpilogueINS1J_30Sm90PtrArrayTmaWarpSpecializedILi4ELi2ELi16ELb1ELb0ELi2EEEJSJ_NS6_IJS1B_NSC_ILi32EEEEEESK_SN_SK_SN_NS1J_6fusion15FusionCallbacksIS1N_NS1Q_17LinearCombinationISK_fSK_fLNS_15FloatRoundStyleE2EEESJ_S1P_JEEES1H_NS15_INS16_ILi2ELi4ELi3EEES19_NSX_INS6_IJS1A_S1O_EEENS6_IJS1O_SD_EEEEEEENS5_17SM75_U32x4_LDSM_NENS5_14SM90_TMA_STOREES20_NS5_17SM90_U32x4_STSM_NENS5_9Copy_AtomIJS23_NS_6half_tEEEEvEEEvvEEEEvNT_6ParamsE)
        /*00bc*/ 	.word	0x000000a8


	//----- nvinfo : EIATTR_FRAME_SIZE
	.align		4
.L_77:
        /*00c0*/ 	.byte	0x04, 0x11
        /*00c2*/ 	.short	(.L_79 - .L_78)
	.align		4
.L_78:
        /*00c4*/ 	.word	index@($__internal_0_$__cuda_sm20_div_u64)
        /*00c8*/ 	.word	0x00000000


	//----- nvinfo : EIATTR_FRAME_SIZE
	.align		4
.L_79:
        /*00cc*/ 	.byte	0x04, 0x11
        /*00ce*/ 	.short	(.L_81 - .L_80)
	.align		4
.L_80:
        /*00d0*/ 	.word	index@(_ZN7cutlass13device_kernelINS_4gemm6kernel13GemmUniversalINS1_17GroupProblemShapeIN4cute5tupleIJiiiEEEEENS1_10collective13CollectiveMmaINS1_39MainloopSm90ArrayTmaGmmaWarpSpecializedILi3ENS6_IJNS5_1CILi1EEENSC_ILi2EEESD_EEENS1_40KernelPtrArrayTmaWarpSpecializedPingpongEEENS6_IJNSC_ILi128EEESI_SI_EEENS_10bfloat16_tEPNS6_IJlSD_NSC_ILi0EEEEEESK_SN_NS5_8TiledMMAINS5_8MMA_AtomIJNS5_4SM904GMMA28MMA_64x128x16_F32BF16BF16_SSILNSR_5MajorE0ELST_0ELNSR_7ScaleInE1ELSU_1EEEEEENS5_6LayoutINS6_IJSD_SD_SD_EEENS6_IJSL_SL_SL_EEEEENS6_IJNS5_10UnderscoreES11_S11_EEEEENS5_23SM90_TMA_LOAD_MULTICASTENS5_14ComposedLayoutINS5_7SwizzleILi3ELi4ELi3EEENS5_18smem_ptr_flag_bitsILi16EEENSX_INS6_IJNSC_ILi8EEENSC_ILi64EEEEEENS6_IJS1B_SD_EEEEEEEvNS5_8identityENS5_13SM90_TMA_LOADES1F_vS1G_EENS_8epilogue10collective18CollectiveEpilogueINS1J_30Sm90PtrArrayTmaWarpSpecializedILi4ELi2ELi16ELb1ELb0ELi2EEEJSJ_NS6_IJS1B_NSC_ILi32EEEEEESK_SN_SK_SN_NS1J_6fusion15FusionCallbacksIS1N_NS1Q_17LinearCombinationISK_fSK_fLNS_15FloatRoundStyleE2EEESJ_S1P_JEEES1H_NS15_INS16_ILi2ELi4ELi3EEES19_NSX_INS6_IJS1A_S1O_EEENS6_IJS1O_SD_EEEEEEENS5_17SM75_U32x4_LDSM_NENS5_14SM90_TMA_STOREES20_NS5_17SM90_U32x4_STSM_NENS5_9Copy_AtomIJS23_NS_6half_tEEEEvEEEvvEEEEvNT_6ParamsE)
        /*00d4*/ 	.word	0x00000000


	//----- nvinfo : EIATTR_REGCOUNT
	.align		4
.L_81:
        /*00d8*/ 	.byte	0x04, 0x2f
        /*00da*/ 	.short	(.L_83 - .L_82)
	.align		4
.L_82:
        /*00dc*/ 	.word	index@(_ZN3cub17CUB_300001_SM_9006detail11EmptyKernelIvEEvv)
        /*00e0*/ 	.word	0x00000004


	//----- nvinfo : EIATTR_FRAME_SIZE
	.align		4
.L_83:
        /*00e4*/ 	.byte	0x04, 0x11
        /*00e6*/ 	.short	(.L_85 - .L_84)
	.align		4
.L_84:
        /*00e8*/ 	.word	index@(_ZN3cub17CUB_300001_SM_9006detail11EmptyKernelIvEEvv)
        /*00ec*/ 	.word	0x00000000


	//----- nvinfo : EIATTR_MIN_STACK_SIZE
	.align		4
.L_85:
        /*00f0*/ 	.byte	0x04, 0x12
        /*00f2*/ 	.short	(.L_87 - .L_86)
	.align		4
.L_86:
        /*00f4*/ 	.word	index@(_ZN7cutlass13device_kernelINS_4gemm6kernel13GemmUniversalINS1_17GroupProblemShapeIN4cute5tupleIJiiiEEEEENS1_10collective13CollectiveMmaINS1_39MainloopSm90ArrayTmaGmmaWarpSpecializedILi3ENS6_IJNS5_1CILi1EEENSC_ILi2EEESD_EEENS1_40KernelPtrArrayTmaWarpSpecializedPingpongEEENS6_IJNSC_ILi128EEESI_SI_EEENS_10bfloat16_tEPNS6_IJlSD_NSC_ILi0EEEEEESK_SN_NS5_8TiledMMAINS5_8MMA_AtomIJNS5_4SM904GMMA28MMA_64x128x16_F32BF16BF16_SSILNSR_5MajorE0ELST_0ELNSR_7ScaleInE1ELSU_1EEEEEENS5_6LayoutINS6_IJSD_SD_SD_EEENS6_IJSL_SL_SL_EEEEENS6_IJNS5_10UnderscoreES11_S11_EEEEENS5_23SM90_TMA_LOAD_MULTICASTENS5_14ComposedLayoutINS5_7SwizzleILi3ELi4ELi3EEENS5_18smem_ptr_flag_bitsILi16EEENSX_INS6_IJNSC_ILi8EEENSC_ILi64EEEEEENS6_IJS1B_SD_EEEEEEEvNS5_8identityENS5_13SM90_TMA_LOADES1F_vS1G_EENS_8epilogue10collective18CollectiveEpilogueINS1J_30Sm90PtrArrayTmaWarpSpecializedILi4ELi2ELi16ELb1ELb0ELi2EEEJSJ_NS6_IJS1B_NSC_ILi32EEEEEESK_SN_SK_SN_NS1J_6fusion15FusionCallbacksIS1N_NS1Q_17LinearCombinationISK_fSK_fLNS_15FloatRoundStyleE2EEESJ_S1P_JEEES1H_NS15_INS16_ILi2ELi4ELi3EEES19_NSX_INS6_IJS1A_S1O_EEENS6_IJS1O_SD_EEEEEEENS5_17SM75_U32x4_LDSM_NENS5_14SM90_TMA_STOREES20_NS5_17SM90_U32x4_STSM_NENS5_9Copy_AtomIJS23_NS_6half_tEEEEvEEEvvEEEEvNT_6ParamsE)
        /*00f8*/ 	.word	0x00000000


	//----- nvinfo : EIATTR_MIN_STACK_SIZE
	.align		4
.L_87:
        /*00fc*/ 	.byte	0x04, 0x12
        /*00fe*/ 	.short	(.L_89 - .L_88)
	.align		4
.L_88:
        /*0100*/ 	.word	index@(_ZN7cutlass13device_kernelINS_4gemm6kernel13GemmUniversalINS1_17GroupProblemShapeIN4cute5tupleIJiiiEEEEENS1_10collective13CollectiveMmaINS1_39MainloopSm90ArrayTmaGmmaWarpSpecializedILi3ENS6_IJNS5_1CILi1EEENSC_ILi2EEESD_EEENS1_40KernelPtrArrayTmaWarpSpecializedPingpongEEENS6_IJNSC_ILi128EEESI_SI_EEENS_10bfloat16_tEPNS6_IJSD_lNSC_ILi0EEEEEESK_SN_NS5_8TiledMMAINS5_8MMA_AtomIJNS5_4SM904GMMA28MMA_64x128x16_F32BF16BF16_SSILNSR_5MajorE1ELST_1ELNSR_7ScaleInE1ELSU_1EEEEEENS5_6LayoutINS6_IJSD_SD_SD_EEENS6_IJSL_SL_SL_EEEEENS6_IJNS5_10UnderscoreES11_S11_EEEEENS5_23SM90_TMA_LOAD_MULTICASTENS5_14ComposedLayoutINS5_7SwizzleILi3ELi4ELi3EEENS5_18smem_ptr_flag_bitsILi16EEENSX_INS6_IJNSC_ILi64EEENSC_ILi8EEEEEENS6_IJSD_S1A_EEEEEEEvNS5_8identityENS5_13SM90_TMA_LOADES1F_vS1G_EENS_8epilogue10collective18CollectiveEpilogueINS1J_30Sm90PtrArrayTmaWarpSpecializedILi4ELi2ELi16ELb1ELb0ELi2EEEJSJ_NS6_IJS1A_NSC_ILi32EEEEEESK_PNS6_IJlSD_SL_EEESK_S1R_NS1J_6fusion15FusionCallbacksIS1N_NS1S_17LinearCombinationISK_fSK_fLNS_15FloatRoundStyleE2EEESJ_S1P_JEEES1H_NS15_INS16_ILi2ELi4ELi3EEES19_NSX_INS6_IJS1B_S1O_EEENS6_IJS1O_SD_EEEEEEENS5_17SM75_U32x4_LDSM_NENS5_14SM90_TMA_STOREES22_NS5_17SM90_U32x4_STSM_NENS5_9Copy_AtomIJS25_NS_6half_tEEEEvEEEvvEEEEvNT_6ParamsE)
        /*0104*/ 	.word	0x00000000


	//----- nvinfo : EIATTR_MIN_STACK_SIZE
	.align		4
.L_89:
        /*0108*/ 	.byte	0x04, 0x12
        /*010a*/ 	.short	(.L_91 - .L_90)
	.align		4
.L_90:
        /*010c*/ 	.word	index@(_ZN7cutlass13device_kernelINS_4gemm6kernel13GemmUniversalINS1_17GroupProblemShapeIN4cute5tupleIJiiiEEEEENS1_10collective13CollectiveMmaINS1_39MainloopSm90ArrayTmaGmmaWarpSpecializedILi3ENS6_IJNS5_1CILi1EEENSC_ILi2EEESD_EEENS1_40KernelPtrArrayTmaWarpSpecializedPingpongEEENS6_IJNSC_ILi128EEESI_SI_EEENS_10bfloat16_tEPNS6_IJlSD_NSC_ILi0EEEEEESK_PNS6_IJSD_lSL_EEENS5_8TiledMMAINS5_8MMA_AtomIJNS5_4SM904GMMA28MMA_64x128x16_F32BF16BF16_SSILNST_5MajorE0ELSV_1ELNST_7ScaleInE1ELSW_1EEEEEENS5_6LayoutINS6_IJSD_SD_SD_EEENS6_IJSL_SL_SL_EEEEENS6_IJNS5_10UnderscoreES13_S13_EEEEENS5_23SM90_TMA_LOAD_MULTICASTENS5_14ComposedLayoutINS5_7SwizzleILi3ELi4ELi3EEENS5_18smem_ptr_flag_bitsILi16EEENSZ_INS6_IJNSC_ILi8EEENSC_ILi64EEEEEENS6_IJS1D_SD_EEEEEEEvNS5_8identityENS5_13SM90_TMA_LOADENS17_IS19_S1B_NSZ_INS6_IJS1D_S1C_EEENS6_IJSD_S1D_EEEEEEEvS1I_EENS_8epilogue10collective18CollectiveEpilogueINS1P_30Sm90PtrArrayTmaWarpSpecializedILi4ELi2ELi16ELb1ELb0ELi2EEEJSJ_NS6_IJS1D_NSC_ILi32EEEEEESK_SN_SK_SN_NS1P_6fusion15FusionCallbacksIS1T_NS1W_17LinearCombinationISK_fSK_fLNS_15FloatRoundStyleE2EEESJ_S1V_JEEES1J_NS17_INS18_ILi2ELi4ELi3EEES1B_NSZ_INS6_IJS1C_S1U_EEENS6_IJS1U_SD_EEEEEEENS5_17SM75_U32x4_LDSM_NENS5_14SM90_TMA_STOREES26_NS5_17SM90_U32x4_STSM_NENS5_9Copy_AtomIJS29_NS_6half_tEEEEvEEEvvEEEEvNT_6ParamsE)
        /*0110*/ 	.word	0x00000000


	//----- nvinfo : EIATTR_MIN_STACK_SIZE
	.align		4
.L_91:
        /*0114*/ 	.byte	0x04, 0x12
        /*0116*/ 	.short	(.L_93 - .L_92)
	.align		4
.L_92:
        /*0118*/ 	.word	index@(_ZN7cutlass13device_kernelINS_4gemm6kernel13GemmUniversalINS1_17GroupProblemShapeIN4cute5tupleIJiiiEEEEENS1_10collective13CollectiveMmaINS1_39MainloopSm90ArrayTmaGmmaWarpSpecializedILi3ENS6_IJNS5_1CILi1EEENSC_ILi2EEESD_EEENS1_40KernelPtrArrayTmaWarpSpecializedPingpongEEENS6_IJNSC_ILi128EEESI_SI_EEENS_6half_tEPNS6_IJlSD_NSC_ILi0EEEEEESK_SN_NS5_8TiledMMAINS5_8MMA_AtomIJNS5_4SM904GMMA26MMA_64x128x16_F32F16F16_SSILNSR_5MajorE0ELST_0ELNSR_7ScaleInE1ELSU_1EEEEEENS5_6LayoutINS6_IJSD_SD_SD_EEENS6_IJSL_SL_SL_EEEEENS6_IJNS5_10UnderscoreES11_S11_EEEEENS5_23SM90_TMA_LOAD_MULTICASTENS5_14ComposedLayoutINS5_7SwizzleILi3ELi4ELi3EEENS5_18smem_ptr_flag_bitsILi16EEENSX_INS6_IJNSC_ILi8EEENSC_ILi64EEEEEENS6_IJS1B_SD_EEEEEEEvNS5_8identityENS5_13SM90_TMA_LOADES1F_vS1G_EENS_8epilogue10collective18CollectiveEpilogueINS1J_30Sm90PtrArrayTmaWarpSpecializedILi4ELi2ELi16ELb1ELb0ELi2EEEJSJ_NS6_IJS1B_NSC_ILi32EEEEEESK_SN_SK_SN_NS1J_6fusion15FusionCallbacksIS1N_NS1Q_17LinearCombinationISK_fSK_fLNS_15FloatRoundStyleE2EEESJ_S1P_JEEES1H_NS15_INS16_ILi2ELi4ELi3EEES19_NSX_INS6_IJS1A_S1O_EEENS6_IJS1O_SD_EEEEEEENS5_17SM75_U32x4_LDSM_NENS5_14SM90_TMA_STOREES20_NS5_17SM90_U32x4_STSM_NENS5_9Copy_AtomIJS23_SK_EEEvEEEvvEEEEvNT_6ParamsE)
        /*011c*/ 	.word	0x00000000


	//----- nvinfo : EIATTR_MIN_STACK_SIZE
	.align		4
.L_93:
        /*0120*/ 	.byte	0x04, 0x12
        /*0122*/ 	.short	(.L_95 - .L_94)
	.align		4
.L_94:
        /*0124*/ 	.word	index@(_ZN7cutlass13device_kernelINS_4gemm6kernel13GemmUniversalINS1_17GroupProblemShapeIN4cute5tupleIJiiiEEEEENS1_10collective13CollectiveMmaINS1_39MainloopSm90ArrayTmaGmmaWarpSpecializedILi3ENS6_IJNS5_1CILi1EEENSC_ILi2EEESD_EEENS1_40KernelPtrArrayTmaWarpSpecializedPingpongEEENS6_IJNSC_ILi128EEESI_SI_EEENS_6half_tEPNS6_IJSD_lNSC_ILi0EEEEEESK_SN_NS5_8TiledMMAINS5_8MMA_AtomIJNS5_4SM904GMMA26MMA_64x128x16_F32F16F16_SSILNSR_5MajorE1ELST_1ELNSR_7ScaleInE1ELSU_1EEEEEENS5_6LayoutINS6_IJSD_SD_SD_EEENS6_IJSL_SL_SL_EEEEENS6_IJNS5_10UnderscoreES11_S11_EEEEENS5_23SM90_TMA_LOAD_MULTICASTENS5_14ComposedLayoutINS5_7SwizzleILi3ELi4ELi3EEENS5_18smem_ptr_flag_bitsILi16EEENSX_INS6_IJNSC_ILi64EEENSC_ILi8EEEEEENS6_IJSD_S1A_EEEEEEEvNS5_8identityENS5_13SM90_TMA_LOADES1F_vS1G_EENS_8epilogue10collective18CollectiveEpilogueINS1J_30Sm90PtrArrayTmaWarpSpecializedILi4ELi2ELi16ELb1ELb0ELi2EEEJSJ_NS6_IJS1A_NSC_ILi32EEEEEESK_PNS6_IJlSD_SL_EEESK_S1R_NS1J_6fusion15FusionCallbacksIS1N_NS1S_17LinearCombinationISK_fSK_fLNS_15FloatRoundStyleE2EEESJ_S1P_JEEES1H_NS15_INS16_ILi2ELi4ELi3EEES19_NSX_INS6_IJS1B_S1O_EEENS6_IJS1O_SD_EEEEEEENS5_17SM75_U32x4_LDSM_NENS5_14SM90_TMA_STOREES22_NS5_17SM90_U32x4_STSM_NENS5_9Copy_AtomIJS25_SK_EEEvEEEvvEEEEvNT_6ParamsE)
        /*0128*/ 	.word	0x00000000


	//----- nvinfo : EIATTR_MIN_STACK_SIZE
	.align		4
.L_95:
        /*012c*/ 	.byte	0x04, 0x12
        /*012e*/ 	.short	(.L_97 - .L_96)
	.align		4
.L_96:
        /*0130*/ 	.word	index@(_ZN7cutlass13device_kernelINS_4gemm6kernel13GemmUniversalINS1_17GroupProblemShapeIN4cute5tupleIJiiiEEEEENS1_10collective13CollectiveMmaINS1_39MainloopSm90ArrayTmaGmmaWarpSpecializedILi3ENS6_IJNS5_1CILi1EEENSC_ILi2EEESD_EEENS1_40KernelPtrArrayTmaWarpSpecializedPingpongEEENS6_IJNSC_ILi128EEESI_SI_EEENS_6half_tEPNS6_IJlSD_NSC_ILi0EEEEEESK_PNS6_IJSD_lSL_EEENS5_8TiledMMAINS5_8MMA_AtomIJNS5_4SM904GMMA26MMA_64x128x16_F32F16F16_SSILNST_5MajorE0ELSV_1ELNST_7ScaleInE1ELSW_1EEEEEENS5_6LayoutINS6_IJSD_SD_SD_EEENS6_IJSL_SL_SL_EEEEENS6_IJNS5_10UnderscoreES13_S13_EEEEENS5_23SM90_TMA_LOAD_MULTICASTENS5_14ComposedLayoutINS5_7SwizzleILi3ELi4ELi3EEENS5_18smem_ptr_flag_bitsILi16EEENSZ_INS6_IJNSC_ILi8EEENSC_ILi64EEEEEENS6_IJS1D_SD_EEEEEEEvNS5_8identityENS5_13SM90_TMA_LOADENS17_IS19_S1B_NSZ_INS6_IJS1D_S1C_EEENS6_IJSD_S1D_EEEEEEEvS1I_EENS_8epilogue10collective18CollectiveEpilogueINS1P_30Sm90PtrArrayTmaWarpSpecializedILi4ELi2ELi16ELb1ELb0ELi2EEEJSJ_NS6_IJS1D_NSC_ILi32EEEEEESK_SN_SK_SN_NS1P_6fusion15FusionCallbacksIS1T_NS1W_17LinearCombinationISK_fSK_fLNS_15FloatRoundStyleE2EEESJ_S1V_JEEES1J_NS17_INS18_ILi2ELi4ELi3EEES1B_NSZ_INS6_IJS1C_S1U_EEENS6_IJS1U_SD_EEEEEEENS5_17SM75_U32x4_LDSM_NENS5_14SM90_TMA_STOREES26_NS5_17SM90_U32x4_STSM_NENS5_9Copy_AtomIJS29_SK_EEEvEEEvvEEEEvNT_6ParamsE)
        /*0134*/ 	.word	0x00000000


	//----- nvinfo : EIATTR_MIN_STACK_SIZE
	.align		4
.L_97:
        /*0138*/ 	.byte	0x04, 0x12
        /*013a*/ 	.short	(.L_99 - .L_98)
	.align		4
.L_98:
        /*013c*/ 	.word	index@(_ZN3cub17CUB_300001_SM_9006detail11EmptyKernelIvEEvv)
        /*0140*/ 	.word	0x00000000
.L_99:


//--------------------- .nv.compat                --------------------------
	.section	.nv.compat,"",@"SHT_CUDA_COMPAT_INFO"
	.align	4
        /*0000*/ 	.byte	0x02, 0x09, 0x01, 0x00, 0x02, 0x02, 0x04, 0x00, 0x02, 0x05, 0x05, 0x00, 0x03, 0x07, 0x01, 0x01
        /*0010*/ 	.byte	0x02, 0x03, 0x03, 0x00, 0x02, 0x06, 0x01, 0x00, 0x04, 0x0b, 0x08, 0x00, 0x00, 0x00, 0x00, 0x00
        /*0020*/ 	.byte	0x00, 0x00, 0x00, 0x00


//--------------------- .nv.info._ZN3cub17CUB_300001_SM_9006detail11EmptyKernelIvEEvv --------------------------
	.section	.nv.info._ZN3cub17CUB_300001_SM_9006detail11EmptyKernelIvEEvv,"",@"SHT_CUDA_INFO"
	.sectionflags	@""
	.align	4


	//----- nvinfo : EIATTR_CUDA_API_VERSION
	.align		4
        /*0000*/ 	.byte	0x04, 0x37
        /*0002*/ 	.short	(.L_101 - .L_100)
.L_100:
        /*0004*/ 	.word	0x00000082


	//----- nvinfo : EIATTR_SPARSE_MMA_MASK
	.align		4
.L_101:
        /*0008*/ 	.byte	0x03, 0x50
        /*000a*/ 	.short	0x0000


	//----- nvinfo : EIATTR_MAXREG_COUNT
	.align		4
        /*000c*/ 	.byte	0x03, 0x1b
        /*000e*/ 	.short	0x00ff


	//----- nvinfo : EIATTR_MERCURY_ISA_VERSION
	.align		4
        /*0010*/ 	.byte	0x03, 0x5f
        /*0012*/ 	.short	0x0101


	//----- nvinfo : EIATTR_EXIT_INSTR_OFFSETS
	.align		4
        /*0014*/ 	.byte	0x04, 0x1c
        /*0016*/ 	.short	(.L_103 - .L_102)


	//   ....[0]....
.L_102:
        /*0018*/ 	.word	0x00000010


	//----- nvinfo : EIATTR_SW_WAR
	.align		4
.L_103:
        /*001c*/ 	.byte	0x04, 0x36
        /*001e*/ 	.short	(.L_105 - .L_104)
.L_104:
        /*0020*/ 	.word	0x00000008
.L_105:


//--------------------- .nv.info._ZN7cutlass13device_kernelINS_4gemm6kernel13GemmUniversalINS1_17GroupProblemShapeIN4cute5tupleIJiiiEEEEENS1_10collective13CollectiveMmaINS1_39MainloopSm90ArrayTmaGmmaWarpSpecializedILi3ENS6_IJNS5_1CILi1EEENSC_ILi2EEESD_EEENS1_40KernelPtrArrayTmaWarpSpecializedPingpongEEENS6_IJNSC_ILi128EEESI_SI_EEENS_10bfloat16_tEPNS6_IJlSD_NSC_ILi0EEEEEESK_SN_NS5_8TiledMMAINS5_8MMA_AtomIJNS5_4SM904GMMA28MMA_64x128x16_F32BF16BF16_SSILNSR_5MajorE0ELST_0ELNSR_7ScaleInE1ELSU_1EEEEEENS5_6LayoutINS6_IJSD_SD_SD_EEENS6_IJSL_SL_SL_EEEEENS6_IJNS5_10UnderscoreES11_S11_EEEEENS5_23SM90_TMA_LOAD_MULTICASTENS5_14ComposedLayoutINS5_7SwizzleILi3ELi4ELi3EEENS5_18smem_ptr_flag_bitsILi16EEENSX_INS6_IJNSC_ILi8EEENSC_ILi64EEEEEENS6_IJS1B_SD_EEEEEEEvNS5_8identityENS5_13SM90_TMA_LOADES1F_vS1G_EENS_8epilogue10collective18CollectiveEpilogueINS1J_30Sm90PtrArrayTmaWarpSpecializedILi4ELi2ELi16ELb1ELb0ELi2EEEJSJ_NS6_IJS1B_NSC_ILi32EEEEEESK_SN_SK_SN_NS1J_6fusion15FusionCallbacksIS1N_NS1Q_17LinearCombinationISK_fSK_fLNS_15FloatRoundStyleE2EEESJ_S1P_JEEES1H_NS15_INS16_ILi2ELi4ELi3EEES19_NSX_INS6_IJS1A_S1O_EEENS6_IJS1O_SD_EEEEEEENS5_17SM75_U32x4_LDSM_NENS5_14SM90_TMA_STOREES20_NS5_17SM90_U32x4_STSM_NENS5_9Copy_AtomIJS23_NS_6half_tEEEEvEEEvvEEEEvNT_6ParamsE --------------------------
	.section	.nv.info._ZN7cutlass13device_kernelINS_4gemm6kernel13GemmUniversalINS1_17GroupProblemShapeIN4cute5tupleIJiiiEEEEENS1_10collective13CollectiveMmaINS1_39MainloopSm90ArrayTmaGmmaWarpSpecializedILi3ENS6_IJNS5_1CILi1EEENSC_ILi2EEESD_EEENS1_40KernelPtrArrayTmaWarpSpecializedPingpongEEENS6_IJNSC_ILi128EEESI_SI_EEENS_10bfloat16_tEPNS6_IJlSD_NSC_ILi0EEEEEESK_SN_NS5_8TiledMMAINS5_8MMA_AtomIJNS5_4SM904GMMA28MMA_64x128x16_F32BF16BF16_SSILNSR_5MajorE0ELST_0ELNSR_7ScaleInE1ELSU_1EEEEEENS5_6LayoutINS6_IJSD_SD_SD_EEENS6_IJSL_SL_SL_EEEEENS6_IJNS5_10UnderscoreES11_S11_EEEEENS5_23SM90_TMA_LOAD_MULTICASTENS5_14ComposedLayoutINS5_7SwizzleILi3ELi4ELi3EEENS5_18smem_ptr_flag_bitsILi16EEENSX_INS6_IJNSC_ILi8EEENSC_ILi64EEEEEENS6_IJS1B_SD_EEEEEEEvNS5_8identityENS5_13SM90_TMA_LOADES1F_vS1G_EENS_8epilogue10collective18CollectiveEpilogueINS1J_30Sm90PtrArrayTmaWarpSpecializedILi4ELi2ELi16ELb1ELb0ELi2EEEJSJ_NS6_IJS1B_NSC_ILi32EEEEEESK_SN_SK_SN_NS1J_6fusion15FusionCallbacksIS1N_NS1Q_17LinearCombinationISK_fSK_fLNS_15FloatRoundStyleE2EEESJ_S1P_JEEES1H_NS15_INS16_ILi2ELi4ELi3EEES19_NSX_INS6_IJS1A_S1O_EEENS6_IJS1O_SD_EEEEEEENS5_17SM75_U32x4_LDSM_NENS5_14SM90_TMA_STOREES20_NS5_17SM90_U32x4_STSM_NENS5_9Copy_AtomIJS23_NS_6half_tEEEEvEEEvvEEEEvNT_6ParamsE,"",@"SHT_CUDA_INFO"
	.sectionflags	@""
	.align	4


	//----- nvinfo : EIATTR_CUDA_API_VERSION
	.align		4
        /*0000*/ 	.byte	0x04, 0x37
        /*0002*/ 	.short	(.L_107 - .L_106)
.L_106:
        /*0004*/ 	.word	0x00000082


	//----- nvinfo : EIATTR_KPARAM_INFO
	.align		4
.L_107:
        /*0008*/ 	.byte	0x04, 0x17
        /*000a*/ 	.short	(.L_109 - .L_108)
.L_108:
        /*000c*/ 	.word	0x00000000
        /*0010*/ 	.short	0x0000
        /*0012*/ 	.short	0x0070
        /*0014*/ 	.byte	0x00, 0xf0, 0x01, 0x1c


	//----- nvinfo : EIATTR_SPARSE_MMA_MASK
	.align		4
.L_109:
        /*0018*/ 	.byte	0x03, 0x50
        /*001a*/ 	.short	0x0000


	//----- nvinfo : EIATTR_MAXREG_COUNT
	.align		4
        /*001c*/ 	.byte	0x03, 0x1b
        /*001e*/ 	.short	0x00a8


	//----- nvinfo : EIATTR_NUM_BARRIERS
	.align		4
        /*0020*/ 	.byte	0x02, 0x4c
        /*0022*/ 	.byte	0x02
	.zero		1


	//----- nvinfo : EIATTR_EXTERNS
	.align		4
        /*0024*/ 	.byte	0x04, 0x0f
        /*0026*/ 	.short	(.L_111 - .L_110)


	//   ....[0]....
	.align		4
.L_110:
        /*0028*/ 	.word	index@(__assertfail)


	//----- nvinfo : EIATTR_MERCURY_ISA_VERSION
	.align		4
.L_111:
        /*002c*/ 	.byte	0x03, 0x5f
        /*002e*/ 	.short	0x0101


	//----- nvinfo : EIATTR_INT_WARP_WIDE_INSTR_OFFSETS
	.align		4
        /*0030*/ 	.byte	0x04, 0x31
        /*0032*/ 	.short	(.L_113 - .L_112)


	//   ....[0]....
.L_112:
        /*0034*/ 	.word	0x000012a0


	//   ....[1]....
        /*0038*/ 	.word	0x000012e0


	//   ....[2]....
        /*003c*/ 	.word	0x000013f0


	//   ....[3]....
        /*0040*/ 	.word	0x00001470


	//   ....[4]....
        /*0044*/ 	.word	0x000014b0


	//   ....[5]....
        /*0048*/ 	.word	0x00001500


	//   ....[6]....
        /*004c*/ 	.word	0x00001550


	//   ....[7]....
        /*0050*/ 	.word	0x00001570


	//----- nvinfo : EIATTR_COOP_GROUP_MASK_REGIDS
	.align		4
.L_113:
        /*0054*/ 	.byte	0x04, 0x29
        /*0056*/ 	.short	(.L_115 - .L_114)


	//   ....[0]....
.L_114:
        /*0058*/ 	.word	0xffffffff


	//   ....[1]....
        /*005c*/ 	.word	0xffffffff


	//   ....[2]....
        /*0060*/ 	.word	0xffffffff


	//   ....[3]....
        /*0064*/ 	.word	0xffffffff


	//   ....[4]....
        /*0068*/ 	.word	0xffffffff


	//   ....[5]....
        /*006c*/ 	.word	0xffffffff


	//   ....[6]....
        /*0070*/ 	.word	0xffffffff


	//   ....[7]....
        /*0074*/ 	.word	0xffffffff


	//   ....[8]....
        /*0078*/ 	.word	0xffffffff


	//   ....[9]....
        /*007c*/ 	.word	0xffffffff


	//   ....[10]....
        /*0080*/ 	.word	0xffffffff


	//   ....[11]....
        /*0084*/ 	.word	0xffffffff


	//   ....[12]....
        /*0088*/ 	.word	0xffffffff


	//   ....[13]....
        /*008c*/ 	.word	0xffffffff


	//   ....[14]....
        /*0090*/ 	.word	0xffffffff


	//   ....[15]....
        /*0094*/ 	.word	0xffffffff


	//   ....[16]....
        /*0098*/ 	.word	0xffffffff


	//   ....[17]....
        /*009c*/ 	.word	0xffffffff


	//   ....[18]....
        /*00a0*/ 	.word	0xffffffff


	//   ....[19]....
        /*00a4*/ 	.word	0xffffffff


	//   ....[20]....
        /*00a8*/ 	.word	0xffffffff


	//   ....[21]....
        /*00ac*/ 	.word	0xffffffff


	//   ....[22]....
        /*00b0*/ 	.word	0xffffffff


	//   ....[23]....
        /*00b4*/ 	.word	0xffffffff


	//   ....[24]....
        /*00b8*/ 	.word	0xffffffff


	//   ....[25]....
        /*00bc*/ 	.word	0xffffffff


	//   ....[26]....
        /*00c0*/ 	.word	0xffffffff


	//   ....[27]....
        /*00c4*/ 	.word	0xffffffff


	//   ....[28]....
        /*00c8*/ 	.word	0xffffffff


	//   ....[29]....
        /*00cc*/ 	.word	0xffffffff


	//   ....[30]....
        /*00d0*/ 	.word	0xffffffff


	//   ....[31]....
        /*00d4*/ 	.word	0xffffffff


	//   ....[32]....
        /*00d8*/ 	.word	0xffffffff


	//   ....[33]....
        /*00dc*/ 	.word	0xffffffff


	//   ....[34]....
        /*00e0*/ 	.word	0xffffffff


	//   ....[35]....
        /*00e4*/ 	.word	0xffffffff


	//   ....[36]....
        /*00e8*/ 	.word	0xffffffff


	//   ....[37]....
        /*00ec*/ 	.word	0xffffffff


	//   ....[38]....
        /*00f0*/ 	.word	0xffffffff


	//   ....[39]....
        /*00f4*/ 	.word	0xffffffff


	//   ....[40]....
        /*00f8*/ 	.word	0xffffffff


	//   ....[41]....
        /*00fc*/ 	.word	0xffffffff


	//   ....[42]....
        /*0100*/ 	.word	0xffffffff


	//   ....[43]....
        /*0104*/ 	.word	0xffffffff


	//   ....[44]....
        /*0108*/ 	.word	0xffffffff


	//   ....[45]....
        /*010c*/ 	.word	0xffffffff


	//   ....[46]....
        /*0110*/ 	.word	0xffffffff


	//   ....[47]....
        /*0114*/ 	.word	0xffffffff


	//   ....[48]....
        /*0118*/ 	.word	0xffffffff


	//   ....[49]....
        /*011c*/ 	.word	0xffffffff


	//   ....[50]....
        /*0120*/ 	.word	0xffffffff


	//   ....[51]....
        /*0124*/ 	.word	0xffffffff


	//   ....[52]....
        /*0128*/ 	.word	0xffffffff


	//   ....[53]....
        /*012c*/ 	.word	0xffffffff


	//   ....[54]....
        /*0130*/ 	.word	0xffffffff


	//   ....[55]....
        /*0134*/ 	.word	0xffffffff


	//   ....[56]....
        /*0138*/ 	.word	0xffffffff


	//   ....[57]....
        /*013c*/ 	.word	0xffffffff


	//   ....[58]....
        /*0140*/ 	.word	0xffffffff


	//   ....[59]....
        /*0144*/ 	.word	0xffffffff


	//   ....[60]....
        /*0148*/ 	.word	0xffffffff


	//   ....[61]....
        /*014c*/ 	.word	0xffffffff


	//   ....[62]....
        /*0150*/ 	.word	0xffffffff


	//   ....[63]....
        /*0154*/ 	.word	0xffffffff


	//   ....[64]....
        /*0158*/ 	.word	0xffffffff


	//   ....[65]....
        /*015c*/ 	.word	0xffffffff


	//   ....[66]....
        /*0160*/ 	.word	0xffffffff


	//   ....[67]....
        /*0164*/ 	.word	0xffffffff


	//   ....[68]....
        /*0168*/ 	.word	0xffffffff


	//   ....[69]....
        /*016c*/ 	.word	0xffffffff


	//   ....[70]....
        /*0170*/ 	.word	0xffffffff


	//   ....[71]....
        /*0174*/ 	.word	0xffffffff


	//   ....[72]....
        /*0178*/ 	.word	0xffffffff


	//   ....[73]....
        /*017c*/ 	.word	0xffffffff


	//   ....[74]....
        /*0180*/ 	.word	0xffffffff


	//   ....[75]....
        /*0184*/ 	.word	0xffffffff


	//   ....[76]....
        /*0188*/ 	.word	0xffffffff


	//   ....[77]....
        /*018c*/ 	.word	0xffffffff


	//   ....[78]....
        /*0190*/ 	.word	0xffffffff


	//   ....[79]....
        /*0194*/ 	.word	0x0500000f


	//----- nvinfo : EIATTR_COOP_GROUP_INSTR_OFFSETS
	.align		4
.L_115:
        /*0198*/ 	.byte	0x04, 0x28
        /*019a*/ 	.short	(.L_117 - .L_116)


	//   ....[0]....
.L_116:
        /*019c*/ 	.word	0x000007d0


	//   ....[1]....
        /*01a0*/ 	.word	0x000008a0


	//   ....[2]....
        /*01a4*/ 	.word	0x00000d30


	//   ....[3]....
        /*01a8*/ 	.word	0x00000f10


	//   ....[4]....
        /*01ac*/ 	.word	0x00001170


	//   ....[5]....
        /*01b0*/ 	.word	0x000011b0


	//   ....[6]....
        /*01b4*/ 	.word	0x00001620


	//   ....[7]....
        /*01b8*/ 	.word	0x00001d60


	//   ....[8]....
        /*01bc*/ 	.word	0x00001d80


	//   ....[9]....
        /*01c0*/ 	.word	0x00001dd0


	//   ....[10]....
        /*01c4*/ 	.word	0x00001df0


	//   ....[11]....
        /*01c8*/ 	.word	0x00001e30


	//   ....[12]....
        /*01cc*/ 	.word	0x00001e60


	//   ....[13]....
        /*01d0*/ 	.word	0x00001ea0


	//   ....[14]....
        /*01d4*/ 	.word	0x00001ed0


	//   ....[15]....
        /*01d8*/ 	.word	0x00001f10


	//   ....[16]....
        /*01dc*/ 	.word	0x00001f40


	//   ....[17]....
        /*01e0*/ 	.word	0x00001fb0


	//   ....[18]....
        /*01e4*/ 	.word	0x000020d0


	//   ....[19]....
        /*01e8*/ 	.word	0x000020f0


	//   ....[20]....
        /*01ec*/ 	.word	0x00002750


	//   ....[21]....
        /*01f0*/ 	.word	0x00002760


	//   ....[22]....
        /*01f4*/ 	.word	0x000027b0


	//   ....[23]....
        /*01f8*/ 	.word	0x000027c0


	//   ....[24]....
        /*01fc*/ 	.word	0x00002810


	//   ....[25]....
        /*0200*/ 	.word	0x00002820


	//   ....[26]....
        /*0204*/ 	.word	0x00002870


	//   ....[27]....
        /*0208*/ 	.word	0x00002880


	//   ....[28]....
        /*020c*/ 	.word	0x000028d0


	//   ....[29]....
        /*0210*/ 	.word	0x000028e0


	//   ....[30]....
        /*0214*/ 	.word	0x00002970


	//   ....[31]....
        /*0218*/ 	.word	0x000029c0


	//   ....[32]....
        /*021c*/ 	.word	0x00002a50


	//   ....[33]....
        /*0220*/ 	.word	0x00002a70


	//   ....[34]....
        /*0224*/ 	.word	0x00002a80


	//   ....[35]....
        /*0228*/ 	.word	0x00002a90


	//   ....[36]....
        /*022c*/ 	.word	0x00002aa0


	//   ....[37]....
        /*0230*/ 	.word	0x00002ab0


	//   ....[38]....
        /*0234*/ 	.word	0x000033c0


	//   ....[39]....
        /*0238*/ 	.word	0x00003660


	//   ....[40]....
        /*023c*/ 	.word	0x000039d0


	//   ....[41]....
        /*0240*/ 	.word	0x000091c0


	//   ....[42]....
        /*0244*/ 	.word	0x000095c0


	//   ....[43]....
        /*0248*/ 	.word	0x00009960


	//   ....[44]....
        /*024c*/ 	.word	0x0000ac90


	//   ....[45]....
        /*0250*/ 	.word	0x0000b360


	//   ....[46]....
        /*0254*/ 	.word	0x0000b850


	//   ....[47]....
        /*0258*/ 	.word	0x0000c740


	//   ....[48]....
        /*025c*/ 	.word	0x0000d4f0


	//   ....[49]....
        /*0260*/ 	.word	0x0000d510


	//   ....[50]....
        /*0264*/ 	.word	0x0000d560


	//   ....[51]....
        /*0268*/ 	.word	0x0000d580


	//   ....[52]....
        /*026c*/ 	.word	0x0000d5c0


	//   ....[53]....
        /*0270*/ 	.word	0x0000d5f0


	//   ....[54]....
        /*0274*/ 	.word	0x0000d630


	//   ....[55]....
        /*0278*/ 	.word	0x0000d660


	//   ....[56]....
        /*027c*/ 	.word	0x0000d6a0


	//   ....[57]....
        /*0280*/ 	.word	0x0000d6d0


	//   ....[58]....
        /*0284*/ 	.word	0x0000d760


	//   ....[59]....
        /*0288*/ 	.word	0x0000d880


	//   ....[60]....
        /*028c*/ 	.word	0x0000d8a0


	//   ....[61]....
        /*0290*/ 	.word	0x0000def0


	//   ....[62]....
        /*0294*/ 	.word	0x0000df00


	//   ....[63]....
        /*0298*/ 	.word	0x0000df50


	//   ....[64]....
        /*029c*/ 	.word	0x0000df60


	//   ....[65]....
        /*02a0*/ 	.word	0x0000dfb0


	//   ....[66]....
        /*02a4*/ 	.word	0x0000dfc0


	//   ....[67]....
        /*02a8*/ 	.word	0x0000e010


	//   ....[68]....
        /*02ac*/ 	.word	0x0000e020


	//   ....[69]....
        /*02b0*/ 	.word	0x0000e070


	//   ....[70]....
        /*02b4*/ 	.word	0x0000e080


	//   ....[71]....
        /*02b8*/ 	.word	0x0000e110


	//   ....[72]....
        /*02bc*/ 	.word	0x0000e180


	//   ....[73]....
        /*02c0*/ 	.word	0x0000e210


	//   ....[74]....
        /*02c4*/ 	.word	0x0000e230


	//   ....[75]....
        /*02c8*/ 	.word	0x0000e240


	//   ....[76]....
        /*02cc*/ 	.word	0x0000e250


	//   ....[77]....
        /*02d0*/ 	.word	0x0000e260


	//   ....[78]....
        /*02d4*/ 	.word	0x0000e270


	//   ....[79]....
        /*02d8*/ 	.word	0x0000fb40


	//----- nvinfo : EIATTR_REG_RECONFIG
	.align		4
.L_117:
        /*02dc*/ 	.byte	0x01, 0x54
	.zero		2


	//----- nvinfo : EIATTR_SYSCALL_OFFSETS
	.align		4
        /*02e0*/ 	.byte	0x04, 0x46
        /*02e2*/ 	.short	(.L_119 - .L_118)


	//   ....[0]....
.L_118:
        /*02e4*/ 	.word	0x00005860


	//   ....[1]....
        /*02e8*/ 	.word	0x00005950


	//----- nvinfo : EIATTR_MBARRIER_INSTR_OFFSETS
	.align		4
.L_119:
        /*02ec*/ 	.byte	0x04, 0x39
        /*02ee*/ 	.short	(.L_121 - .L_120)


	//   ....[0]....
.L_120:
        /*02f0*/ 	.word	0x00000c10
        /*02f4*/ 	.word	0x000000ff
        /*02f8*/ 	.word	0x00034200
        /*02fc*/ 	.short	0x0100
        /*02fe*/ 	.byte	0x0b
	.zero		1


	//   ....[1]....
        /*0300*/ 	.word	0x00000c20
        /*0304*/ 	.word	0x000000ff
        /*0308*/ 	.word	0x00034240
        /*030c*/ 	.short	0x0100
        /*030e*/ 	.byte	0x0b
	.zero		1


	//   ....[2]....
        /*0310*/ 	.word	0x00000c30
        /*0314*/ 	.word	0x000000ff
        /*0318*/ 	.word	0x00034208
        /*031c*/ 	.short	0x0100
        /*031e*/ 	.byte	0x0b
	.zero		1


	//   ....[3]....
        /*0320*/ 	.word	0x00000c40
        /*0324*/ 	.word	0x000000ff
        /*0328*/ 	.word	0x00034248
        /*032c*/ 	.short	0x0100
        /*032e*/ 	.byte	0x0b
	.zero		1


	//   ....[4]....
        /*0330*/ 	.word	0x00000c50
        /*0334*/ 	.word	0x000000ff
        /*0338*/ 	.word	0x00034210
        /*033c*/ 	.short	0x0100
        /*033e*/ 	.byte	0x0b
	.zero		1


	//   ....[5]....
        /*0340*/ 	.word	0x00000c60
        /*0344*/ 	.word	0x000000ff
        /*0348*/ 	.word	0x00034250
        /*034c*/ 	.short	0x0100
        /*034e*/ 	.byte	0x0b
	.zero		1


	//   ....[6]....
        /*0350*/ 	.word	0x00000c70
        /*0354*/ 	.word	0x000000ff
        /*0358*/ 	.word	0x00034218
        /*035c*/ 	.short	0x0100
        /*035e*/ 	.byte	0x0b
	.zero		1


	//   ....[7]....
        /*0360*/ 	.word	0x00000c80
        /*0364*/ 	.word	0x000000ff
        /*0368*/ 	.word	0x00034258
        /*036c*/ 	.short	0x0100
        /*036e*/ 	.byte	0x0b
	.zero		1


	//   ....[8]....
        /*0370*/ 	.word	0x00000c90
        /*0374*/ 	.word	0x000000ff
        /*0378*/ 	.word	0x00034220
        /*037c*/ 	.short	0x0100
        /*037e*/ 	.byte	0x0b
	.zero		1


	//   ....[9]....
        /*0380*/ 	.word	0x00000ca0
        /*0384*/ 	.word	0x000000ff
        /*0388*/ 	.word	0x00034260
        /*038c*/ 	.short	0x0100
        /*038e*/ 	.byte	0x0b
	.zero		1


	//   ....[10]....
        /*0390*/ 	.word	0x00000cb0
        /*0394*/ 	.word	0x000000ff
        /*0398*/ 	.word	0x00034228
        /*039c*/ 	.short	0x0100
        /*039e*/ 	.byte	0x0b
	.zero		1


	//   ....[11]....
        /*03a0*/ 	.word	0x00000cc0
        /*03a4*/ 	.word	0x000000ff
        /*03a8*/ 	.word	0x00034268
        /*03ac*/ 	.short	0x0100
        /*03ae*/ 	.byte	0x0b
	.zero		1


	//   ....[12]....
        /*03b0*/ 	.word	0x00000cd0
        /*03b4*/ 	.word	0x000000ff
        /*03b8*/ 	.word	0x00034230
        /*03bc*/ 	.short	0x0100
        /*03be*/ 	.byte	0x0b
	.zero		1


	//   ....[13]....
        /*03c0*/ 	.word	0x00000ce0
        /*03c4*/ 	.word	0x000000ff
        /*03c8*/ 	.word	0x00034270
        /*03cc*/ 	.short	0x0100
        /*03ce*/ 	.byte	0x0b
	.zero		1


	//   ....[14]....
        /*03d0*/ 	.word	0x00000cf0
        /*03d4*/ 	.word	0x000000ff
        /*03d8*/ 	.word	0x00034238
        /*03dc*/ 	.short	0x0100
        /*03de*/ 	.byte	0x0b
	.zero		1


	//   ....[15]....
        /*03e0*/ 	.word	0x00000d00
        /*03e4*/ 	.word	0x000000ff
        /*03e8*/ 	.word	0x00034278
        /*03ec*/ 	.short	0x0100
        /*03ee*/ 	.byte	0x0b
	.zero		1


	//   ....[16]....
        /*03f0*/ 	.word	0x00000ea0
        /*03f4*/ 	.word	0x000000ff
        /*03f8*/ 	.word	0x00034280
        /*03fc*/ 	.short	0x0100
        /*03fe*/ 	.byte	0x0b
	.zero		1


	//   ....[17]....
        /*0400*/ 	.word	0x00000eb0
        /*0404*/ 	.word	0x000000ff
        /*0408*/ 	.word	0x00034298
        /*040c*/ 	.short	0x0100
        /*040e*/ 	.byte	0x0b
	.zero		1


	//   ....[18]....
        /*0410*/ 	.word	0x00000ec0
        /*0414*/ 	.word	0x000000ff
        /*0418*/ 	.word	0x00034288
        /*041c*/ 	.short	0x0100
        /*041e*/ 	.byte	0x0b
	.zero		1


	//   ....[19]....
        /*0420*/ 	.word	0x00000ed0
        /*0424*/ 	.word	0x000000ff
        /*0428*/ 	.word	0x000342a0
        /*042c*/ 	.short	0x0100
        /*042e*/ 	.byte	0x0b
	.zero		1


	//   ....[20]....
        /*0430*/ 	.word	0x00000ee0
        /*0434*/ 	.word	0x000000ff
        /*0438*/ 	.word	0x00034290
        /*043c*/ 	.short	0x0100
        /*043e*/ 	.byte	0x0b
	.zero		1


	//   ....[21]....
        /*0440*/ 	.word	0x00000ef0
        /*0444*/ 	.word	0x000000ff
        /*0448*/ 	.word	0x000342a8
        /*044c*/ 	.short	0x0100
        /*044e*/ 	.byte	0x0b
	.zero		1


	//   ....[22]....
        /*0450*/ 	.word	0x000010e0
        /*0454*/ 	.word	0x000000ff
        /*0458*/ 	.word	0x000342b0
        /*045c*/ 	.short	0x0100
        /*045e*/ 	.byte	0x06
	.zero		1


	//   ....[23]....
        /*0460*/ 	.word	0x000010f0
        /*0464*/ 	.word	0x000000ff
        /*0468*/ 	.word	0x000342d0
        /*046c*/ 	.short	0x0100
        /*046e*/ 	.byte	0x06
	.zero		1


	//   ....[24]....
        /*0470*/ 	.word	0x00001100
        /*0474*/ 	.word	0x000000ff
        /*0478*/ 	.word	0x000342b8
        /*047c*/ 	.short	0x0100
        /*047e*/ 	.byte	0x06
	.zero		1


	//   ....[25]....
        /*0480*/ 	.word	0x00001110
        /*0484*/ 	.word	0x000000ff
        /*0488*/ 	.word	0x000342d8
        /*048c*/ 	.short	0x0100
        /*048e*/ 	.byte	0x06
	.zero		1


	//   ....[26]....
        /*0490*/ 	.word	0x00001120
        /*0494*/ 	.word	0x000000ff
        /*0498*/ 	.word	0x000342c0
        /*049c*/ 	.short	0x0100
        /*049e*/ 	.byte	0x06
	.zero		1


	//   ....[27]....
        /*04a0*/ 	.word	0x00001130
        /*04a4*/ 	.word	0x000000ff
        /*04a8*/ 	.word	0x000342e0
        /*04ac*/ 	.short	0x0100
        /*04ae*/ 	.byte	0x06
	.zero		1


	//   ....[28]....
        /*04b0*/ 	.word	0x00001140
        /*04b4*/ 	.word	0x000000ff
        /*04b8*/ 	.word	0x000342c8
        /*04bc*/ 	.short	0x0100
        /*04be*/ 	.byte	0x06
	.zero		1


	//   ....[29]....
        /*04c0*/ 	.word	0x00001150
        /*04c4*/ 	.word	0x000000ff
        /*04c8*/ 	.word	0x000342e8
        /*04cc*/ 	.short	0x0100
        /*04ce*/ 	.byte	0x06
	.zero		1


	//   ....[30]....
        /*04d0*/ 	.word	0x000014a0
        /*04d4*/ 	.word	0x000000ff
        /*04d8*/ 	.word	0x000342f0
        /*04dc*/ 	.short	0x0100
        /*04de*/ 	.byte	0x06
	.zero		1


	//   ....[31]....
        /*04e0*/ 	.word	0x000014f0
        /*04e4*/ 	.word	0x000000ff
        /*04e8*/ 	.word	0x000342f8
        /*04ec*/ 	.short	0x0100
        /*04ee*/ 	.byte	0x06
	.zero		1


	//   ....[32]....
        /*04f0*/ 	.word	0x00001540
        /*04f4*/ 	.word	0x000000ff
        /*04f8*/ 	.word	0x00034300
        /*04fc*/ 	.short	0x0100
        /*04fe*/ 	.byte	0x0b
	.zero		1


	//   ....[33]....
        /*0500*/ 	.word	0x00001560
        /*0504*/ 	.word	0x000000ff
        /*0508*/ 	.word	0x00034308
        /*050c*/ 	.short	0x0100
        /*050e*/ 	.byte	0x0b
	.zero		1


	//   ....[34]....
        /*0510*/ 	.word	0x000015c0
        /*0514*/ 	.word	0x000000ff
        /*0518*/ 	.word	0x00034310
        /*051c*/ 	.short	0x0100
        /*051e*/ 	.byte	0x0b
	.zero		1


	//   ....[35]....
        /*0520*/ 	.word	0x000015d0
        /*0524*/ 	.word	0x000000ff
        /*0528*/ 	.word	0x00034318
        /*052c*/ 	.short	0x0100
        /*052e*/ 	.byte	0x0b
	.zero		1


	//   ....[36]....
        /*0530*/ 	.word	0x000030f0
        /*0534*/ 	.word	0x000000ff
        /*0538*/ 	.word	0x00034200
        /*053c*/ 	.short	0x010a
        /*053e*/ 	.byte	0x0b
	.zero		1


	//   ....[37]....
        /*0540*/ 	.word	0x00003200
        /*0544*/ 	.word	0x000000ff
        /*0548*/ 	.word	0x00000000
        /*054c*/ 	.short	0x0101
        /*054e*/ 	.byte	0x0b
	.zero		1


	//   ....[38]....
        /*0550*/ 	.word	0x00003e80
        /*0554*/ 	.word	0x0000000a
        /*0558*/ 	.word	0x00000000
        /*055c*/ 	.short	0x010a
        /*055e*/ 	.byte	0x33
	.zero		1


	//   ....[39]....
        /*0560*/ 	.word	0x000043b0
        /*0564*/ 	.word	0x000000ff
        /*0568*/ 	.word	0x00034280
        /*056c*/ 	.short	0x010a
        /*056e*/ 	.byte	0x04
	.zero		1


	//   ....[40]....
        /*0570*/ 	.word	0x000043f0
        /*0574*/ 	.word	0x000000ff
        /*0578*/ 	.word	0x00034280
        /*057c*/ 	.short	0x010a
        /*057e*/ 	.byte	0x04
	.zero		1


	//   ....[41]....
        /*0580*/ 	.word	0x00004bd0
        /*0584*/ 	.word	0x000000ff
        /*0588*/ 	.word	0x00034280
        /*058c*/ 	.short	0x010a
        /*058e*/ 	.byte	0x06
	.zero		1


	//   ....[42]....
        /*0590*/ 	.word	0x00004c10
        /*0594*/ 	.word	0x000000ff
        /*0598*/ 	.word	0x00034280
        /*059c*/ 	.short	0x010a
        /*059e*/ 	.byte	0x06
	.zero		1


	//   ....[43]....
        /*05a0*/ 	.word	0x00005340
        /*05a4*/ 	.word	0x00000005
        /*05a8*/ 	.word	0x00000000
        /*05ac*/ 	.short	0x0101
        /*05ae*/ 	.byte	0x3f
	.zero		1


	//   ....[44]....
        /*05b0*/ 	.word	0x00005450
        /*05b4*/ 	.word	0x00000003
        /*05b8*/ 	.word	0x00000000
        /*05bc*/ 	.short	0x0101
        /*05be*/ 	.byte	0x32
	.zero		1


	//   ....[45]....
        /*05c0*/ 	.word	0x00005540
        /*05c4*/ 	.word	0x00000003
        /*05c8*/ 	.word	0x00000000
        /*05cc*/ 	.short	0x0101
        /*05ce*/ 	.byte	0x3f
	.zero		1


	//   ....[46]....
        /*05d0*/ 	.word	0x000055a0
        /*05d4*/ 	.word	0x0000000a
        /*05d8*/ 	.word	0x00000010
        /*05dc*/ 	.short	0x010a
        /*05de*/ 	.byte	0x33
	.zero		1


	//   ....[47]....
        /*05e0*/ 	.word	0x00005d00
        /*05e4*/ 	.word	0x000000ff
        /*05e8*/ 	.word	0x000342b0
        /*05ec*/ 	.short	0x010a
        /*05ee*/ 	.byte	0x30
	.zero		1


	//   ....[48]....
        /*05f0*/ 	.word	0x00006300
        /*05f4*/ 	.word	0x000000ff
        /*05f8*/ 	.word	0x000342b8
        /*05fc*/ 	.short	0x010a
        /*05fe*/ 	.byte	0x30
	.zero		1


	//   ....[49]....
        /*0600*/ 	.word	0x00006860
        /*0604*/ 	.word	0x000000ff
        /*0608*/ 	.word	0x00000000
        /*060c*/ 	.short	0x0101
        /*060e*/ 	.byte	0x08
	.zero		1


	//   ....[50]....
        /*0610*/ 	.word	0x00006890
        /*0614*/ 	.word	0x000000ff
        /*0618*/ 	.word	0x000342c0
        /*061c*/ 	.short	0x010a
        /*061e*/ 	.byte	0x30
	.zero		1


	//   ....[51]....
        /*0620*/ 	.word	0x00006df0
        /*0624*/ 	.word	0x000000ff
        /*0628*/ 	.word	0x00000000
        /*062c*/ 	.short	0x0101
        /*062e*/ 	.byte	0x09
	.zero		1


	//   ....[52]....
        /*0630*/ 	.word	0x00006e20
        /*0634*/ 	.word	0x000000ff
        /*0638*/ 	.word	0x000342c8
        /*063c*/ 	.short	0x010a
        /*063e*/ 	.byte	0x30
	.zero		1


	//   ....[53]....
        /*0640*/ 	.word	0x00007380
        /*0644*/ 	.word	0x000000ff
        /*0648*/ 	.word	0x00000000
        /*064c*/ 	.short	0x0101
        /*064e*/ 	.byte	0x0a
	.zero		1


	//   ....[54]....
        /*0650*/ 	.word	0x000073d0
        /*0654*/ 	.word	0x000000ff
        /*0658*/ 	.word	0x000342b0
        /*065c*/ 	.short	0x010a
        /*065e*/ 	.byte	0x30
	.zero		1


	//   ....[55]....
        /*0660*/ 	.word	0x00007930
        /*0664*/ 	.word	0x000000ff
        /*0668*/ 	.word	0x00000000
        /*066c*/ 	.short	0x0101
        /*066e*/ 	.byte	0x07
	.zero		1


	//   ....[56]....
        /*0670*/ 	.word	0x00007960
        /*0674*/ 	.word	0x000000ff
        /*0678*/ 	.word	0x000342b8
        /*067c*/ 	.short	0x010a
        /*067e*/ 	.byte	0x30
	.zero		1


	//   ....[57]....
        /*0680*/ 	.word	0x00007ea0
        /*0684*/ 	.word	0x000000ff
        /*0688*/ 	.word	0x00000000
        /*068c*/ 	.short	0x0101
        /*068e*/ 	.byte	0x08
	.zero		1


	//   ....[58]....
        /*0690*/ 	.word	0x00007ed0
        /*0694*/ 	.word	0x000000ff
        /*0698*/ 	.word	0x000342c0
        /*069c*/ 	.short	0x010a
        /*069e*/ 	.byte	0x30
	.zero		1


	//   ....[59]....
        /*06a0*/ 	.word	0x00008410
        /*06a4*/ 	.word	0x000000ff
        /*06a8*/ 	.word	0x00000000
        /*06ac*/ 	.short	0x0101
        /*06ae*/ 	.byte	0x09
	.zero		1


	//   ....[60]....
        /*06b0*/ 	.word	0x00008440
        /*06b4*/ 	.word	0x000000ff
        /*06b8*/ 	.word	0x000342c8
        /*06bc*/ 	.short	0x010a
        /*06be*/ 	.byte	0x30
	.zero		1


	//   ....[61]....
        /*06c0*/ 	.word	0x00008990
        /*06c4*/ 	.word	0x000000ff
        /*06c8*/ 	.word	0x00000000
        /*06cc*/ 	.short	0x0101
        /*06ce*/ 	.byte	0x0a
	.zero		1


	//   ....[62]....
        /*06d0*/ 	.word	0x00008a10
        /*06d4*/ 	.word	0x000000ff
        /*06d8*/ 	.word	0x00034200
        /*06dc*/ 	.short	0x010a
        /*06de*/ 	.byte	0x04
	.zero		1


	//   ....[63]....
        /*06e0*/ 	.word	0x00008b30
        /*06e4*/ 	.word	0x000000ff
        /*06e8*/ 	.word	0x00000000
        /*06ec*/ 	.short	0x0101
        /*06ee*/ 	.byte	0x04
	.zero		1


	//   ....[64]....
        /*06f0*/ 	.word	0x00008ce0
        /*06f4*/ 	.word	0x000000ff
        /*06f8*/ 	.word	0x00034200
        /*06fc*/ 	.short	0x010a
        /*06fe*/ 	.byte	0x04
	.zero		1


	//   ....[65]....
        /*0700*/ 	.word	0x00008df0
        /*0704*/ 	.word	0x000000ff
        /*0708*/ 	.word	0x00000000
        /*070c*/ 	.short	0x0101
        /*070e*/ 	.byte	0x04
	.zero		1


	//   ....[66]....
        /*0710*/ 	.word	0x000092b0
        /*0714*/ 	.word	0x000000ff
        /*0718*/ 	.word	0x00000000
        /*071c*/ 	.short	0x0101
        /*071e*/ 	.byte	0x07
	.zero		1


	//   ....[67]....
        /*0720*/ 	.word	0x000092d0
        /*0724*/ 	.word	0x00000000
        /*0728*/ 	.word	0x00000000
        /*072c*/ 	.short	0x0101
        /*072e*/ 	.byte	0x32
	.zero		1


	//   ....[68]....
        /*0730*/ 	.word	0x00009a60
        /*0734*/ 	.word	0x000000ff
        /*0738*/ 	.word	0x000342f8
        /*073c*/ 	.short	0x010a
        /*073e*/ 	.byte	0x06
	.zero		1


	//   ....[69]....
        /*0740*/ 	.word	0x00009b80
        /*0744*/ 	.word	0x000000ff
        /*0748*/ 	.word	0x00034200
        /*074c*/ 	.short	0x010a
        /*074e*/ 	.byte	0x07
	.zero		1


	//   ....[70]....
        /*0750*/ 	.word	0x00009ca0
        /*0754*/ 	.word	0x000000ff
        /*0758*/ 	.word	0x00000000
        /*075c*/ 	.short	0x0101
        /*075e*/ 	.byte	0x07
	.zero		1


	//   ....[71]....
        /*0760*/ 	.word	0x00009e90
        /*0764*/ 	.word	0x000000ff
        /*0768*/ 	.word	0x000342d0
        /*076c*/ 	.short	0x010a
        /*076e*/ 	.byte	0x06
	.zero		1


	//   ....[72]....
        /*0770*/ 	.word	0x00009f50
        /*0774*/ 	.word	0x000000ff
        /*0778*/ 	.word	0x000342b0
        /*077c*/ 	.short	0x010b
        /*077e*/ 	.byte	0x06
	.zero		1


	//   ....[73]....
        /*0780*/ 	.word	0x00009fb0
        /*0784*/ 	.word	0x000000ff
        /*0788*/ 	.word	0x00000000
        /*078c*/ 	.short	0x0101
        /*078e*/ 	.byte	0x07
	.zero		1


	//   ....[74]....
        /*0790*/ 	.word	0x00009fe0
        /*0794*/ 	.word	0x000000ff
        /*0798*/ 	.word	0x000342d8
        /*079c*/ 	.short	0x010a
        /*079e*/ 	.byte	0x06
	.zero		1


	//   ....[75]....
        /*07a0*/ 	.word	0x0000a0c0
        /*07a4*/ 	.word	0x000000ff
        /*07a8*/ 	.word	0x000342b8
        /*07ac*/ 	.short	0x010b
        /*07ae*/ 	.byte	0x06
	.zero		1


	//   ....[76]....
        /*07b0*/ 	.word	0x0000a130
        /*07b4*/ 	.word	0x000000ff
        /*07b8*/ 	.word	0x00000000
        /*07bc*/ 	.short	0x0101
        /*07be*/ 	.byte	0x10
	.zero		1


	//   ....[77]....
        /*07c0*/ 	.word	0x0000a160
        /*07c4*/ 	.word	0x000000ff
        /*07c8*/ 	.word	0x000342e0
        /*07cc*/ 	.short	0x010a
        /*07ce*/ 	.byte	0x06
	.zero		1


	//   ....[78]....
        /*07d0*/ 	.word	0x0000a230
        /*07d4*/ 	.word	0x000000ff
        /*07d8*/ 	.word	0x000342c0
        /*07dc*/ 	.short	0x010b
        /*07de*/ 	.byte	0x06
	.zero		1


	//   ....[79]....
        /*07e0*/ 	.word	0x0000a290
        /*07e4*/ 	.word	0x000000ff
        /*07e8*/ 	.word	0x00000000
        /*07ec*/ 	.short	0x0101
        /*07ee*/ 	.byte	0x21
	.zero		1


	//   ....[80]....
        /*07f0*/ 	.word	0x0000a2c0
        /*07f4*/ 	.word	0x000000ff
        /*07f8*/ 	.word	0x000342e8
        /*07fc*/ 	.short	0x010a
        /*07fe*/ 	.byte	0x06
	.zero		1


	//   ....[81]....
        /*0800*/ 	.word	0x0000a390
        /*0804*/ 	.word	0x000000ff
        /*0808*/ 	.word	0x000342c8
        /*080c*/ 	.short	0x010b
        /*080e*/ 	.byte	0x06
	.zero		1


	//   ....[82]....
        /*0810*/ 	.word	0x0000a400
        /*0814*/ 	.word	0x000000ff
        /*0818*/ 	.word	0x00000000
        /*081c*/ 	.short	0x0101
        /*081e*/ 	.byte	0x22
	.zero		1


	//   ....[83]....
        /*0820*/ 	.word	0x0000a440
        /*0824*/ 	.word	0x000000ff
        /*0828*/ 	.word	0x000342d0
        /*082c*/ 	.short	0x010a
        /*082e*/ 	.byte	0x06
	.zero		1


	//   ....[84]....
        /*0830*/ 	.word	0x0000a500
        /*0834*/ 	.word	0x000000ff
        /*0838*/ 	.word	0x000342b0
        /*083c*/ 	.short	0x010b
        /*083e*/ 	.byte	0x06
	.zero		1


	//   ....[85]....
        /*0840*/ 	.word	0x0000a540
        /*0844*/ 	.word	0x000000ff
        /*0848*/ 	.word	0x00000000
        /*084c*/ 	.short	0x0101
        /*084e*/ 	.byte	0x07
	.zero		1


	//   ....[86]....
        /*0850*/ 	.word	0x0000a570
        /*0854*/ 	.word	0x000000ff
        /*0858*/ 	.word	0x000342d8
        /*085c*/ 	.short	0x010a
        /*085e*/ 	.byte	0x06
	.zero		1


	//   ....[87]....
        /*0860*/ 	.word	0x0000a640
        /*0864*/ 	.word	0x000000ff
        /*0868*/ 	.word	0x000342b8
        /*086c*/ 	.short	0x010b
        /*086e*/ 	.byte	0x06
	.zero		1


	//   ....[88]....
        /*0870*/ 	.word	0x0000a680
        /*0874*/ 	.word	0x000000ff
        /*0878*/ 	.word	0x00000000
        /*087c*/ 	.short	0x0101
        /*087e*/ 	.byte	0x10
	.zero		1


	//   ....[89]....
        /*0880*/ 	.word	0x0000a6c0
        /*0884*/ 	.word	0x000000ff
        /*0888*/ 	.word	0x000342e0
        /*088c*/ 	.short	0x010a
        /*088e*/ 	.byte	0x06
	.zero		1


	//   ....[90]....
        /*0890*/ 	.word	0x0000a770
        /*0894*/ 	.word	0x000000ff
        /*0898*/ 	.word	0x000342c0
        /*089c*/ 	.short	0x010b
        /*089e*/ 	.byte	0x06
	.zero		1


	//   ....[91]....
        /*08a0*/ 	.word	0x0000a7b0
        /*08a4*/ 	.word	0x000000ff
        /*08a8*/ 	.word	0x00000000
        /*08ac*/ 	.short	0x0101
        /*08ae*/ 	.byte	0x21
	.zero		1


	//   ....[92]....
        /*08b0*/ 	.word	0x0000a7e0
        /*08b4*/ 	.word	0x000000ff
        /*08b8*/ 	.word	0x000342e8
        /*08bc*/ 	.short	0x010a
        /*08be*/ 	.byte	0x06
	.zero		1


	//   ....[93]....
        /*08c0*/ 	.word	0x0000a8b0
        /*08c4*/ 	.word	0x000000ff
        /*08c8*/ 	.word	0x000342c8
        /*08cc*/ 	.short	0x010b
        /*08ce*/ 	.byte	0x06
	.zero		1


	//   ....[94]....
        /*08d0*/ 	.word	0x0000a900
        /*08d4*/ 	.word	0x000000ff
        /*08d8*/ 	.word	0x00000000
        /*08dc*/ 	.short	0x0101
        /*08de*/ 	.byte	0x22
	.zero		1


	//   ....[95]....
        /*08e0*/ 	.word	0x0000ae50
        /*08e4*/ 	.word	0x000000ff
        /*08e8*/ 	.word	0x000342d0
        /*08ec*/ 	.short	0x010a
        /*08ee*/ 	.byte	0x06
	.zero		1


	//   ....[96]....
        /*08f0*/ 	.word	0x0000ae90
        /*08f4*/ 	.word	0x000000ff
        /*08f8*/ 	.word	0x000342d8
        /*08fc*/ 	.short	0x010a
        /*08fe*/ 	.byte	0x06
	.zero		1


	//   ....[97]....
        /*0900*/ 	.word	0x0000aed0
        /*0904*/ 	.word	0x000000ff
        /*0908*/ 	.word	0x000342e0
        /*090c*/ 	.short	0x010a
        /*090e*/ 	.byte	0x06
	.zero		1


	//   ....[98]....
        /*0910*/ 	.word	0x0000af40
        /*0914*/ 	.word	0x00000003
        /*0918*/ 	.word	0x000342e8
        /*091c*/ 	.short	0x010a
        /*091e*/ 	.byte	0x3f
	.zero		1


	//   ....[99]....
        /*0920*/ 	.word	0x0000bc20
        /*0924*/ 	.word	0x00000009
        /*0928*/ 	.word	0x00034298
        /*092c*/ 	.short	0x010a
        /*092e*/ 	.byte	0x3f
	.zero		1


	//   ....[100]....
        /*0930*/ 	.word	0x0000bf90
        /*0934*/ 	.word	0x000000ff
        /*0938*/ 	.word	0x000342f8
        /*093c*/ 	.short	0x0101
        /*093e*/ 	.byte	0x16
	.zero		1


	//   ....[101]....
        /*0940*/ 	.word	0x0000c050
        /*0944*/ 	.word	0x00000008
        /*0948*/ 	.word	0x00034200
        /*094c*/ 	.short	0x010a
        /*094e*/ 	.byte	0x3f
	.zero		1


	//   ....[102]....
        /*0950*/ 	.word	0x0000c190
        /*0954*/ 	.word	0x00000004
        /*0958*/ 	.word	0x00000000
        /*095c*/ 	.short	0x0101
        /*095e*/ 	.byte	0x3f
	.zero		1


	//   ....[103]....
        /*0960*/ 	.word	0x0000c9d0
        /*0964*/ 	.word	0x00000007
        /*0968*/ 	.word	0x00000000
        /*096c*/ 	.short	0x010a
        /*096e*/ 	.byte	0x3f
	.zero		1


	//   ....[104]....
        /*0970*/ 	.word	0x0000ca50
        /*0974*/ 	.word	0x00000006
        /*0978*/ 	.word	0x00000000
        /*097c*/ 	.short	0x010a
        /*097e*/ 	.byte	0x3f
	.zero		1


	//   ....[105]....
        /*0980*/ 	.word	0x0000cae0
        /*0984*/ 	.word	0x00000005
        /*0988*/ 	.word	0x00000000
        /*098c*/ 	.short	0x010a
        /*098e*/ 	.byte	0x3f
	.zero		1


	//   ....[106]....
        /*0990*/ 	.word	0x0000e760
        /*0994*/ 	.word	0x00000011
        /*0998*/ 	.word	0x00034240
        /*099c*/ 	.short	0x010a
        /*099e*/ 	.byte	0x3f
	.zero		1


	//   ....[107]....
        /*09a0*/ 	.word	0x0000e880
        /*09a4*/ 	.word	0x00000011
        /*09a8*/ 	.word	0x00034200
        /*09ac*/ 	.short	0x0101
        /*09ae*/ 	.byte	0x3f
	.zero		1


	//   ....[108]....
        /*09b0*/ 	.word	0x0000e950
        /*09b4*/ 	.word	0x00000005
        /*09b8*/ 	.word	0x00034240
        /*09bc*/ 	.short	0x010a
        /*09be*/ 	.byte	0x3f
	.zero		1


	//   ....[109]....
        /*09c0*/ 	.word	0x0000ea00
        /*09c4*/ 	.word	0x00000007
        /*09c8*/ 	.word	0x00034240
        /*09cc*/ 	.short	0x010a
        /*09ce*/ 	.byte	0x3f
	.zero		1


	//   ....[110]....
        /*09d0*/ 	.word	0x0000eab0
        /*09d4*/ 	.word	0x00000007
        /*09d8*/ 	.word	0x00034240
        /*09dc*/ 	.short	0x010a
        /*09de*/ 	.byte	0x3f
	.zero		1


	//   ....[111]....
        /*09e0*/ 	.word	0x0000eb60
        /*09e4*/ 	.word	0x00000007
        /*09e8*/ 	.word	0x00034240
        /*09ec*/ 	.short	0x010a
        /*09ee*/ 	.byte	0x3f
	.zero		1


	//   ....[112]....
        /*09f0*/ 	.word	0x0000ec10
        /*09f4*/ 	.word	0x00000007
        /*09f8*/ 	.word	0x00034240
        /*09fc*/ 	.short	0x010a
        /*09fe*/ 	.byte	0x3f
	.zero		1


	//   ....[113]....
        /*0a00*/ 	.word	0x0000ecc0
        /*0a04*/ 	.word	0x00000007
        /*0a08*/ 	.word	0x00034240
        /*0a0c*/ 	.short	0x010a
        /*0a0e*/ 	.byte	0x3f
	.zero		1


	//   ....[114]....
        /*0a10*/ 	.word	0x0000ed70
        /*0a14*/ 	.word	0x00000007
        /*0a18*/ 	.word	0x00034240
        /*0a1c*/ 	.short	0x010a
        /*0a1e*/ 	.byte	0x3f
	.zero		1


	//   ....[115]....
        /*0a20*/ 	.word	0x0000ee20
        /*0a24*/ 	.word	0x00000003
        /*0a28*/ 	.word	0x00034240
        /*0a2c*/ 	.short	0x010a
        /*0a2e*/ 	.byte	0x3f
	.zero		1


	//   ....[116]....
        /*0a30*/ 	.word	0x0000ee80
        /*0a34*/ 	.word	0x00000003
        /*0a38*/ 	.word	0x00034200
        /*0a3c*/ 	.short	0x010a
        /*0a3e*/ 	.byte	0x3f
	.zero		1


	//   ....[117]....
        /*0a40*/ 	.word	0x0000eef0
        /*0a44*/ 	.word	0x00000004
        /*0a48*/ 	.word	0x00000000
        /*0a4c*/ 	.short	0x010a
        /*0a4e*/ 	.byte	0x3f
	.zero		1


	//   ....[118]....
        /*0a50*/ 	.word	0x0000ef50
        /*0a54*/ 	.word	0x00000004
        /*0a58*/ 	.word	0x00034280
        /*0a5c*/ 	.short	0x010a
        /*0a5e*/ 	.byte	0x3f
	.zero		1


	//   ....[119]....
        /*0a60*/ 	.word	0x0000efb0
        /*0a64*/ 	.word	0x0000000c
        /*0a68*/ 	.word	0x00034280
        /*0a6c*/ 	.short	0x010a
        /*0a6e*/ 	.byte	0x3f
	.zero		1


	//   ....[120]....
        /*0a70*/ 	.word	0x0000f020
        /*0a74*/ 	.word	0x00000004
        /*0a78*/ 	.word	0x00000010
        /*0a7c*/ 	.short	0x010a
        /*0a7e*/ 	.byte	0x3f
	.zero		1


	//   ....[121]....
        /*0a80*/ 	.word	0x0000f0e0
        /*0a84*/ 	.word	0x00000005
        /*0a88*/ 	.word	0x000342b0
        /*0a8c*/ 	.short	0x010a
        /*0a8e*/ 	.byte	0x3f
	.zero		1


	//   ....[122]....
        /*0a90*/ 	.word	0x0000f140
        /*0a94*/ 	.word	0x00000005
        /*0a98*/ 	.word	0x000342b8
        /*0a9c*/ 	.short	0x010a
        /*0a9e*/ 	.byte	0x3f
	.zero		1


	//   ....[123]....
        /*0aa0*/ 	.word	0x0000f1a0
        /*0aa4*/ 	.word	0x00000005
        /*0aa8*/ 	.word	0x000342c0
        /*0aac*/ 	.short	0x010a
        /*0aae*/ 	.byte	0x3f
	.zero		1


	//   ....[124]....
        /*0ab0*/ 	.word	0x0000f200
        /*0ab4*/ 	.word	0x00000005
        /*0ab8*/ 	.word	0x000342c8
        /*0abc*/ 	.short	0x010a
        /*0abe*/ 	.byte	0x3f
	.zero		1


	//   ....[125]....
        /*0ac0*/ 	.word	0x0000f260
        /*0ac4*/ 	.word	0x00000005
        /*0ac8*/ 	.word	0x000342b0
        /*0acc*/ 	.short	0x010a
        /*0ace*/ 	.byte	0x3f
	.zero		1


	//   ....[126]....
        /*0ad0*/ 	.word	0x0000f2c0
        /*0ad4*/ 	.word	0x00000005
        /*0ad8*/ 	.word	0x000342b8
        /*0adc*/ 	.short	0x010a
        /*0ade*/ 	.byte	0x3f
	.zero		1


	//   ....[127]....
        /*0ae0*/ 	.word	0x0000f320
        /*0ae4*/ 	.word	0x00000005
        /*0ae8*/ 	.word	0x000342c0
        /*0aec*/ 	.short	0x010a
        /*0aee*/ 	.byte	0x3f
	.zero		1


	//   ....[128]....
        /*0af0*/ 	.word	0x0000f380
        /*0af4*/ 	.word	0x00000005
        /*0af8*/ 	.word	0x000342c8
        /*0afc*/ 	.short	0x010a
        /*0afe*/ 	.byte	0x3f
	.zero		1


	//   ....[129]....
        /*0b00*/ 	.word	0x0000f3e0
        /*0b04*/ 	.word	0x00000003
        /*0b08*/ 	.word	0x00034200
        /*0b0c*/ 	.short	0x010a
        /*0b0e*/ 	.byte	0x3f
	.zero		1


	//   ....[130]....
        /*0b10*/ 	.word	0x0000f440
        /*0b14*/ 	.word	0x00000004
        /*0b18*/ 	.word	0x00034200
        /*0b1c*/ 	.short	0x010a
        /*0b1e*/ 	.byte	0x3f
	.zero		1


	//   ....[131]....
        /*0b20*/ 	.word	0x0000f4a0
        /*0b24*/ 	.word	0x00000003
        /*0b28*/ 	.word	0x000342f8
        /*0b2c*/ 	.short	0x010a
        /*0b2e*/ 	.byte	0x3f
	.zero		1


	//   ....[132]....
        /*0b30*/ 	.word	0x0000f500
        /*0b34*/ 	.word	0x00000006
        /*0b38*/ 	.word	0x00034200
        /*0b3c*/ 	.short	0x010a
        /*0b3e*/ 	.byte	0x3f
	.zero		1


	//   ....[133]....
        /*0b40*/ 	.word	0x0000f560
        /*0b44*/ 	.word	0x00000004
        /*0b48*/ 	.word	0x000342d0
        /*0b4c*/ 	.short	0x010a
        /*0b4e*/ 	.byte	0x3f
	.zero		1


	//   ....[134]....
        /*0b50*/ 	.word	0x0000f5c0
        /*0b54*/ 	.word	0x00000004
        /*0b58*/ 	.word	0x000342d8
        /*0b5c*/ 	.short	0x010a
        /*0b5e*/ 	.byte	0x3f
	.zero		1


	//   ....[135]....
        /*0b60*/ 	.word	0x0000f620
        /*0b64*/ 	.word	0x00000004
        /*0b68*/ 	.word	0x000342e0
        /*0b6c*/ 	.short	0x010a
        /*0b6e*/ 	.byte	0x3f
	.zero		1


	//   ....[136]....
        /*0b70*/ 	.word	0x0000f680
        /*0b74*/ 	.word	0x00000004
        /*0b78*/ 	.word	0x000342e8
        /*0b7c*/ 	.short	0x010a
        /*0b7e*/ 	.byte	0x3f
	.zero		1


	//   ....[137]....
        /*0b80*/ 	.word	0x0000f6e0
        /*0b84*/ 	.word	0x00000005
        /*0b88*/ 	.word	0x000342d0
        /*0b8c*/ 	.short	0x010a
        /*0b8e*/ 	.byte	0x3f
	.zero		1


	//   ....[138]....
        /*0b90*/ 	.word	0x0000f740
        /*0b94*/ 	.word	0x00000005
        /*0b98*/ 	.word	0x000342d8
        /*0b9c*/ 	.short	0x010a
        /*0b9e*/ 	.byte	0x3f
	.zero		1


	//   ....[139]....
        /*0ba0*/ 	.word	0x0000f7a0
        /*0ba4*/ 	.word	0x00000005
        /*0ba8*/ 	.word	0x000342e0
        /*0bac*/ 	.short	0x010a
        /*0bae*/ 	.byte	0x3f
	.zero		1


	//   ....[140]....
        /*0bb0*/ 	.word	0x0000f800
        /*0bb4*/ 	.word	0x00000005
        /*0bb8*/ 	.word	0x000342e8
        /*0bbc*/ 	.short	0x010a
        /*0bbe*/ 	.byte	0x3f
	.zero		1


	//   ....[141]....
        /*0bc0*/ 	.word	0x0000f860
        /*0bc4*/ 	.word	0x00000000
        /*0bc8*/ 	.word	0x000342d0
        /*0bcc*/ 	.short	0x010a
        /*0bce*/ 	.byte	0x3f
	.zero		1


	//   ....[142]....
        /*0bd0*/ 	.word	0x0000f8c0
        /*0bd4*/ 	.word	0x00000000
        /*0bd8*/ 	.word	0x000342d8
        /*0bdc*/ 	.short	0x010a
        /*0bde*/ 	.byte	0x3f
	.zero		1


	//   ....[143]....
        /*0be0*/ 	.word	0x0000f920
        /*0be4*/ 	.word	0x00000000
        /*0be8*/ 	.word	0x000342e0
        /*0bec*/ 	.short	0x010a
        /*0bee*/ 	.byte	0x3f
	.zero		1


	//   ....[144]....
        /*0bf0*/ 	.word	0x0000f9f0
        /*0bf4*/ 	.word	0x00000009
        /*0bf8*/ 	.word	0x00034298
        /*0bfc*/ 	.short	0x010a
        /*0bfe*/ 	.byte	0x3f
	.zero		1


	//   ....[145]....
        /*0c00*/ 	.word	0x0000fa40
        /*0c04*/ 	.word	0x00000008
        /*0c08*/ 	.word	0x00034200
        /*0c0c*/ 	.short	0x010a
        /*0c0e*/ 	.byte	0x3f
	.zero		1


	//   ....[146]....
        /*0c10*/ 	.word	0x0000fc50
        /*0c14*/ 	.word	0x00000007
        /*0c18*/ 	.word	0x00000000
        /*0c1c*/ 	.short	0x010a
        /*0c1e*/ 	.byte	0x3f
	.zero		1


	//   ....[147]....
        /*0c20*/ 	.word	0x0000fca0
        /*0c24*/ 	.word	0x00000006
        /*0c28*/ 	.word	0x00000000
        /*0c2c*/ 	.short	0x010a
        /*0c2e*/ 	.byte	0x3f
	.zero		1


	//   ....[148]....
        /*0c30*/ 	.word	0x0000fcf0
        /*0c34*/ 	.word	0x00000011
        /*0c38*/ 	.word	0x00034240
        /*0c3c*/ 	.short	0x010a
        /*0c3e*/ 	.byte	0x3f
	.zero		1


	//   ....[149]....
        /*0c40*/ 	.word	0x0000fd40
        /*0c44*/ 	.word	0x00000005
        /*0c48*/ 	.word	0x00034240
        /*0c4c*/ 	.short	0x010a
        /*0c4e*/ 	.byte	0x3f
	.zero		1


	//   ....[150]....
        /*0c50*/ 	.word	0x0000fd90
        /*0c54*/ 	.word	0x00000007
        /*0c58*/ 	.word	0x00034240
        /*0c5c*/ 	.short	0x010a
        /*0c5e*/ 	.byte	0x3f
	.zero		1


	//   ....[151]....
        /*0c60*/ 	.word	0x0000fde0
        /*0c64*/ 	.word	0x00000007
        /*0c68*/ 	.word	0x00034240
        /*0c6c*/ 	.short	0x010a
        /*0c6e*/ 	.byte	0x3f
	.zero		1


	//   ....[152]....
        /*0c70*/ 	.word	0x0000fe30
        /*0c74*/ 	.word	0x00000007
        /*0c78*/ 	.word	0x00034240
        /*0c7c*/ 	.short	0x010a
        /*0c7e*/ 	.byte	0x3f
	.zero		1


	//   ....[153]....
        /*0c80*/ 	.word	0x0000fe80
        /*0c84*/ 	.word	0x00000007
        /*0c88*/ 	.word	0x00034240
        /*0c8c*/ 	.short	0x010a
        /*0c8e*/ 	.byte	0x3f
	.zero		1


	//   ....[154]....
        /*0c90*/ 	.word	0x0000fed0
        /*0c94*/ 	.word	0x00000007
        /*0c98*/ 	.word	0x00034240
        /*0c9c*/ 	.short	0x010a
        /*0c9e*/ 	.byte	0x3f
	.zero		1


	//   ....[155]....
        /*0ca0*/ 	.word	0x0000ff20
        /*0ca4*/ 	.word	0x00000007
        /*0ca8*/ 	.word	0x00034240
        /*0cac*/ 	.short	0x010a
        /*0cae*/ 	.byte	0x3f
	.zero		1


	//----- nvinfo : EIATTR_NUM_MBARRIERS
	.align		4
.L_121:
        /*0cb0*/ 	.byte	0x03, 0x38
        /*0cb2*/ 	.short	0x0024


	//----- nvinfo : EIATTR_EXIT_INSTR_OFFSETS
	.align		4
        /*0cb4*/ 	.byte	0x04, 0x1c
        /*0cb6*/ 	.short	(.L_123 - .L_122)


	//   ....[0]....
.L_122:
        /*0cb8*/ 	.word	0x00002f50


	//   ....[1]....
        /*0cbc*/ 	.word	0x00003210


	//   ....[2]....
        /*0cc0*/ 	.word	0x00003370


	//   ....[3]....
        /*0cc4*/ 	.word	0x00009300


	//   ....[4]....
        /*0cc8*/ 	.word	0x000093a0


	//   ....[5]....
        /*0ccc*/ 	.word	0x0000af90


	//   ....[6]....
        /*0cd0*/ 	.word	0x0000cb30


	//   ....[7]....
        /*0cd4*/ 	.word	0x0000ee50


	//----- nvinfo : EIATTR_MAX_THREADS
	.align		4
.L_123:
        /*0cd8*/ 	.byte	0x04, 0x05
        /*0cda*/ 	.short	(.L_125 - .L_124)
.L_124:
        /*0cdc*/ 	.word	0x00000180
        /*0ce0*/ 	.word	0x00000001
        /*0ce4*/ 	.word	0x00000001


	//----- nvinfo : EIATTR_CRS_STACK_SIZE
	.align		4
.L_125:
        /*0ce8*/ 	.byte	0x04, 0x1e
        /*0cea*/ 	.short	(.L_127 - .L_126)
.L_126:
        /*0cec*/ 	.word	0x00000000


	//----- nvinfo : EIATTR_CBANK_PARAM_SIZE
	.align		4
.L_127:
        /*0cf0*/ 	.byte	0x03, 0x19
        /*0cf2*/ 	.short	0x0770


	//----- nvinfo : EIATTR_PARAM_CBANK
	.align		4
        /*0cf4*/ 	.byte	0x04, 0x0a
        /*0cf6*/ 	.short	(.L_129 - .L_128)
	.align		4
.L_128:
        /*0cf8*/ 	.word	index@(.nv.constant0._ZN7cutlass13device_kernelINS_4gemm6kernel13GemmUniversalINS1_17GroupProblemShapeIN4cute5tupleIJiiiEEEEENS1_10collective13CollectiveMmaINS1_39MainloopSm90ArrayTmaGmmaWarpSpecializedILi3ENS6_IJNS5_1CILi1EEENSC_ILi2EEESD_EEENS1_40KernelPtrArrayTmaWarpSpecializedPingpongEEENS6_IJNSC_ILi128EEESI_SI_EEENS_10bfloat16_tEPNS6_IJlSD_NSC_ILi0EEEEEESK_SN_NS5_8TiledMMAINS5_8MMA_AtomIJNS5_4SM904GMMA28MMA_64x128x16_F32BF16BF16_SSILNSR_5MajorE0ELST_0ELNSR_7ScaleInE1ELSU_1EEEEEENS5_6LayoutINS6_IJSD_SD_SD_EEENS6_IJSL_SL_SL_EEEEENS6_IJNS5_10UnderscoreES11_S11_EEEEENS5_23SM90_TMA_LOAD_MULTICASTENS5_14ComposedLayoutINS5_7SwizzleILi3ELi4ELi3EEENS5_18smem_ptr_flag_bitsILi16EEENSX_INS6_IJNSC_ILi8EEENSC_ILi64EEEEEENS6_IJS1B_SD_EEEEEEEvNS5_8identityENS5_13SM90_TMA_LOADES1F_vS1G_EENS_8epilogue10collective18CollectiveEpilogueINS1J_30Sm90PtrArrayTmaWarpSpecializedILi4ELi2ELi16ELb1ELb0ELi2EEEJSJ_NS6_IJS1B_NSC_ILi32EEEEEESK_SN_SK_SN_NS1J_6fusion15FusionCallbacksIS1N_NS1Q_17LinearCombinationISK_fSK_fLNS_15FloatRoundStyleE2EEESJ_S1P_JEEES1H_NS15_INS16_ILi2ELi4ELi3EEES19_NSX_INS6_IJS1A_S1O_EEENS6_IJS1O_SD_EEEEEEENS5_17SM75_U32x4_LDSM_NENS5_14SM90_TMA_STOREES20_NS5_17SM90_U32x4_STSM_NENS5_9Copy_AtomIJS23_NS_6half_tEEEEvEEEvvEEEEvNT_6ParamsE)
        /*0cfc*/ 	.short	0x0210
        /*0cfe*/ 	.short	0x0770


	//----- nvinfo : EIATTR_SW_WAR
	.align		4
.L_129:
        /*0d00*/ 	.byte	0x04, 0x36
        /*0d02*/ 	.short	(.L_131 - .L_130)
.L_130:
        /*0d04*/ 	.word	0x00000008
.L_131:


//--------------------- .nv.info._ZN7cutlass13device_kernelINS_4gemm6kernel13GemmUniversalINS1_17GroupProblemShapeIN4cute5tupleIJiiiEEEEENS1_10collective13CollectiveMmaINS1_39MainloopSm90ArrayTmaGmmaWarpSpecializedILi3ENS6_IJNS5_1CILi1EEENSC_ILi2EEESD_EEENS1_40KernelPtrArrayTmaWarpSpecializedPingpongEEENS6_IJNSC_ILi128EEESI_SI_EEENS_10bfloat16_tEPNS6_IJSD_lNSC_ILi0EEEEEESK_SN_NS5_8TiledMMAINS5_8MMA_AtomIJNS5_4SM904GMMA28MMA_64x128x16_F32BF16BF16_SSILNSR_5MajorE1ELST_1ELNSR_7ScaleInE1ELSU_1EEEEEENS5_6LayoutINS6_IJSD_SD_SD_EEENS6_IJSL_SL_SL_EEEEENS6_IJNS5_10UnderscoreES11_S11_EEEEENS5_23SM90_TMA_LOAD_MULTICASTENS5_14ComposedLayoutINS5_7SwizzleILi3ELi4ELi3EEENS5_18smem_ptr_flag_bitsILi16EEENSX_INS6_IJNSC_ILi64EEENSC_ILi8EEEEEENS6_IJSD_S1A_EEEEEEEvNS5_8identityENS5_13SM90_TMA_LOADES1F_vS1G_EENS_8epilogue10collective18CollectiveEpilogueINS1J_30Sm90PtrArrayTmaWarpSpecializedILi4ELi2ELi16ELb1ELb0ELi2EEEJSJ_NS6_IJS1A_NSC_ILi32EEEEEESK_PNS6_IJlSD_SL_EEESK_S1R_NS1J_6fusion15FusionCallbacksIS1N_NS1S_17LinearCombinationISK_fSK_fLNS_15FloatRoundStyleE2EEESJ_S1P_JEEES1H_NS15_INS16_ILi2ELi4ELi3EEES19_NSX_INS6_IJS1B_S1O_EEENS6_IJS1O_SD_EEEEEEENS5_17SM75_U32x4_LDSM_NENS5_14SM90_TMA_STOREES22_NS5_17SM90_U32x4_STSM_NENS5_9Copy_AtomIJS25_NS_6half_tEEEEvEEEvvEEEEvNT_6ParamsE --------------------------
	.section	.nv.info._ZN7cutlass13device_kernelINS_4gemm6kernel13GemmUniversalINS1_17GroupProblemShapeIN4cute5tupleIJiiiEEEEENS1_10collective13CollectiveMmaINS1_39MainloopSm90ArrayTmaGmmaWarpSpecializedILi3ENS6_IJNS5_1CILi1EEENSC_ILi2EEESD_EEENS1_40KernelPtrArrayTmaWarpSpecializedPingpongEEENS6_IJNSC_ILi128EEESI_SI_EEENS_10bfloat16_tEPNS6_IJSD_lNSC_ILi0EEEEEESK_SN_NS5_8TiledMMAINS5_8MMA_AtomIJNS5_4SM904GMMA28MMA_64x128x16_F32BF16BF16_SSILNSR_5MajorE1ELST_1ELNSR_7ScaleInE1ELSU_1EEEEEENS5_6LayoutINS6_IJSD_SD_SD_EEENS6_IJSL_SL_SL_EEEEENS6_IJNS5_10UnderscoreES11_S11_EEEEENS5_23SM90_TMA_LOAD_MULTICASTENS5_14ComposedLayoutINS5_7SwizzleILi3ELi4ELi3EEENS5_18smem_ptr_flag_bitsILi16EEENSX_INS6_IJNSC_ILi64EEENSC_ILi8EEEEEENS6_IJSD_S1A_EEEEEEEvNS5_8identityENS5_13SM90_TMA_LOADES1F_vS1G_EENS_8epilogue10collective18CollectiveEpilogueINS1J_30Sm90PtrArrayTmaWarpSpecializedILi4ELi2ELi16ELb1ELb0ELi2EEEJSJ_NS6_IJS1A_NSC_ILi32EEEEEESK_PNS6_IJlSD_SL_EEESK_S1R_NS1J_6fusion15FusionCallbacksIS1N_NS1S_17LinearCombinationISK_fSK_fLNS_15FloatRoundStyleE2EEESJ_S1P_JEEES1H_NS15_INS16_ILi2ELi4ELi3EEES19_NSX_INS6_IJS1B_S1O_EEENS6_IJS1O_SD_EEEEEEENS5_17SM75_U32x4_LDSM_NENS5_14SM90_TMA_STOREES22_NS5_17SM90_U32x4_STSM_NENS5_9Copy_AtomIJS25_NS_6half_tEEEEvEEEvvEEEEvNT_6ParamsE,"",@"SHT_CUDA_INFO"
	.sectionflags	@""
	.align	4


	//----- nvinfo : EIATTR_CUDA_API_VERSION
	.align		4
        /*0000*/ 	.byte	0x04, 0x37
        /*0002*/ 	.short	(.L_133 - .L_132)
.L_132:
        /*0004*/ 	.word	0x00000082


	//----- nvinfo : EIATTR_KPARAM_INFO
	.align		4
.L_133:
        /*0008*/ 	.byte	0x04, 0x17
        /*000a*/ 	.short	(.L_135 - .L_134)
.L_134:
        /*000c*/ 	.word	0x00000000
        /*0010*/ 	.short	0x0000
        /*0012*/ 	.short	0x0070
        /*0014*/ 	.byte	0x00, 0xf0, 0x01, 0x1c


	//----- nvinfo : EIATTR_SPARSE_MMA_MASK
	.align		4
.L_135:
        /*0018*/ 	.byte	0x03, 0x50
        /*001a*/ 	.short	0x0000


	//----- nvinfo : EIATTR_MAXREG_COUNT
	.align		4
        /*001c*/ 	.byte	0x03, 0x1b
        /*001e*/ 	.short	0x00a8


	//----- nvinfo : EIATTR_NUM_BARRIERS
	.align		4
        /*0020*/ 	.byte	0x02, 0x4c
        /*0022*/ 	.byte	0x02
	.zero		1


	//----- nvinfo : EIATTR_EXTERNS
	.align		4
        /*0024*/ 	.byte	0x04, 0x0f
        /*0026*/ 	.short	(.L_137 - .L_136)


	//   ....[0]....
	.align		4
.L_136:
        /*0028*/ 	.word	index@(__assertfail)


	//----- nvinfo : EIATTR_MERCURY_ISA_VERSION
	.align		4
.L_137:
        /*002c*/ 	.byte	0x03, 0x5f
        /*002e*/ 	.short	0x0101


	//----- nvinfo : EIATTR_INT_WARP_WIDE_INSTR_OFFSETS
	.align		4
        /*0030*/ 	.byte	0x04, 0x31
        /*0032*/ 	.short	(.L_139 - .L_138)


	//   ....[0]....
.L_138:
        /*0034*/ 	.word	0x000012a0


	//   ....[1]....
        /*0038*/ 	.word	0x000012e0


	//   ....[2]....
        /*003c*/ 	.word	0x000013f0


	//   ....[3]....
        /*0040*/ 	.word	0x00001470


	//   ....[4]....
        /*0044*/ 	.word	0x000014b0


	//   ....[5]....
        /*0048*/ 	.word	0x00001500


	//   ....[6]....
        /*004c*/ 	.word	0x00001550


	//   ....[7]....
        /*0050*/ 	.word	0x00001570


	//----- nvinfo : EIATTR_COOP_GROUP_MASK_REGIDS
	.align		4
.L_139:
        /*0054*/ 	.byte	0x04, 0x29
        /*0056*/ 	.short	(.L_141 - .L_140)


	//   ....[0]....
.L_140:
        /*0058*/ 	.word	0xffffffff


	//   ....[1]....
        /*005c*/ 	.word	0xffffffff


	//   ....[2]....
        /*0060*/ 	.word	0xffffffff


	//   ....[3]....
        /*0064*/ 	.word	0xffffffff


	//   ....[4]....
        /*0068*/ 	.word	0xffffffff


	//   ....[5]....
        /*006c*/ 	.word	0xffffffff


	//   ....[6]....
        /*0070*/ 	.word	0xffffffff


	//   ....[7]....
        /*0074*/ 	.word	0xffffffff


	//   ....[8]....
        /*0078*/ 	.word	0xffffffff


	//   ....[9]....
        /*007c*/ 	.word	0xffffffff


	//   ....[10]....
        /*0080*/ 	.word	0xffffffff


	//   ....[11]....
        /*0084*/ 	.word	0xffffffff


	//   ....[12]....
        /*0088*/ 	.word	0xffffffff


	//   ....[13]....
        /*008c*/ 	.word	0xffffffff


	//   ....[14]....
        /*0090*/ 	.word	0xffffffff


	//   ....[15]....
        /*0094*/ 	.word	0xffffffff


	//   ....[16]....
        /*0098*/ 	.word	0xffffffff


	//   ....[17]....
        /*009c*/ 	.word	0xffffffff


	//   ....[18]....
        /*00a0*/ 	.word	0xffffffff


	//   ....[19]....
        /*00a4*/ 	.word	0xffffffff


	//   ....[20]....
        /*00a8*/ 	.word	0xffffffff


	//   ....[21]....
        /*00ac*/ 	.word	0xffffffff


	//   ....[22]....
        /*00b0*/ 	.word	0xffffffff


	//   ....[23]....
        /*00b4*/ 	.word	0xffffffff


	//   ....[24]....
        /*00b8*/ 	.word	0xffffffff


	//   ....[25]....
        /*00bc*/ 	.word	0xffffffff


	//   ....[26]....
        /*00c0*/ 	.word	0xffffffff


	//   ....[27]....
        /*00c4*/ 	.word	0xffffffff


	//   ....[28]....
        /*00c8*/ 	.word	0xffffffff


	//   ....[29]....
        /*00cc*/ 	.word	0xffffffff


	//   ....[30]....
        /*00d0*/ 	.word	0xffffffff


	//   ....[31]....
        /*00d4*/ 	.word	0xffffffff


	//   ....[32]....
        /*00d8*/ 	.word	0xffffffff


	//   ....[33]....
        /*00dc*/ 	.word	0xffffffff


	//   ....[34]....
        /*00e0*/ 	.word	0xffffffff


	//   ....[35]....
        /*00e4*/ 	.word	0xffffffff


	//   ....[36]....
        /*00e8*/ 	.word	0xffffffff


	//   ....[37]....
        /*00ec*/ 	.word	0xffffffff


	//   ....[38]....
        /*00f0*/ 	.word	0xffffffff


	//   ....[39]....
        /*00f4*/ 	.word	0xffffffff


	//   ....[40]....
        /*00f8*/ 	.word	0xffffffff


	//   ....[41]....
        /*00fc*/ 	.word	0xffffffff


	//   ....[42]....
        /*0100*/ 	.word	0xffffffff


	//   ....[43]....
        /*0104*/ 	.word	0xffffffff


	//   ....[44]....
        /*0108*/ 	.word	0xffffffff


	//   ....[45]....
        /*010c*/ 	.word	0xffffffff


	//   ....[46]....
        /*0110*/ 	.word	0xffffffff


	//   ....[47]....
        /*0114*/ 	.word	0xffffffff


	//   ....[48]....
        /*0118*/ 	.word	0xffffffff


	//   ....[49]....
        /*011c*/ 	.word	0xffffffff


	//   ....[50]....
        /*0120*/ 	.word	0xffffffff


	//   ....[51]....
        /*0124*/ 	.word	0xffffffff


	//   ....[52]....
        /*0128*/ 	.word	0xffffffff


	//   ....[53]....
        /*012c*/ 	.word	0xffffffff


	//   ....[54]....
        /*0130*/ 	.word	0xffffffff


	//   ....[55]....
        /*0134*/ 	.word	0xffffffff


	//   ....[56]....
        /*0138*/ 	.word	0xffffffff


	//   ....[57]....
        /*013c*/ 	.word	0xffffffff


	//   ....[58]....
        /*0140*/ 	.word	0xffffffff


	//   ....[59]....
        /*0144*/ 	.word	0xffffffff


	//   ....[60]....
        /*0148*/ 	.word	0xffffffff


	//   ....[61]....
        /*014c*/ 	.word	0xffffffff


	//   ....[62]....
        /*0150*/ 	.word	0xffffffff


	//   ....[63]....
        /*0154*/ 	.word	0xffffffff


	//   ....[64]....
        /*0158*/ 	.word	0xffffffff


	//   ....[65]....
        /*015c*/ 	.word	0xffffffff


	//   ....[66]....
        /*0160*/ 	.word	0xffffffff


	//   ....[67]....
        /*0164*/ 	.word	0xffffffff


	//   ....[68]....
        /*0168*/ 	.word	0xffffffff


	//   ....[69]....
        /*016c*/ 	.word	0xffffffff


	//   ....[70]....
        /*0170*/ 	.word	0xffffffff


	//   ....[71]....
        /*0174*/ 	.word	0xffffffff


	//   ....[72]....
        /*0178*/ 	.word	0xffffffff


	//   ....[73]....
        /*017c*/ 	.word	0xffffffff


	//   ....[74]....
        /*0180*/ 	.word	0xffffffff


	//   ....[75]....
        /*0184*/ 	.word	0xffffffff


	//   ....[76]....
        /*0188*/ 	.word	0xffffffff


	//   ....[77]....
        /*018c*/ 	.word	0xffffffff


	//   ....[78]....
        /*0190*/ 	.word	0xffffffff


	//   ....[79]....
        /*0194*/ 	.word	0x0500000f


	//----- nvinfo : EIATTR_COOP_GROUP_INSTR_OFFSETS
	.align		4
.L_141:
        /*0198*/ 	.byte	0x04, 0x28
        /*019a*/ 	.short	(.L_143 - .L_142)


	//   ....[0]....
.L_142:
        /*019c*/ 	.word	0x000007d0


	//   ....[1]....
        /*01a0*/ 	.word	0x000008a0


	//   ....[2]....
        /*01a4*/ 	.word	0x00000d30


	//   ....[3]....
        /*01a8*/ 	.word	0x00000f10


	//   ....[4]....
        /*01ac*/ 	.word	0x00001170


	//   ....[5]....
        /*01b0*/ 	.word	0x000011b0


	//   ....[6]....
        /*01b4*/ 	.word	0x00001620


	//   ....[7]....
        /*01b8*/ 	.word	0x00001d60


	//   ....[8]....
        /*01bc*/ 	.word	0x00001d80


	//   ....[9]....
        /*01c0*/ 	.word	0x00001dd0


	//   ....[10]....
        /*01c4*/ 	.word	0x00001df0


	//   ....[11]....
        /*01c8*/ 	.word	0x00001e30


	//   ....[12]....
        /*01cc*/ 	.word	0x00001e60


	//   ....[13]....
        /*01d0*/ 	.word	0x00001ea0


	//   ....[14]....
        /*01d4*/ 	.word	0x00001ed0


	//   ....[15]....
        /*01d8*/ 	.word	0x00001f10


	//   ....[16]....
        /*01dc*/ 	.word	0x00001f40


	//   ....[17]....
        /*01e0*/ 	.word	0x00001fb0


	//   ....[18]....
        /*01e4*/ 	.word	0x000020d0


	//   ....[19]....
        /*01e8*/ 	.word	0x000020f0


	//   ....[20]....
        /*01ec*/ 	.word	0x00002750


	//   ....[21]....
        /*01f0*/ 	.word	0x00002760


	//   ....[22]....
        /*01f4*/ 	.word	0x000027b0


	//   ....[23]....
        /*01f8*/ 	.word	0x000027c0


	//   ....[24]....
        /*01fc*/ 	.word	0x00002810


	//   ....[25]....
        /*0200*/ 	.word	0x00002820


	//   ....[26]....
        /*0204*/ 	.word	0x00002870


	//   ....[27]....
        /*0208*/ 	.word	0x00002880


	//   ....[28]....
        /*020c*/ 	.word	0x000028d0


	//   ....[29]....
        /*0210*/ 	.word	0x000028e0


	//   ....[30]....
        /*0214*/ 	.word	0x00002970


	//   ....[31]....
        /*0218*/ 	.word	0x000029c0


	//   ....[32]....
        /*021c*/ 	.word	0x00002a50


	//   ....[33]....
        /*0220*/ 	.word	0x00002a70


	//   ....[34]....
        /*0224*/ 	.word	0x00002a80


	//   ....[35]....
        /*0228*/ 	.word	0x00002a90


	//   ....[36]....
        /*022c*/ 	.word	0x00002aa0


	//   ....[37]....
        /*0230*/ 	.word	0x00002ab0


	//   ....[38]....
        /*0234*/ 	.word	0x000033c0


	//   ....[39]....
        /*0238*/ 	.word	0x00003660


	//   ....[40]....
        /*023c*/ 	.word	0x000039d0


	//   ....[41]....
        /*0240*/ 	.word	0x000091a0


	//   ....[42]....
        /*0244*/ 	.word	0x000095a0


	//   ....[43]....
        /*0248*/ 	.word	0x00009940


	//   ....[44]....
        /*024c*/ 	.word	0x0000ac70


	//   ....[45]....
        /*0250*/ 	.word	0x0000b340


	//   ....[46]....
        /*0254*/ 	.word	0x0000b830


	//   ....[47]....
        /*0258*/ 	.word	0x0000c780


	//   ....[48]....
        /*025c*/ 	.word	0x0000d530


	//   ....[49]....
        /*0260*/ 	.word	0x0000d550


	//   ....[50]....
        /*0264*/ 	.word	0x0000d5a0


	//   ....[51]....
        /*0268*/ 	.word	0x0000d5c0


	//   ....[52]....
        /*026c*/ 	.word	0x0000d600


	//   ....[53]....
        /*0270*/ 	.word	0x0000d630


	//   ....[54]....
        /*0274*/ 	.word	0x0000d670


	//   ....[55]....
        /*0278*/ 	.word	0x0000d6a0


	//   ....[56]....
        /*027c*/ 	.word	0x0000d6e0


	//   ....[57]....
        /*0280*/ 	.word	0x0000d710


	//   ....[58]....
        /*0284*/ 	.word	0x0000d7a0


	//   ....[59]....
        /*0288*/ 	.word	0x0000d8c0


	//   ....[60]....
        /*028c*/ 	.word	0x0000d8e0


	//   ....[61]....
        /*0290*/ 	.word	0x0000df30


	//   ....[62]....
        /*0294*/ 	.word	0x0000df40


	//   ....[63]....
        /*0298*/ 	.word	0x0000df90


	//   ....[64]....
        /*029c*/ 	.word	0x0000dfa0


	//   ....[65]....
        /*02a0*/ 	.word	0x0000dff0


	//   ....[66]....
        /*02a4*/ 	.word	0x0000e000


	//   ....[67]....
        /*02a8*/ 	.word	0x0000e050


	//   ....[68]....
        /*02ac*/ 	.word	0x0000e060


	//   ....[69]....
        /*02b0*/ 	.word	0x0000e0b0


	//   ....[70]....
        /*02b4*/ 	.word	0x0000e0c0


	//   ....[71]....
        /*02b8*/ 	.word	0x0000e150


	//   ....[72]....
        /*02bc*/ 	.word	0x0000e1c0


	//   ....[73]....
        /*02c0*/ 	.word	0x0000e250


	//   ....[74]....
        /*02c4*/ 	.word	0x0000e270


	//   ....[75]....
        /*02c8*/ 	.word	0x0000e280


	//   ....[76]....
        /*02cc*/ 	.word	0x0000e290


	//   ....[77]....
        /*02d0*/ 	.word	0x0000e2a0


	//   ....[78]....
        /*02d4*/ 	.word	0x0000e2b0


	//   ....[79]....
        /*02d8*/ 	.word	0x0000fb80


	//----- nvinfo : EIATTR_REG_RECONFIG
	.align		4
.L_143:
        /*02dc*/ 	.byte	0x01, 0x54
	.zero		2


	//----- nvinfo : EIATTR_SYSCALL_OFFSETS
	.align		4
        /*02e0*/ 	.byte	0x04, 0x46
        /*02e2*/ 	.short	(.L_145 - .L_144)


	//   ....[0]....
.L_144:
        /*02e4*/ 	.word	0x00005840


	//   ....[1]....
        /*02e8*/ 	.word	0x00005930


	//----- nvinfo : EIATTR_MBARRIER_INSTR_OFFSETS
	.align		4
.L_145:
        /*02ec*/ 	.byte	0x04, 0x39
        /*02ee*/ 	.short	(.L_147 - .L_146)


	//   ....[0]....
.L_146:
        /*02f0*/ 	.word	0x00000c10
        /*02f4*/ 	.word	0x000000ff
        /*02f8*/ 	.word	0x00034200
        /*02fc*/ 	.short	0x0100
        /*02fe*/ 	.byte	0x0b
	.zero		1


	//   ....[1]....
        /*0300*/ 	.word	0x00000c20
        /*0304*/ 	.word	0x000000ff
        /*0308*/ 	.word	0x00034240
        /*030c*/ 	.short	0x0100
        /*030e*/ 	.byte	0x0b
	.zero		1


	//   ....[2]....
        /*0310*/ 	.word	0x00000c30
        /*0314*/ 	.word	0x000000ff
        /*0318*/ 	.word	0x00034208
        /*031c*/ 	.short	0x0100
        /*031e*/ 	.byte	0x0b
	.zero		1


	//   ....[3]....
        /*0320*/ 	.word	0x00000c40
        /*0324*/ 	.word	0x000000ff
        /*0328*/ 	.word	0x00034248
        /*032c*/ 	.short	0x0100
        /*032e*/ 	.byte	0x0b
	.zero		1


	//   ....[4]....
        /*0330*/ 	.word	0x00000c50
        /*0334*/ 	.word	0x000000ff
        /*0338*/ 	.word	0x00034210
        /*033c*/ 	.short	0x0100
        /*033e*/ 	.byte	0x0b
	.zero		1


	//   ....[5]....
        /*0340*/ 	.word	0x00000c60
        /*0344*/ 	.word	0x000000ff
        /*0348*/ 	.word	0x00034250
        /*034c*/ 	.short	0x0100
        /*034e*/ 	.byte	0x0b
	.zero		1


	//   ....[6]....
        /*0350*/ 	.word	0x00000c70
        /*0354*/ 	.word	0x000000ff
        /*0358*/ 	.word	0x00034218
        /*035c*/ 	.short	0x0100
        /*035e*/ 	.byte	0x0b
	.zero		1


	//   ....[7]....
        /*0360*/ 	.word	0x00000c80
        /*0364*/ 	.word	0x000000ff
        /*0368*/ 	.word	0x00034258
        /*036c*/ 	.short	0x0100
        /*036e*/ 	.byte	0x0b
	.zero		1


	//   ....[8]....
        /*0370*/ 	.word	0x00000c90
        /*0374*/ 	.word	0x000000ff
        /*0378*/ 	.word	0x00034220
        /*037c*/ 	.short	0x0100
        /*037e*/ 	.byte	0x0b
	.zero		1


	//   ....[9]....
        /*0380*/ 	.word	0x00000ca0
        /*0384*/ 	.word	0x000000ff
        /*0388*/ 	.word	0x00034260
        /*038c*/ 	.short	0x0100
        /*038e*/ 	.byte	0x0b
	.zero		1


	//   ....[10]....
        /*0390*/ 	.word	0x00000cb0
        /*0394*/ 	.word	0x000000ff
        /*0398*/ 	.word	0x00034228
        /*039c*/ 	.short	0x0100
        /*039e*/ 	.byte	0x0b
	.zero		1


	//   ....[11]....
        /*03a0*/ 	.word	0x00000cc0
        /*03a4*/ 	.word	0x000000ff
        /*03a8*/ 	.word	0x00034268
        /*03ac*/ 	.short	0x0100
        /*03ae*/ 	.byte	0x0b
	.zero		1


	//   ....[12]....
        /*03b0*/ 	.word	0x00000cd0
        /*03b4*/ 	.word	0x000000ff
        /*03b8*/ 	.word	0x00034230
        /*03bc*/ 	.short	0x0100
        /*03be*/ 	.byte	0x0b
	.zero		1


	//   ....[13]....
        /*03c0*/ 	.word	0x00000ce0
        /*03c4*/ 	.word	0x000000ff
        /*03c8*/ 	.word	0x00034270
        /*03cc*/ 	.short	0x0100
        /*03ce*/ 	.byte	0x0b
	.zero		1


	//   ....[14]....
        /*03d0*/ 	.word	0x00000cf0
        /*03d4*/ 	.word	0x000000ff
        /*03d8*/ 	.word	0x00034238
        /*03dc*/ 	.short	0x0100
        /*03de*/ 	.byte	0x0b
	.zero		1


	//   ....[15]....
        /*03e0*/ 	.word	0x00000d00
        /*03e4*/ 	.word	0x000000ff
        /*03e8*/ 	.word	0x00034278
        /*03ec*/ 	.short	0x0100
        /*03ee*/ 	.byte	0x0b
	.zero		1


	//   ....[16]....
        /*03f0*/ 	.word	0x00000ea0
        /*03f4*/ 	.word	0x000000ff
        /*03f8*/ 	.word	0x00034280
        /*03fc*/ 	.short	0x0100
        /*03fe*/ 	.byte	0x0b
	.zero		1


	//   ....[17]....
        /*0400*/ 	.word	0x00000eb0
        /*0404*/ 	.word	0x000000ff
        /*0408*/ 	.word	0x00034298
        /*040c*/ 	.short	0x0100
        /*040e*/ 	.byte	0x0b
	.zero		1


	//   ....[18]....
        /*0410*/ 	.word	0x00000ec0
        /*0414*/ 	.word	0x000000ff
        /*0418*/ 	.word	0x00034288
        /*041c*/ 	.short	0x0100
        /*041e*/ 	.byte	0x0b
	.zero		1


	//   ....[19]....
        /*0420*/ 	.word	0x00000ed0
        /*0424*/ 	.word	0x000000ff
        /*0428*/ 	.word	0x000342a0
        /*042c*/ 	.short	0x0100
        /*042e*/ 	.byte	0x0b
	.zero		1


	//   ....[20]....
        /*0430*/ 	.word	0x00000ee0
        /*0434*/ 	.word	0x000000ff
        /*0438*/ 	.word	0x00034290
        /*043c*/ 	.short	0x0100
        /*043e*/ 	.byte	0x0b
	.zero		1


	//   ....[21]....
        /*0440*/ 	.word	0x00000ef0
        /*0444*/ 	.word	0x000000ff
        /*0448*/ 	.word	0x000342a8
        /*044c*/ 	.short	0x0100
        /*044e*/ 	.byte	0x0b
	.zero		1


	//   ....[22]....
        /*0450*/ 	.word	0x000010e0
        /*0454*/ 	.word	0x000000ff
        /*0458*/ 	.word	0x000342b0
        /*045c*/ 	.short	0x0100
        /*045e*/ 	.byte	0x06
	.zero		1


	//   ....[23]....
        /*0460*/ 	.word	0x000010f0
        /*0464*/ 	.word	0x000000ff
        /*0468*/ 	.word	0x000342d0
        /*046c*/ 	.short	0x0100
        /*046e*/ 	.byte	0x06
	.zero		1


	//   ....[24]....
        /*0470*/ 	.word	0x00001100
        /*0474*/ 	.word	0x000000ff
        /*0478*/ 	.word	0x000342b8
        /*047c*/ 	.short	0x0100
        /*047e*/ 	.byte	0x06
	.zero		1


	//   ....[25]....
        /*0480*/ 	.word	0x00001110
        /*0484*/ 	.word	0x000000ff
        /*0488*/ 	.word	0x000342d8
        /*048c*/ 	.short	0x0100
        /*048e*/ 	.byte	0x06
	.zero		1


	//   ....[26]....
        /*0490*/ 	.word	0x00001120
        /*0494*/ 	.word	0x000000ff
        /*0498*/ 	.word	0x000342c0
        /*049c*/ 	.short	0x0100
        /*049e*/ 	.byte	0x06
	.zero		1


	//   ....[27]....
        /*04a0*/ 	.word	0x00001130
        /*04a4*/ 	.word	0x000000ff
        /*04a8*/ 	.word	0x000342e0
        /*04ac*/ 	.short	0x0100
        /*04ae*/ 	.byte	0x06
	.zero		1


	//   ....[28]....
        /*04b0*/ 	.word	0x00001140
        /*04b4*/ 	.word	0x000000ff
        /*04b8*/ 	.word	0x000342c8
        /*04bc*/ 	.short	0x0100
        /*04be*/ 	.byte	0x06
	.zero		1


	//   ....[29]....
        /*04c0*/ 	.word	0x00001150
        /*04c4*/ 	.word	0x000000ff
        /*04c8*/ 	.word	0x000342e8
        /*04cc*/ 	.short	0x0100
        /*04ce*/ 	.byte	0x06
	.zero		1


	//   ....[30]....
        /*04d0*/ 	.word	0x000014a0
        /*04d4*/ 	.word	0x000000ff
        /*04d8*/ 	.word	0x000342f0
        /*04dc*/ 	.short	0x0100
        /*04de*/ 	.byte	0x06
	.zero		1


	//   ....[31]....
        /*04e0*/ 	.word	0x000014f0
        /*04e4*/ 	.word	0x000000ff
        /*04e8*/ 	.word	0x000342f8
        /*04ec*/ 	.short	0x0100
        /*04ee*/ 	.byte	0x06
	.zero		1


	//   ....[32]....
        /*04f0*/ 	.word	0x00001540
        /*04f4*/ 	.word	0x000000ff
        /*04f8*/ 	.word	0x00034300
        /*04fc*/ 	.short	0x0100
        /*04fe*/ 	.byte	0x0b
	.zero		1


	//   ....[33]....
        /*0500*/ 	.word	0x00001560
        /*0504*/ 	.word	0x000000ff
        /*0508*/ 	.word	0x00034308
        /*050c*/ 	.short	0x0100
        /*050e*/ 	.byte	0x0b
	.zero		1


	//   ....[34]....
        /*0510*/ 	.word	0x000015c0
        /*0514*/ 	.word	0x000000ff
        /*0518*/ 	.word	0x00034310
        /*051c*/ 	.short	0x0100
        /*051e*/ 	.byte	0x0b
	.zero		1


	//   ....[35]....
        /*0520*/ 	.word	0x000015d0
        /*0524*/ 	.word	0x000000ff
        /*0528*/ 	.word	0x00034318
        /*052c*/ 	.short	0x0100
        /*052e*/ 	.byte	0x0b
	.zero		1


	//   ....[36]....
        /*0530*/ 	.word	0x000030f0
        /*0534*/ 	.word	0x000000ff
        /*0538*/ 	.word	0x00034200
        /*053c*/ 	.short	0x010a
        /*053e*/ 	.byte	0x0b
	.zero		1


	//   ....[37]....
        /*0540*/ 	.word	0x00003200
        /*0544*/ 	.word	0x000000ff
        /*0548*/ 	.word	0x00000000
        /*054c*/ 	.short	0x0101
        /*054e*/ 	.byte	0x0b
	.zero		1


	//   ....[38]....
        /*0550*/ 	.word	0x00003e80
        /*0554*/ 	.word	0x0000000a
        /*0558*/ 	.word	0x00000000
        /*055c*/ 	.short	0x010a
        /*055e*/ 	.byte	0x33
	.zero		1


	//   ....[39]....
        /*0560*/ 	.word	0x000043b0
        /*0564*/ 	.word	0x000000ff
        /*0568*/ 	.word	0x00034280
        /*056c*/ 	.short	0x010a
        /*056e*/ 	.byte	0x04
	.zero		1


	//   ....[40]....
        /*0570*/ 	.word	0x000043f0
        /*0574*/ 	.word	0x000000ff
        /*0578*/ 	.word	0x00034280
        /*057c*/ 	.short	0x010a
        /*057e*/ 	.byte	0x04
	.zero		1


	//   ....[41]....
        /*0580*/ 	.word	0x00004bc0
        /*0584*/ 	.word	0x000000ff
        /*0588*/ 	.word	0x00034280
        /*058c*/ 	.short	0x010a
        /*058e*/ 	.byte	0x06
	.zero		1


	//   ....[42]....
        /*0590*/ 	.word	0x00004c00
        /*0594*/ 	.word	0x000000ff
        /*0598*/ 	.word	0x00034280
        /*059c*/ 	.short	0x010a
        /*059e*/ 	.byte	0x06
	.zero		1


	//   ....[43]....
        /*05a0*/ 	.word	0x00005320
        /*05a4*/ 	.word	0x00000005
        /*05a8*/ 	.word	0x00000000
        /*05ac*/ 	.short	0x0101
        /*05ae*/ 	.byte	0x3f
	.zero		1


	//   ....[44]....
        /*05b0*/ 	.word	0x00005430
        /*05b4*/ 	.word	0x00000003
        /*05b8*/ 	.word	0x00000000
        /*05bc*/ 	.short	0x0101
        /*05be*/ 	.byte	0x32
	.zero		1


	//   ....[45]....
        /*05c0*/ 	.word	0x00005520
        /*05c4*/ 	.word	0x00000003
        /*05c8*/ 	.word	0x00000000
        /*05cc*/ 	.short	0x0101
        /*05ce*/ 	.byte	0x3f
	.zero		1


	//   ....[46]....
        /*05d0*/ 	.word	0x00005580
        /*05d4*/ 	.word	0x0000000a
        /*05d8*/ 	.word	0x00000010
        /*05dc*/ 	.short	0x010a
        /*05de*/ 	.byte	0x33
	.zero		1


	//   ....[47]....
        /*05e0*/ 	.word	0x00005ce0
        /*05e4*/ 	.word	0x000000ff
        /*05e8*/ 	.word	0x000342b0
        /*05ec*/ 	.short	0x010a
        /*05ee*/ 	.byte	0x30
	.zero		1


	//   ....[48]....
        /*05f0*/ 	.word	0x000062e0
        /*05f4*/ 	.word	0x000000ff
        /*05f8*/ 	.word	0x000342b8
        /*05fc*/ 	.short	0x010a
        /*05fe*/ 	.byte	0x30
	.zero		1


	//   ....[49]....
        /*0600*/ 	.word	0x00006840
        /*0604*/ 	.word	0x000000ff
        /*0608*/ 	.word	0x00000000
        /*060c*/ 	.short	0x0101
        /*060e*/ 	.byte	0x08
	.zero		1


	//   ....[50]....
        /*0610*/ 	.word	0x00006870
        /*0614*/ 	.word	0x000000ff
        /*0618*/ 	.word	0x000342c0
        /*061c*/ 	.short	0x010a
        /*061e*/ 	.byte	0x30
	.zero		1


	//   ....[51]....
        /*0620*/ 	.word	0x00006dd0
        /*0624*/ 	.word	0x000000ff
        /*0628*/ 	.word	0x00000000
        /*062c*/ 	.short	0x0101
        /*062e*/ 	.byte	0x09
	.zero		1


	//   ....[52]....
        /*0630*/ 	.word	0x00006e00
        /*0634*/ 	.word	0x000000ff
        /*0638*/ 	.word	0x000342c8
        /*063c*/ 	.short	0x010a
        /*063e*/ 	.byte	0x30
	.zero		1


	//   ....[53]....
        /*0640*/ 	.word	0x00007360
        /*0644*/ 	.word	0x000000ff
        /*0648*/ 	.word	0x00000000
        /*064c*/ 	.short	0x0101
        /*064e*/ 	.byte	0x0a
	.zero		1


	//   ....[54]....
        /*0650*/ 	.word	0x000073b0
        /*0654*/ 	.word	0x000000ff
        /*0658*/ 	.word	0x000342b0
        /*065c*/ 	.short	0x010a
        /*065e*/ 	.byte	0x30
	.zero		1


	//   ....[55]....
        /*0660*/ 	.word	0x00007910
        /*0664*/ 	.word	0x000000ff
        /*0668*/ 	.word	0x00000000
        /*066c*/ 	.short	0x0101
        /*066e*/ 	.byte	0x07
	.zero		1


	//   ....[56]....
        /*0670*/ 	.word	0x00007940
        /*0674*/ 	.word	0x000000ff
        /*0678*/ 	.word	0x000342b8
        /*067c*/ 	.short	0x010a
        /*067e*/ 	.byte	0x30
	.zero		1


	//   ....[57]....
        /*0680*/ 	.word	0x00007e80
        /*0684*/ 	.word	0x000000ff
        /*0688*/ 	.word	0x00000000
        /*068c*/ 	.short	0x0101
        /*068e*/ 	.byte	0x08
	.zero		1


	//   ....[58]....
        /*0690*/ 	.word	0x00007eb0
        /*0694*/ 	.word	0x000000ff
        /*0698*/ 	.word	0x000342c0
        /*069c*/ 	.short	0x010a
        /*069e*/ 	.byte	0x30
	.zero		1


	//   ....[59]....
        /*06a0*/ 	.word	0x000083f0
        /*06a4*/ 	.word	0x000000ff
        /*06a8*/ 	.word	0x00000000
        /*06ac*/ 	.short	0x0101
        /*06ae*/ 	.byte	0x09
	.zero		1


	//   ....[60]....
        /*06b0*/ 	.word	0x00008420
        /*06b4*/ 	.word	0x000000ff
        /*06b8*/ 	.word	0x000342c8
        /*06bc*/ 	.short	0x010a
        /*06be*/ 	.byte	0x30
	.zero		1


	//   ....[61]....
        /*06c0*/ 	.word	0x00008970
        /*06c4*/ 	.word	0x000000ff
        /*06c8*/ 	.word	0x00000000
        /*06cc*/ 	.short	0x0101
        /*06ce*/ 	.byte	0x0a
	.zero		1


	//   ....[62]....
        /*06d0*/ 	.word	0x000089f0
        /*06d4*/ 	.word	0x000000ff
        /*06d8*/ 	.word	0x00034200
        /*06dc*/ 	.short	0x010a
        /*06de*/ 	.byte	0x04
	.zero		1


	//   ....[63]....
        /*06e0*/ 	.word	0x00008b10
        /*06e4*/ 	.word	0x000000ff
        /*06e8*/ 	.word	0x00000000
        /*06ec*/ 	.short	0x0101
        /*06ee*/ 	.byte	0x04
	.zero		1


	//   ....[64]....
        /*06f0*/ 	.word	0x00008cc0
        /*06f4*/ 	.word	0x000000ff
        /*06f8*/ 	.word	0x00034200
        /*06fc*/ 	.short	0x010a
        /*06fe*/ 	.byte	0x04
	.zero		1


	//   ....[65]....
        /*0700*/ 	.word	0x00008dd0
        /*0704*/ 	.word	0x000000ff
        /*0708*/ 	.word	0x00000000
        /*070c*/ 	.short	0x0101
        /*070e*/ 	.byte	0x04
	.zero		1


	//   ....[66]....
        /*0710*/ 	.word	0x00009290
        /*0714*/ 	.word	0x000000ff
        /*0718*/ 	.word	0x00000000
        /*071c*/ 	.short	0x0101
        /*071e*/ 	.byte	0x07
	.zero		1


	//   ....[67]....
        /*0720*/ 	.word	0x000092b0
        /*0724*/ 	.word	0x00000000
        /*0728*/ 	.word	0x00000000
        /*072c*/ 	.short	0x0101
        /*072e*/ 	.byte	0x32
	.zero		1


	//   ....[68]....
        /*0730*/ 	.word	0x00009a40
        /*0734*/ 	.word	0x000000ff
        /*0738*/ 	.word	0x000342f8
        /*073c*/ 	.short	0x010a
        /*073e*/ 	.byte	0x06
	.zero		1


	//   ....[69]....
        /*0740*/ 	.word	0x00009b60
        /*0744*/ 	.word	0x000000ff
        /*0748*/ 	.word	0x00034200
        /*074c*/ 	.short	0x010a
        /*074e*/ 	.byte	0x07
	.zero		1


	//   ....[70]....
        /*0750*/ 	.word	0x00009c80
        /*0754*/ 	.word	0x000000ff
        /*0758*/ 	.word	0x00000000
        /*075c*/ 	.short	0x0101
        /*075e*/ 	.byte	0x07
	.zero		1


	//   ....[71]....
        /*0760*/ 	.word	0x00009e70
        /*0764*/ 	.word	0x000000ff
        /*0768*/ 	.word	0x000342d0
        /*076c*/ 	.short	0x010a
        /*076e*/ 	.byte	0x06
	.zero		1


	//   ....[72]....
        /*0770*/ 	.word	0x00009f30
        /*0774*/ 	.word	0x000000ff
        /*0778*/ 	.word	0x000342b0
        /*077c*/ 	.short	0x010b
        /*077e*/ 	.byte	0x06
	.zero		1


	//   ....[73]....
        /*0780*/ 	.word	0x00009f90
        /*0784*/ 	.word	0x000000ff
        /*0788*/ 	.word	0x00000000
        /*078c*/ 	.short	0x0101
        /*078e*/ 	.byte	0x07
	.zero		1


	//   ....[74]....
        /*0790*/ 	.word	0x00009fc0
        /*0794*/ 	.word	0x000000ff
        /*0798*/ 	.word	0x000342d8
        /*079c*/ 	.short	0x010a
        /*079e*/ 	.byte	0x06
	.zero		1


	//   ....[75]....
        /*07a0*/ 	.word	0x0000a0a0
        /*07a4*/ 	.word	0x000000ff
        /*07a8*/ 	.word	0x000342b8
        /*07ac*/ 	.short	0x010b
        /*07ae*/ 	.byte	0x06
	.zero		1


	//   ....[76]....
        /*07b0*/ 	.word	0x0000a110
        /*07b4*/ 	.word	0x000000ff
        /*07b8*/ 	.word	0x00000000
        /*07bc*/ 	.short	0x0101
        /*07be*/ 	.byte	0x10
	.zero		1


	//   ....[77]....
        /*07c0*/ 	.word	0x0000a140
        /*07c4*/ 	.word	0x000000ff
        /*07c8*/ 	.word	0x000342e0
        /*07cc*/ 	.short	0x010a
        /*07ce*/ 	.byte	0x06
	.zero		1


	//   ....[78]....
        /*07d0*/ 	.word	0x0000a210
        /*07d4*/ 	.word	0x000000ff
        /*07d8*/ 	.word	0x000342c0
        /*07dc*/ 	.short	0x010b
        /*07de*/ 	.byte	0x06
	.zero		1


	//   ....[79]....
        /*07e0*/ 	.word	0x0000a270
        /*07e4*/ 	.word	0x000000ff
        /*07e8*/ 	.word	0x00000000
        /*07ec*/ 	.short	0x0101
        /*07ee*/ 	.byte	0x21
	.zero		1


	//   ....[80]....
        /*07f0*/ 	.word	0x0000a2a0
        /*07f4*/ 	.word	0x000000ff
        /*07f8*/ 	.word	0x000342e8
        /*07fc*/ 	.short	0x010a
        /*07fe*/ 	.byte	0x06
	.zero		1


	//   ....[81]....
        /*0800*/ 	.word	0x0000a370
        /*0804*/ 	.word	0x000000ff
        /*0808*/ 	.word	0x000342c8
        /*080c*/ 	.short	0x010b
        /*080e*/ 	.byte	0x06
	.zero		1


	//   ....[82]....
        /*0810*/ 	.word	0x0000a3e0
        /*0814*/ 	.word	0x000000ff
        /*0818*/ 	.word	0x00000000
        /*081c*/ 	.short	0x0101
        /*081e*/ 	.byte	0x22
	.zero		1


	//   ....[83]....
        /*0820*/ 	.word	0x0000a420
        /*0824*/ 	.word	0x000000ff
        /*0828*/ 	.word	0x000342d0
        /*082c*/ 	.short	0x010a
        /*082e*/ 	.byte	0x06
	.zero		1


	//   ....[84]....
        /*0830*/ 	.word	0x0000a4e0
        /*0834*/ 	.word	0x000000ff
        /*0838*/ 	.word	0x000342b0
        /*083c*/ 	.short	0x010b
        /*083e*/ 	.byte	0x06
	.zero		1


	//   ....[85]....
        /*0840*/ 	.word	0x0000a520
        /*0844*/ 	.word	0x000000ff
        /*0848*/ 	.word	0x00000000
        /*084c*/ 	.short	0x0101
        /*084e*/ 	.byte	0x07
	.zero		1


	//   ....[86]....
        /*0850*/ 	.word	0x0000a550
        /*0854*/ 	.word	0x000000ff
        /*0858*/ 	.word	0x000342d8
        /*085c*/ 	.short	0x010a
        /*085e*/ 	.byte	0x06
	.zero		1


	//   ....[87]....
        /*0860*/ 	.word	0x0000a620
        /*0864*/ 	.word	0x000000ff
        /*0868*/ 	.word	0x000342b8
        /*086c*/ 	.short	0x010b
        /*086e*/ 	.byte	0x06
	.zero		1


	//   ....[88]....
        /*0870*/ 	.word	0x0000a660
        /*0874*/ 	.word	0x000000ff
        /*0878*/ 	.word	0x00000000
        /*087c*/ 	.short	0x0101
        /*087e*/ 	.byte	0x10
	.zero		1


	//   ....[89]....
        /*0880*/ 	.word	0x0000a6a0
        /*0884*/ 	.word	0x000000ff
        /*0888*/ 	.word	0x000342e0
        /*088c*/ 	.short	0x010a
        /*088e*/ 	.byte	0x06
	.zero		1


	//   ....[90]....
        /*0890*/ 	.word	0x0000a750
        /*0894*/ 	.word	0x000000ff
        /*0898*/ 	.word	0x000342c0
        /*089c*/ 	.short	0x010b
        /*089e*/ 	.byte	0x06
	.zero		1


	//   ....[91]....
        /*08a0*/ 	.word	0x0000a790
        /*08a4*/ 	.word	0x000000ff
        /*08a8*/ 	.word	0x00000000
        /*08ac*/ 	.short	0x0101
        /*08ae*/ 	.byte	0x21
	.zero		1


	//   ....[92]....
        /*08b0*/ 	.word	0x0000a7c0
        /*08b4*/ 	.word	0x000000ff
        /*08b8*/ 	.word	0x000342e8
        /*08bc*/ 	.short	0x010a
        /*08be*/ 	.byte	0x06
	.zero		1


	//   ....[93]....
        /*08c0*/ 	.word	0x0000a890
        /*08c4*/ 	.word	0x000000ff
        /*08c8*/ 	.word	0x000342c8
        /*08cc*/ 	.short	0x010b
        /*08ce*/ 	.byte	0x06
	.zero		1


	//   ....[94]....
        /*08d0*/ 	.word	0x0000a8e0
        /*08d4*/ 	.word	0x000000ff
        /*08d8*/ 	.word	0x00000000
        /*08dc*/ 	.short	0x0101
        /*08de*/ 	.byte	0x22
	.zero		1


	//   ....[95]....
        /*08e0*/ 	.word	0x0000ae30
        /*08e4*/ 	.word	0x000000ff
        /*08e8*/ 	.word	0x000342d0
        /*08ec*/ 	.short	0x010a
        /*08ee*/ 	.byte	0x06
	.zero		1


	//   ....[96]....
        /*08f0*/ 	.word	0x0000ae70
        /*08f4*/ 	.word	0x000000ff
        /*08f8*/ 	.word	0x000342d8
        /*08fc*/ 	.short	0x010a
        /*08fe*/ 	.byte	0x06
	.zero		1


	//   ....[97]....
        /*0900*/ 	.word	0x0000aeb0
        /*0904*/ 	.word	0x000000ff
        /*0908*/ 	.word	0x000342e0
        /*090c*/ 	.short	0x010a
        /*090e*/ 	.byte	0x06
	.zero		1


	//   ....[98]....
        /*0910*/ 	.word	0x0000af20
        /*0914*/ 	.word	0x00000003
        /*0918*/ 	.word	0x000342e8
        /*091c*/ 	.short	0x010a
        /*091e*/ 	.byte	0x3f
	.zero		1


	//   ....[99]....
        /*0920*/ 	.word	0x0000bc50
        /*0924*/ 	.word	0x0000000a
        /*0928*/ 	.word	0x00034298
        /*092c*/ 	.short	0x010a
        /*092e*/ 	.byte	0x3f
	.zero		1


	//   ....[100]....
        /*0930*/ 	.word	0x0000bfd0
        /*0934*/ 	.word	0x000000ff
        /*0938*/ 	.word	0x000342f8
        /*093c*/ 	.short	0x0101
        /*093e*/ 	.byte	0x16
	.zero		1


	//   ....[101]....
        /*0940*/ 	.word	0x0000c090
        /*0944*/ 	.word	0x00000008
        /*0948*/ 	.word	0x00034200
        /*094c*/ 	.short	0x010a
        /*094e*/ 	.byte	0x3f
	.zero		1


	//   ....[102]....
        /*0950*/ 	.word	0x0000c1d0
        /*0954*/ 	.word	0x00000004
        /*0958*/ 	.word	0x00000000
        /*095c*/ 	.short	0x0101
        /*095e*/ 	.byte	0x3f
	.zero		1


	//   ....[103]....
        /*0960*/ 	.word	0x0000ca10
        /*0964*/ 	.word	0x00000007
        /*0968*/ 	.word	0x00000000
        /*096c*/ 	.short	0x010a
        /*096e*/ 	.byte	0x3f
	.zero		1


	//   ....[104]....
        /*0970*/ 	.word	0x0000ca90
        /*0974*/ 	.word	0x00000006
        /*0978*/ 	.word	0x00000000
        /*097c*/ 	.short	0x010a
        /*097e*/ 	.byte	0x3f
	.zero		1


	//   ....[105]....
        /*0980*/ 	.word	0x0000cb20
        /*0984*/ 	.word	0x00000005
        /*0988*/ 	.word	0x00000000
        /*098c*/ 	.short	0x010a
        /*098e*/ 	.byte	0x3f
	.zero		1


	//   ....[106]....
        /*0990*/ 	.word	0x0000e7a0
        /*0994*/ 	.word	0x00000011
        /*0998*/ 	.word	0x00034240
        /*099c*/ 	.short	0x010a
        /*099e*/ 	.byte	0x3f
	.zero		1


	//   ....[107]....
        /*09a0*/ 	.word	0x0000e8c0
        /*09a4*/ 	.word	0x00000011
        /*09a8*/ 	.word	0x00034200
        /*09ac*/ 	.short	0x0101
        /*09ae*/ 	.byte	0x3f
	.zero		1


	//   ....[108]....
        /*09b0*/ 	.word	0x0000e990
        /*09b4*/ 	.word	0x00000005
        /*09b8*/ 	.word	0x00034240
        /*09bc*/ 	.short	0x010a
        /*09be*/ 	.byte	0x3f
	.zero		1


	//   ....[109]....
        /*09c0*/ 	.word	0x0000ea40
        /*09c4*/ 	.word	0x00000007
        /*09c8*/ 	.word	0x00034240
        /*09cc*/ 	.short	0x010a
        /*09ce*/ 	.byte	0x3f
	.zero		1


	//   ....[110]....
        /*09d0*/ 	.word	0x0000eaf0
        /*09d4*/ 	.word	0x00000007
        /*09d8*/ 	.word	0x00034240
        /*09dc*/ 	.short	0x010a
        /*09de*/ 	.byte	0x3f
	.zero		1


	//   ....[111]....
        /*09e0*/ 	.word	0x0000eba0
        /*09e4*/ 	.word	0x00000007
        /*09e8*/ 	.word	0x00034240
        /*09ec*/ 	.short	0x010a
        /*09ee*/ 	.byte	0x3f
	.zero		1


	//   ....[112]....
        /*09f0*/ 	.word	0x0000ec50
        /*09f4*/ 	.word	0x00000007
        /*09f8*/ 	.word	0x00034240
        /*09fc*/ 	.short	0x010a
        /*09fe*/ 	.byte	0x3f
	.zero		1


	//   ....[113]....
        /*0a00*/ 	.word	0x0000ed00
        /*0a04*/ 	.word	0x00000007
        /*0a08*/ 	.word	0x00034240
        /*0a0c*/ 	.short	0x010a
        /*0a0e*/ 	.byte	0x3f
	.zero		1


	//   ....[114]....
        /*0a10*/ 	.word	0x0000edb0
        /*0a14*/ 	.word	0x00000007
        /*0a18*/ 	.word	0x00034240
        /*0a1c*/ 	.short	0x010a
        /*0a1e*/ 	.byte	0x3f
	.zero		1


	//   ....[115]....
        /*0a20*/ 	.word	0x0000ee60
        /*0a24*/ 	.word	0x00000003
        /*0a28*/ 	.word	0x00034240
        /*0a2c*/ 	.short	0x010a
        /*0a2e*/ 	.byte	0x3f
	.zero		1


	//   ....[116]....
        /*0a30*/ 	.word	0x0000eec0
        /*0a34*/ 	.word	0x00000003
        /*0a38*/ 	.word	0x00034200
        /*0a3c*/ 	.short	0x010a
        /*0a3e*/ 	.byte	0x3f
	.zero		1


	//   ....[117]....
        /*0a40*/ 	.word	0x0000ef30
        /*0a44*/ 	.word	0x00000004
        /*0a48*/ 	.word	0x00000000
        /*0a4c*/ 	.short	0x010a
        /*0a4e*/ 	.byte	0x3f
	.zero		1


	//   ....[118]....
        /*0a50*/ 	.word	0x0000ef90
        /*0a54*/ 	.word	0x00000004
        /*0a58*/ 	.word	0x00034280
        /*0a5c*/ 	.short	0x010a
        /*0a5e*/ 	.byte	0x3f
	.zero		1


	//   ....[119]....
        /*0a60*/ 	.word	0x0000eff0
        /*0a64*/ 	.word	0x0000000c
        /*0a68*/ 	.word	0x00034280
        /*0a6c*/ 	.short	0x010a
        /*0a6e*/ 	.byte	0x3f
	.zero		1


	//   ....[120]....
        /*0a70*/ 	.word	0x0000f060
        /*0a74*/ 	.word	0x00000004
        /*0a78*/ 	.word	0x00000010
        /*0a7c*/ 	.short	0x010a
        /*0a7e*/ 	.byte	0x3f
	.zero		1


	//   ....[121]....
        /*0a80*/ 	.word	0x0000f120
        /*0a84*/ 	.word	0x00000005
        /*0a88*/ 	.word	0x000342b0
        /*0a8c*/ 	.short	0x010a
        /*0a8e*/ 	.byte	0x3f
	.zero		1


	//   ....[122]....
        /*0a90*/ 	.word	0x0000f180
        /*0a94*/ 	.word	0x00000005
        /*0a98*/ 	.word	0x000342b8
        /*0a9c*/ 	.short	0x010a
        /*0a9e*/ 	.byte	0x3f
	.zero		1


	//   ....[123]....
        /*0aa0*/ 	.word	0x0000f1e0
        /*0aa4*/ 	.word	0x00000005
        /*0aa8*/ 	.word	0x000342c0
        /*0aac*/ 	.short	0x010a
        /*0aae*/ 	.byte	0x3f
	.zero		1


	//   ....[124]....
        /*0ab0*/ 	.word	0x0000f240
        /*0ab4*/ 	.word	0x00000005
        /*0ab8*/ 	.word	0x000342c8
        /*0abc*/ 	.short	0x010a
        /*0abe*/ 	.byte	0x3f
	.zero		1


	//   ....[125]....
        /*0ac0*/ 	.word	0x0000f2a0
        /*0ac4*/ 	.word	0x00000005
        /*0ac8*/ 	.word	0x000342b0
        /*0acc*/ 	.short	0x010a
        /*0ace*/ 	.byte	0x3f
	.zero		1


	//   ....[126]....
        /*0ad0*/ 	.word	0x0000f300
        /*0ad4*/ 	.word	0x00000005
        /*0ad8*/ 	.word	0x000342b8
        /*0adc*/ 	.short	0x010a
        /*0ade*/ 	.byte	0x3f
	.zero		1


	//   ....[127]....
        /*0ae0*/ 	.word	0x0000f360
        /*0ae4*/ 	.word	0x00000005
        /*0ae8*/ 	.word	0x000342c0
        /*0aec*/ 	.short	0x010a
        /*0aee*/ 	.byte	0x3f
	.zero		1


	//   ....[128]....
        /*0af0*/ 	.word	0x0000f3c0
        /*0af4*/ 	.word	0x00000005
        /*0af8*/ 	.word	0x000342c8
        /*0afc*/ 	.short	0x010a
        /*0afe*/ 	.byte	0x3f
	.zero		1


	//   ....[129]....
        /*0b00*/ 	.word	0x0000f420
        /*0b04*/ 	.word	0x00000003
        /*0b08*/ 	.word	0x00034200
        /*0b0c*/ 	.short	0x010a
        /*0b0e*/ 	.byte	0x3f
	.zero		1


	//   ....[130]....
        /*0b10*/ 	.word	0x0000f480
        /*0b14*/ 	.word	0x00000004
        /*0b18*/ 	.word	0x00034200
        /*0b1c*/ 	.short	0x010a
        /*0b1e*/ 	.byte	0x3f
	.zero		1


	//   ....[131]....
        /*0b20*/ 	.word	0x0000f4e0
        /*0b24*/ 	.word	0x00000003
        /*0b28*/ 	.word	0x000342f8
        /*0b2c*/ 	.short	0x010a
        /*0b2e*/ 	.byte	0x3f
	.zero		1


	//   ....[132]....
        /*0b30*/ 	.word	0x0000f540
        /*0b34*/ 	.word	0x00000006
        /*0b38*/ 	.word	0x00034200
        /*0b3c*/ 	.short	0x010a
        /*0b3e*/ 	.byte	0x3f
	.zero		1


	//   ....[133]....
        /*0b40*/ 	.word	0x0000f5a0
        /*0b44*/ 	.word	0x00000004
        /*0b48*/ 	.word	0x000342d0
        /*0b4c*/ 	.short	0x010a
        /*0b4e*/ 	.byte	0x3f
	.zero		1


	//   ....[134]....
        /*0b50*/ 	.word	0x0000f600
        /*0b54*/ 	.word	0x00000004
        /*0b58*/ 	.word	0x000342d8
        /*0b5c*/ 	.short	0x010a
        /*0b5e*/ 	.byte	0x3f
	.zero		1


	//   ....[135]....
        /*0b60*/ 	.word	0x0000f660
        /*0b64*/ 	.word	0x00000004
        /*0b68*/ 	.word	0x000342e0
        /*0b6c*/ 	.short	0x010a
        /*0b6e*/ 	.byte	0x3f
	.zero		1


	//   ....[136]....
        /*0b70*/ 	.word	0x0000f6c0
        /*0b74*/ 	.word	0x00000004
        /*0b78*/ 	.word	0x000342e8
        /*0b7c*/ 	.short	0x010a
        /*0b7e*/ 	.byte	0x3f
	.zero		1


	//   ....[137]....
        /*0b80*/ 	.word	0x0000f720
        /*0b84*/ 	.word	0x00000005
        /*0b88*/ 	.word	0x000342d0
        /*0b8c*/ 	.short	0x010a
        /*0b8e*/ 	.byte	0x3f
	.zero		1


	//   ....[138]....
        /*0b90*/ 	.word	0x0000f780
        /*0b94*/ 	.word	0x00000005
        /*0b98*/ 	.word	0x000342d8
        /*0b9c*/ 	.short	0x010a
        /*0b9e*/ 	.byte	0x3f
	.zero		1


	//   ....[139]....
        /*0ba0*/ 	.word	0x0000f7e0
        /*0ba4*/ 	.word	0x00000005
        /*0ba8*/ 	.word	0x000342e0
        /*0bac*/ 	.short	0x010a
        /*0bae*/ 	.byte	0x3f
	.zero		1


	//   ....[140]....
        /*0bb0*/ 	.word	0x0000f840
        /*0bb4*/ 	.word	0x00000005
        /*0bb8*/ 	.word	0x000342e8
        /*0bbc*/ 	.short	0x010a
        /*0bbe*/ 	.byte	0x3f
	.zero		1


	//   ....[141]....
        /*0bc0*/ 	.word	0x0000f8a0
        /*0bc4*/ 	.word	0x00000000
        /*0bc8*/ 	.word	0x000342d0
        /*0bcc*/ 	.short	0x010a
        /*0bce*/ 	.byte	0x3f
	.zero		1


	//   ....[142]....
        /*0bd0*/ 	.word	0x0000f900
        /*0bd4*/ 	.word	0x00000000
        /*0bd8*/ 	.word	0x000342d8
        /*0bdc*/ 	.short	0x010a
        /*0bde*/ 	.byte	0x3f
	.zero		1


	//   ....[143]....
        /*0be0*/ 	.word	0x0000f960
        /*0be4*/ 	.word	0x00000000
        /*0be8*/ 	.word	0x000342e0
        /*0bec*/ 	.short	0x010a
        /*0bee*/ 	.byte	0x3f
	.zero		1


	//   ....[144]....
        /*0bf0*/ 	.word	0x0000fa30
        /*0bf4*/ 	.word	0x0000000a
        /*0bf8*/ 	.word	0x00034298
        /*0bfc*/ 	.short	0x010a
        /*0bfe*/ 	.byte	0x3f
	.zero		1


	//   ....[145]....
        /*0c00*/ 	.word	0x0000fa80
        /*0c04*/ 	.word	0x00000008
        /*0c08*/ 	.word	0x00034200
        /*0c0c*/ 	.short	0x010a
        /*0c0e*/ 	.byte	0x3f
	.zero		1


	//   ....[146]....
        /*0c10*/ 	.word	0x0000fc90
        /*0c14*/ 	.word	0x00000007
        /*0c18*/ 	.word	0x00000000
        /*0c1c*/ 	.short	0x010a
        /*0c1e*/ 	.byte	0x3f
	.zero		1


	//   ....[147]....
        /*0c20*/ 	.word	0x0000fce0
        /*0c24*/ 	.word	0x00000006
        /*0c28*/ 	.word	0x00000000
        /*0c2c*/ 	.short	0x010a
        /*0c2e*/ 	.byte	0x3f
	.zero		1


	//   ....[148]....
        /*0c30*/ 	.word	0x0000fd30
        /*0c34*/ 	.word	0x00000011
        /*0c38*/ 	.word	0x00034240
        /*0c3c*/ 	.short	0x010a
        /*0c3e*/ 	.byte	0x3f
	.zero		1


	//   ....[149]....
        /*0c40*/ 	.word	0x0000fd80
        /*0c44*/ 	.word	0x00000005
        /*0c48*/ 	.word	0x00034240
        /*0c4c*/ 	.short	0x010a
        /*0c4e*/ 	.byte	0x3f
	.zero		1


	//   ....[150]....
        /*0c50*/ 	.word	0x0000fdd0
        /*0c54*/ 	.word	0x00000007
        /*0c58*/ 	.word	0x00034240
        /*0c5c*/ 	.short	0x010a
        /*0c5e*/ 	.byte	0x3f
	.zero		1


	//   ....[151]....
        /*0c60*/ 	.word	0x0000fe20
        /*0c64*/ 	.word	0x00000007
        /*0c68*/ 	.word	0x00034240
        /*0c6c*/ 	.short	0x010a
        /*0c6e*/ 	.byte	0x3f
	.zero		1


	//   ....[152]....
        /*0c70*/ 	.word	0x0000fe70
        /*0c74*/ 	.word	0x00000007
        /*0c78*/ 	.word	0x00034240
        /*0c7c*/ 	.short	0x010a
        /*0c7e*/ 	.byte	0x3f
	.zero		1


	//   ....[153]....
        /*0c80*/ 	.word	0x0000fec0
        /*0c84*/ 	.word	0x00000007
        /*0c88*/ 	.word	0x00034240
        /*0c8c*/ 	.short	0x010a
        /*0c8e*/ 	.byte	0x3f
	.zero		1


	//   ....[154]....
        /*0c90*/ 	.word	0x0000ff10
        /*0c94*/ 	.word	0x00000007
        /*0c98*/ 	.word	0x00034240
        /*0c9c*/ 	.short	0x010a
        /*0c9e*/ 	.byte	0x3f
	.zero		1


	//   ....[155]....
        /*0ca0*/ 	.word	0x0000ff60
        /*0ca4*/ 	.word	0x00000007
        /*0ca8*/ 	.word	0x00034240
        /*0cac*/ 	.short	0x010a
        /*0cae*/ 	.byte	0x3f
	.zero		1


	//----- nvinfo : EIATTR_NUM_MBARRIERS
	.align		4
.L_147:
        /*0cb0*/ 	.byte	0x03, 0x38
        /*0cb2*/ 	.short	0x0024


	//----- nvinfo : EIATTR_EXIT_INSTR_OFFSETS
	.align		4
        /*0cb4*/ 	.byte	0x04, 0x1c
        /*0cb6*/ 	.short	(.L_149 - .L_148)


	//   ....[0]....
.L_148:
        /*0cb8*/ 	.word	0x00002f50


	//   ....[1]....
        /*0cbc*/ 	.word	0x00003210


	//   ....[2]....
        /*0cc0*/ 	.word	0x00003370


	//   ....[3]....
        /*0cc4*/ 	.word	0x000092e0


	//   ....[4]....
        /*0cc8*/ 	.word	0x00009380


	//   ....[5]....
        /*0ccc*/ 	.word	0x0000af70


	//   ....[6]....
        /*0cd0*/ 	.word	0x0000cb70


	//   ....[7]....
        /*0cd4*/ 	.word	0x0000ee90


	//----- nvinfo : EIATTR_MAX_THREADS
	.align		4
.L_149:
        /*0cd8*/ 	.byte	0x04, 0x05
        /*0cda*/ 	.short	(.L_151 - .L_150)
.L_150:
        /*0cdc*/ 	.word	0x00000180
        /*0ce0*/ 	.word	0x00000001
        /*0ce4*/ 	.word	0x00000001


	//----- nvinfo : EIATTR_CRS_STACK_SIZE
	.align		4
.L_151:
        /*0ce8*/ 	.byte	0x04, 0x1e
        /*0cea*/ 	.short	(.L_153 - .L_152)
.L_152:
        /*0cec*/ 	.word	0x00000000


	//----- nvinfo : EIATTR_CBANK_PARAM_SIZE
	.align		4
.L_153:
        /*0cf0*/ 	.byte	0x03, 0x19
        /*0cf2*/ 	.short	0x0770


	//----- nvinfo : EIATTR_PARAM_CBANK
	.align		4
        /*0cf4*/ 	.byte	0x04, 0x0a
        /*0cf6*/ 	.short	(.L_155 - .L_154)
	.align		4
.L_154:
        /*0cf8*/ 	.word	index@(.nv.constant0._ZN7cutlass13device_kernelINS_4gemm6kernel13GemmUniversalINS1_17GroupProblemShapeIN4cute5tupleIJiiiEEEEENS1_10collective13CollectiveMmaINS1_39MainloopSm90ArrayTmaGmmaWarpSpecializedILi3ENS6_IJNS5_1CILi1EEENSC_ILi2EEESD_EEENS1_40KernelPtrArrayTmaWarpSpecializedPingpongEEENS6_IJNSC_ILi128EEESI_SI_EEENS_10bfloat16_tEPNS6_IJSD_lNSC_ILi0EEEEEESK_SN_NS5_8TiledMMAINS5_8MMA_AtomIJNS5_4SM904GMMA28MMA_64x128x16_F32BF16BF16_SSILNSR_5MajorE1ELST_1ELNSR_7ScaleInE1ELSU_1EEEEEENS5_6LayoutINS6_IJSD_SD_SD_EEENS6_IJSL_SL_SL_EEEEENS6_IJNS5_10UnderscoreES11_S11_EEEEENS5_23SM90_TMA_LOAD_MULTICASTENS5_14ComposedLayoutINS5_7SwizzleILi3ELi4ELi3EEENS5_18smem_ptr_flag_bitsILi16EEENSX_INS6_IJNSC_ILi64EEENSC_ILi8EEEEEENS6_IJSD_S1A_EEEEEEEvNS5_8identityENS5_13SM90_TMA_LOADES1F_vS1G_EENS_8epilogue10collective18CollectiveEpilogueINS1J_30Sm90PtrArrayTmaWarpSpecializedILi4ELi2ELi16ELb1ELb0ELi2EEEJSJ_NS6_IJS1A_NSC_ILi32EEEEEESK_PNS6_IJlSD_SL_EEESK_S1R_NS1J_6fusion15FusionCallbacksIS1N_NS1S_17LinearCombinationISK_fSK_fLNS_15FloatRoundStyleE2EEESJ_S1P_JEEES1H_NS15_INS16_ILi2ELi4ELi3EEES19_NSX_INS6_IJS1B_S1O_EEENS6_IJS1O_SD_EEEEEEENS5_17SM75_U32x4_LDSM_NENS5_14SM90_TMA_STOREES22_NS5_17SM90_U32x4_STSM_NENS5_9Copy_AtomIJS25_NS_6half_tEEEEvEEEvvEEEEvNT_6ParamsE)
        /*0cfc*/ 	.short	0x0210
        /*0cfe*/ 	.short	0x0770


	//----- nvinfo : EIATTR_SW_WAR
	.align		4
.L_155:
        /*0d00*/ 	.byte	0x04, 0x36
        /*0d02*/ 	.short	(.L_157 - .L_156)
.L_156:
        /*0d04*/ 	.word	0x00000008
.L_157:


//--------------------- .nv.info._ZN7cutlass13device_kernelINS_4gemm6kernel13GemmUniversalINS1_17GroupProblemShapeIN4cute5tupleIJiiiEEEEENS1_10collective13CollectiveMmaINS1_39MainloopSm90ArrayTmaGmmaWarpSpecializedILi3ENS6_IJNS5_1CILi1EEENSC_ILi2EEESD_EEENS1_40KernelPtrArrayTmaWarpSpecializedPingpongEEENS6_IJNSC_ILi128EEESI_SI_EEENS_10bfloat16_tEPNS6_IJlSD_NSC_ILi0EEEEEESK_PNS6_IJSD_lSL_EEENS5_8TiledMMAINS5_8MMA_AtomIJNS5_4SM904GMMA28MMA_64x128x16_F32BF16BF16_SSILNST_5MajorE0ELSV_1ELNST_7ScaleInE1ELSW_1EEEEEENS5_6LayoutINS6_IJSD_SD_SD_EEENS6_IJSL_SL_SL_EEEEENS6_IJNS5_10UnderscoreES13_S13_EEEEENS5_23SM90_TMA_LOAD_MULTICASTENS5_14ComposedLayoutINS5_7SwizzleILi3ELi4ELi3EEENS5_18smem_ptr_flag_bitsILi16EEENSZ_INS6_IJNSC_ILi8EEENSC_ILi64EEEEEENS6_IJS1D_SD_EEEEEEEvNS5_8identityENS5_13SM90_TMA_LOADENS17_IS19_S1B_NSZ_INS6_IJS1D_S1C_EEENS6_IJSD_S1D_EEEEEEEvS1I_EENS_8epilogue10collective18CollectiveEpilogueINS1P_30Sm90PtrArrayTmaWarpSpecializedILi4ELi2ELi16ELb1ELb0ELi2EEEJSJ_NS6_IJS1D_NSC_ILi32EEEEEESK_SN_SK_SN_NS1P_6fusion15FusionCallbacksIS1T_NS1W_17LinearCombinationISK_fSK_fLNS_15FloatRoundStyleE2EEESJ_S1V_JEEES1J_NS17_INS18_ILi2ELi4ELi3EEES1B_NSZ_INS6_IJS1C_S1U_EEENS6_IJS1U_SD_EEEEEEENS5_17SM75_U32x4_LDSM_NENS5_14SM90_TMA_STOREES26_NS5_17SM90_U32x4_STSM_NENS5_9Copy_AtomIJS29_NS_6half_tEEEEvEEEvvEEEEvNT_6ParamsE --------------------------
	.section	.nv.info._ZN7cutlass13device_kernelINS_4gemm6kernel13GemmUniversalINS1_17GroupProblemShapeIN4cute5tupleIJiiiEEEEENS1_10collective13CollectiveMmaINS1_39MainloopSm90ArrayTmaGmmaWarpSpecializedILi3ENS6_IJNS5_1CILi1EEENSC_ILi2EEESD_EEENS1_40KernelPtrArrayTmaWarpSpecializedPingpongEEENS6_IJNSC_ILi128EEESI_SI_EEENS_10bfloat16_tEPNS6_IJlSD_NSC_ILi0EEEEEESK_PNS6_IJSD_lSL_EEENS5_8TiledMMAINS5_8MMA_AtomIJNS5_4SM904GMMA28MMA_64x128x16_F32BF16BF16_SSILNST_5MajorE0ELSV_1ELNST_7ScaleInE1ELSW_1EEEEEENS5_6LayoutINS6_IJSD_SD_SD_EEENS6_IJSL_SL_SL_EEEEENS6_IJNS5_10UnderscoreES13_S13_EEEEENS5_23SM90_TMA_LOAD_MULTICASTENS5_14ComposedLayoutINS5_7SwizzleILi3ELi4ELi3EEENS5_18smem_ptr_flag_bitsILi16EEENSZ_INS6_IJNSC_ILi8EEENSC_ILi64EEEEEENS6_IJS1D_SD_EEEEEEEvNS5_8identityENS5_13SM90_TMA_LOADENS17_IS19_S1B_NSZ_INS6_IJS1D_S1C_EEENS6_IJSD_S1D_EEEEEEEvS1I_EENS_8epilogue10collective18CollectiveEpilogueINS1P_30Sm90PtrArrayTmaWarpSpecializedILi4ELi2ELi16ELb1ELb0ELi2EEEJSJ_NS6_IJS1D_NSC_ILi32EEEEEESK_SN_SK_SN_NS1P_6fusion15FusionCallbacksIS1T_NS1W_17LinearCombinationISK_fSK_fLNS_15FloatRoundStyleE2EEESJ_S1V_JEEES1J_NS17_INS18_ILi2ELi4ELi3EEES1B_NSZ_INS6_IJS1C_S1U_EEENS6_IJS1U_SD_EEEEEEENS5_17SM75_U32x4_LDSM_NENS5_14SM90_TMA_STOREES26_NS5_17SM90_U32x4_STSM_NENS5_9Copy_AtomIJS29_NS_6half_tEEEEvEEEvvEEEEvNT_6ParamsE,"",@"SHT_CUDA_INFO"
	.sectionflags	@""
	.align	4


	//----- nvinfo : EIATTR_CUDA_API_VERSION
	.align		4
        /*0000*/ 	.byte	0x04, 0x37
        /*0002*/ 	.short	(.L_159 - .L_158)
.L_158:
        /*0004*/ 	.word	0x00000082


	//----- nvinfo : EIATTR_KPARAM_INFO
	.align		4
.L_159:
        /*0008*/ 	.byte	0x04, 0x17
        /*000a*/ 	.short	(.L_161 - .L_160)
.L_160:
        /*000c*/ 	.word	0x00000000
        /*0010*/ 	.short	0x0000
        /*0012*/ 	.short	0x0070
        /*0014*/ 	.byte	0x00, 0xf0, 0x01, 0x1c


	//----- nvinfo : EIATTR_SPARSE_MMA_MASK
	.align		4
.L_161:
        /*0018*/ 	.byte	0x03, 0x50
        /*001a*/ 	.short	0x0000


	//----- nvinfo : EIATTR_MAXREG_COUNT
	.align		4
        /*001c*/ 	.byte	0x03, 0x1b
        /*001e*/ 	.short	0x00a8


	//----- nvinfo : EIATTR_NUM_BARRIERS
	.align		4
        /*0020*/ 	.byte	0x02, 0x4c
        /*0022*/ 	.byte	0x02
	.zero		1


	//----- nvinfo : EIATTR_EXTERNS
	.align		4
        /*0024*/ 	.byte	0x04, 0x0f
        /*0026*/ 	.short	(.L_163 - .L_162)


	//   ....[0]....
	.align		4
.L_162:
        /*0028*/ 	.word	index@(__assertfail)


	//----- nvinfo : EIATTR_MERCURY_ISA_VERSION
	.align		4
.L_163:
        /*002c*/ 	.byte	0x03, 0x5f
        /*002e*/ 	.short	0x0101


	//----- nvinfo : EIATTR_INT_WARP_WIDE_INSTR_OFFSETS
	.align		4
        /*0030*/ 	.byte	0x04, 0x31
        /*0032*/ 	.short	(.L_165 - .L_164)


	//   ....[0]....
.L_164:
        /*0034*/ 	.word	0x000012a0


	//   ....[1]....
        /*0038*/ 	.word	0x000012e0


	//   ....[2]....
        /*003c*/ 	.word	0x000013f0


	//   ....[3]....
        /*0040*/ 	.word	0x00001470


	//   ....[4]....
        /*0044*/ 	.word	0x000014b0


	//   ....[5]....
        /*0048*/ 	.word	0x00001500


	//   ....[6]....
        /*004c*/ 	.word	0x00001550


	//   ....[7]....
        /*0050*/ 	.word	0x00001570


	//----- nvinfo : EIATTR_COOP_GROUP_MASK_REGIDS
	.align		4
.L_165:
        /*0054*/ 	.byte	0x04, 0x29
        /*0056*/ 	.short	(.L_167 - .L_166)


	//   ....[0]....
.L_166:
        /*0058*/ 	.word	0xffffffff


	//   ....[1]....
        /*005c*/ 	.word	0xffffffff


	//   ....[2]....
        /*0060*/ 	.word	0xffffffff


	//   ....[3]....
        /*0064*/ 	.word	0xffffffff


	//   ....[4]....
        /*0068*/ 	.word	0xffffffff


	//   ....[5]....
        /*006c*/ 	.word	0xffffffff


	//   ....[6]....
        /*0070*/ 	.word	0xffffffff


	//   ....[7]....
        /*0074*/ 	.word	0xffffffff


	//   ....[8]....
        /*0078*/ 	.word	0xffffffff


	//   ....[9]....
        /*007c*/ 	.word	0xffffffff


	//   ....[10]....
        /*0080*/ 	.word	0xffffffff


	//   ....[11]....
        /*0084*/ 	.word	0xffffffff


	//   ....[12]....
        /*0088*/ 	.word	0xffffffff


	//   ....[13]....
        /*008c*/ 	.word	0xffffffff


	//   ....[14]....
        /*0090*/ 	.word	0xffffffff


	//   ....[15]....
        /*0094*/ 	.word	0xffffffff


	//   ....[16]....
        /*0098*/ 	.word	0xffffffff


	//   ....[17]....
        /*009c*/ 	.word	0xffffffff


	//   ....[18]....
        /*00a0*/ 	.word	0xffffffff


	//   ....[19]....
        /*00a4*/ 	.word	0xffffffff


	//   ....[20]....
        /*00a8*/ 	.word	0xffffffff


	//   ....[21]....
        /*00ac*/ 	.word	0xffffffff


	//   ....[22]....
        /*00b0*/ 	.word	0xffffffff


	//   ....[23]....
        /*00b4*/ 	.word	0xffffffff


	//   ....[24]....
        /*00b8*/ 	.word	0xffffffff


	//   ....[25]....
        /*00bc*/ 	.word	0xffffffff


	//   ....[26]....
        /*00c0*/ 	.word	0xffffffff


	//   ....[27]....
        /*00c4*/ 	.word	0xffffffff


	//   ....[28]....
        /*00c8*/ 	.word	0xffffffff


	//   ....[29]....
        /*00cc*/ 	.word	0xffffffff


	//   ....[30]....
        /*00d0*/ 	.word	0xffffffff


	//   ....[31]....
        /*00d4*/ 	.word	0xffffffff


	//   ....[32]....
        /*00d8*/ 	.word	0xffffffff


	//   ....[33]....
        /*00dc*/ 	.word	0xffffffff


	//   ....[34]....
        /*00e0*/ 	.word	0xffffffff


	//   ....[35]....
        /*00e4*/ 	.word	0xffffffff


	//   ....[36]....
        /*00e8*/ 	.word	0xffffffff


	//   ....[37]....
        /*00ec*/ 	.word	0xffffffff


	//   ....[38]....
        /*00f0*/ 	.word	0xffffffff


	//   ....[39]....
        /*00f4*/ 	.word	0xffffffff


	//   ....[40]....
        /*00f8*/ 	.word	0xffffffff


	//   ....[41]....
        /*00fc*/ 	.word	0xffffffff


	//   ....[42]....
        /*0100*/ 	.word	0xffffffff


	//   ....[43]....
        /*0104*/ 	.word	0xffffffff


	//   ....[44]....
        /*0108*/ 	.word	0xffffffff


	//   ....[45]....
        /*010c*/ 	.word	0xffffffff


	//   ....[46]....
        /*0110*/ 	.word	0xffffffff


	//   ....[47]....
        /*0114*/ 	.word	0xffffffff


	//   ....[48]....
        /*0118*/ 	.word	0xffffffff


	//   ....[49]....
        /*011c*/ 	.word	0xffffffff


	//   ....[50]....
        /*0120*/ 	.word	0xffffffff


	//   ....[51]....
        /*0124*/ 	.word	0xffffffff


	//   ....[52]....
        /*0128*/ 	.word	0xffffffff


	//   ....[53]....
        /*012c*/ 	.word	0xffffffff


	//   ....[54]....
        /*0130*/ 	.word	0xffffffff


	//   ....[55]....
        /*0134*/ 	.word	0xffffffff


	//   ....[56]....
        /*0138*/ 	.word	0xffffffff


	//   ....[57]....
        /*013c*/ 	.word	0xffffffff


	//   ....[58]....
        /*0140*/ 	.word	0xffffffff


	//   ....[59]....
        /*0144*/ 	.word	0xffffffff


	//   ....[60]....
        /*0148*/ 	.word	0xffffffff


	//   ....[61]....
        /*014c*/ 	.word	0xffffffff


	//   ....[62]....
        /*0150*/ 	.word	0xffffffff


	//   ....[63]....
        /*0154*/ 	.word	0xffffffff


	//   ....[64]....
        /*0158*/ 	.word	0xffffffff


	//   ....[65]....
        /*015c*/ 	.word	0xffffffff


	//   ....[66]....
        /*0160*/ 	.word	0xffffffff


	//   ....[67]....
        /*0164*/ 	.word	0xffffffff


	//   ....[68]....
        /*0168*/ 	.word	0xffffffff


	//   ....[69]....
        /*016c*/ 	.word	0xffffffff


	//   ....[70]....
        /*0170*/ 	.word	0xffffffff


	//   ....[71]....
        /*0174*/ 	.word	0xffffffff


	//   ....[72]....
        /*0178*/ 	.word	0xffffffff


	//   ....[73]....
        /*017c*/ 	.word	0xffffffff


	//   ....[74]....
        /*0180*/ 	.word	0xffffffff


	//   ....[75]....
        /*0184*/ 	.word	0xffffffff


	//   ....[76]....
        /*0188*/ 	.word	0xffffffff


	//   ....[77]....
        /*018c*/ 	.word	0xffffffff


	//   ....[78]....
        /*0190*/ 	.word	0xffffffff


	//   ....[79]....
        /*0194*/ 	.word	0x0500000f


	//----- nvinfo : EIATTR_COOP_GROUP_INSTR_OFFSETS
	.align		4
.L_167:
        /*0198*/ 	.byte	0x04, 0x28
        /*019a*/ 	.short	(.L_169 - .L_168)


	//   ....[0]....
.L_168:
        /*019c*/ 	.word	0x000007d0


	//   ....[1]....
        /*01a0*/ 	.word	0x000008a0


	//   ....[2]....
        /*01a4*/ 	.word	0x00000d30


	//   ....[3]....
        /*01a8*/ 	.word	0x00000f10


	//   ....[4]....
        /*01ac*/ 	.word	0x00001170


	//   ....[5]....
        /*01b0*/ 	.word	0x000011b0


	//   ....[6]....
        /*01b4*/ 	.word	0x00001620


	//   ....[7]....
        /*01b8*/ 	.word	0x00001d60


	//   ....[8]....
        /*01bc*/ 	.word	0x00001d80


	//   ....[9]....
        /*01c0*/ 	.word	0x00001dd0


	//   ....[10]....
        /*01c4*/ 	.word	0x00001df0


	//   ....[11]....
        /*01c8*/ 	.word	0x00001e30


	//   ....[12]....
        /*01cc*/ 	.word	0x00001e60


	//   ....[13]....
        /*01d0*/ 	.word	0x00001ea0


	//   ....[14]....
        /*01d4*/ 	.word	0x00001ed0


	//   ....[15]....
        /*01d8*/ 	.word	0x00001f10


	//   ....[16]....
        /*01dc*/ 	.word	0x00001f40


	//   ....[17]....
        /*01e0*/ 	.word	0x00001fb0


	//   ....[18]....
        /*01e4*/ 	.word	0x000020d0


	//   ....[19]....
        /*01e8*/ 	.word	0x000020f0


	//   ....[20]....
        /*01ec*/ 	.word	0x00002750


	//   ....[21]....
        /*01f0*/ 	.word	0x00002760


	//   ....[22]....
        /*01f4*/ 	.word	0x000027b0


	//   ....[23]....
        /*01f8*/ 	.word	0x000027c0


	//   ....[24]....
        /*01fc*/ 	.word	0x00002810


	//   ....[25]....
        /*0200*/ 	.word	0x00002820


	//   ....[26]....
        /*0204*/ 	.word	0x00002870


	//   ....[27]....
        /*0208*/ 	.word	0x00002880


	//   ....[28]....
        /*020c*/ 	.word	0x000028d0


	//   ....[29]....
        /*0210*/ 	.word	0x000028e0


	//   ....[30]....
        /*0214*/ 	.word	0x00002970


	//   ....[31]....
        /*0218*/ 	.word	0x000029c0


	//   ....[32]....
        /*021c*/ 	.word	0x00002a50


	//   ....[33]....
        /*0220*/ 	.word	0x00002a70


	//   ....[34]....
        /*0224*/ 	.word	0x00002a80


	//   ....[35]....
        /*0228*/ 	.word	0x00002a90


	//   ....[36]....
        /*022c*/ 	.word	0x00002aa0


	//   ....[37]....
        /*0230*/ 	.word	0x00002ab0


	//   ....[38]....
        /*0234*/ 	.word	0x000033c0


	//   ....[39]....
        /*0238*/ 	.word	0x00003660


	//   ....[40]....
        /*023c*/ 	.word	0x000039d0


	//   ....[41]....
        /*0240*/ 	.word	0x000091c0


	//   ....[42]....
        /*0244*/ 	.word	0x000095c0


	//   ....[43]....
        /*0248*/ 	.word	0x00009960


	//   ....[44]....
        /*024c*/ 	.word	0x0000ac90


	//   ....[45]....
        /*0250*/ 	.word	0x0000b360


	//   ....[46]....
        /*0254*/ 	.word	0x0000b850


	//   ....[47]....
        /*0258*/ 	.word	0x0000c780


	//   ....[48]....
        /*025c*/ 	.word	0x0000d530


	//   ....[49]....
        /*0260*/ 	.word	0x0000d550


	//   ....[50]....
        /*0264*/ 	.word	0x0000d5a0


	//   ....[51]....
        /*0268*/ 	.word	0x0000d5c0


	//   ....[52]....
        /*026c*/ 	.word	0x0000d600


	//   ....[53]....
        /*0270*/ 	.word	0x0000d630


	//   ....[54]....
        /*0274*/ 	.word	0x0000d670


	//   ....[55]....
        /*0278*/ 	.word	0x0000d6a0


	//   ....[56]....
        /*027c*/ 	.word	0x0000d6e0


	//   ....[57]....
        /*0280*/ 	.word	0x0000d710


	//   ....[58]....
        /*0284*/ 	.word	0x0000d7a0


	//   ....[59]....
        /*0288*/ 	.word	0x0000d8c0


	//   ....[60]....
        /*028c*/ 	.word	0x0000d8e0


	//   ....[61]....
        /*0290*/ 	.word	0x0000df30


	//   ....[62]....
        /*0294*/ 	.word	0x0000df40


	//   ....[63]....
        /*0298*/ 	.word	0x0000df90


	//   ....[64]....
        /*029c*/ 	.word	0x0000dfa0


	//   ....[65]....
        /*02a0*/ 	.word	0x0000dff0


	//   ....[66]....
        /*02a4*/ 	.word	0x0000e000


	//   ....[67]....
        /*02a8*/ 	.word	0x0000e050


	//   ....[68]....
        /*02ac*/ 	.word	0x0000e060


	//   ....[69]....
        /*02b0*/ 	.word	0x0000e0b0


	//   ....[70]....
        /*02b4*/ 	.word	0x0000e0c0


	//   ....[71]....
        /*02b8*/ 	.word	0x0000e150


	//   ....[72]....
        /*02bc*/ 	.word	0x0000e1c0


	//   ....[73]....
        /*02c0*/ 	.word	0x0000e250


	//   ....[74]....
        /*02c4*/ 	.word	0x0000e270


	//   ....[75]....
        /*02c8*/ 	.word	0x0000e280


	//   ....[76]....
        /*02cc*/ 	.word	0x0000e290


	//   ....[77]....
        /*02d0*/ 	.word	0x0000e2a0


	//   ....[78]....
        /*02d4*/ 	.word	0x0000e2b0


	//   ....[79]....
        /*02d8*/ 	.word	0x0000fb80


	//----- nvinfo : EIATTR_REG_RECONFIG
	.align		4
.L_169:
        /*02dc*/ 	.byte	0x01, 0x54
	.zero		2


	//----- nvinfo : EIATTR_SYSCALL_OFFSETS
	.align		4
        /*02e0*/ 	.byte	0x04, 0x46
        /*02e2*/ 	.short	(.L_171 - .L_170)


	//   ....[0]....
.L_170:
        /*02e4*/ 	.word	0x00005860


	//   ....[1]....
        /*02e8*/ 	.word	0x00005950


	//----- nvinfo : EIATTR_MBARRIER_INSTR_OFFSETS
	.align		4
.L_171:
        /*02ec*/ 	.byte	0x04, 0x39
        /*02ee*/ 	.short	(.L_173 - .L_172)


	//   ....[0]....
.L_172:
        /*02f0*/ 	.word	0x00000c10
        /*02f4*/ 	.word	0x000000ff
        /*02f8*/ 	.word	0x00034200
        /*02fc*/ 	.short	0x0100
        /*02fe*/ 	.byte	0x0b
	.zero		1


	//   ....[1]....
        /*0300*/ 	.word	0x00000c20
        /*0304*/ 	.word	0x000000ff
        /*0308*/ 	.word	0x00034240
        /*030c*/ 	.short	0x0100
        /*030e*/ 	.byte	0x0b
	.zero		1


	//   ....[2]....
        /*0310*/ 	.word	0x00000c30
        /*0314*/ 	.word	0x000000ff
        /*0318*/ 	.word	0x00034208
        /*031c*/ 	.short	0x0100
        /*031e*/ 	.byte	0x0b
	.zero		1


	//   ....[3]....
        /*0320*/ 	.word	0x00000c40
        /*0324*/ 	.word	0x000000ff
        /*0328*/ 	.word	0x00034248
        /*032c*/ 	.short	0x0100
        /*032e*/ 	.byte	0x0b
	.zero		1


	//   ....[4]....
        /*0330*/ 	.word	0x00000c50
        /*0334*/ 	.word	0x000000ff
        /*0338*/ 	.word	0x00034210
        /*033c*/ 	.short	0x0100
        /*033e*/ 	.byte	0x0b
	.zero		1


	//   ....[5]....
        /*0340*/ 	.word	0x00000c60
        /*0344*/ 	.word	0x000000ff
        /*0348*/ 	.word	0x00034250
        /*034c*/ 	.short	0x0100
        /*034e*/ 	.byte	0x0b
	.zero		1


	//   ....[6]....
        /*0350*/ 	.word	0x00000c70
        /*0354*/ 	.word	0x000000ff
        /*0358*/ 	.word	0x00034218
        /*035c*/ 	.short	0x0100
        /*035e*/ 	.byte	0x0b
	.zero		1


	//   ....[7]....
        /*0360*/ 	.word	0x00000c80
        /*0364*/ 	.word	0x000000ff
        /*0368*/ 	.word	0x00034258
        /*036c*/ 	.short	0x0100
        /*036e*/ 	.byte	0x0b
	.zero		1


	//   ....[8]....
        /*0370*/ 	.word	0x00000c90
        /*0374*/ 	.word	0x000000ff
        /*0378*/ 	.word	0x00034220
        /*037c*/ 	.short	0x0100
        /*037e*/ 	.byte	0x0b
	.zero		1


	//   ....[9]....
        /*0380*/ 	.word	0x00000ca0
        /*0384*/ 	.word	0x000000ff
        /*0388*/ 	.word	0x00034260
        /*038c*/ 	.short	0x0100
        /*038e*/ 	.byte	0x0b
	.zero		1


	//   ....[10]....
        /*0390*/ 	.word	0x00000cb0
        /*0394*/ 	.word	0x000000ff
        /*0398*/ 	.word	0x00034228
        /*039c*/ 	.short	0x0100
        /*039e*/ 	.byte	0x0b
	.zero		1


	//   ....[11]....
        /*03a0*/ 	.word	0x00000cc0
        /*03a4*/ 	.word	0x000000ff
        /*03a8*/ 	.word	0x00034268
        /*03ac*/ 	.short	0x0100
        /*03ae*/ 	.byte	0x0b
	.zero		1


	//   ....[12]....
        /*03b0*/ 	.word	0x00000cd0
        /*03b4*/ 	.word	0x000000ff
        /*03b8*/ 	.word	0x00034230
        /*03bc*/ 	.short	0x0100
        /*03be*/ 	.byte	0x0b
	.zero		1


	//   ....[13]....
        /*03c0*/ 	.word	0x00000ce0
        /*03c4*/ 	.word	0x000000ff
        /*03c8*/ 	.word	0x00034270
        /*03cc*/ 	.short	0x0100
        /*03ce*/ 	.byte	0x0b
	.zero		1


	//   ....[14]....
        /*03d0*/ 	.word	0x00000cf0
        /*03d4*/ 	.word	0x000000ff
        /*03d8*/ 	.word	0x00034238
        /*03dc*/ 	.short	0x0100
        /*03de*/ 	.byte	0x0b
	.zero		1


	//   ....[15]....
        /*03e0*/ 	.word	0x00000d00
        /*03e4*/ 	.word	0x000000ff
        /*03e8*/ 	.word	0x00034278
        /*03ec*/ 	.short	0x0100
        /*03ee*/ 	.byte	0x0b
	.zero		1


	//   ....[16]....
        /*03f0*/ 	.word	0x00000ea0
        /*03f4*/ 	.word	0x000000ff
        /*03f8*/ 	.word	0x00034280
        /*03fc*/ 	.short	0x0100
        /*03fe*/ 	.byte	0x0b
	.zero		1


	//   ....[17]....
        /*0400*/ 	.word	0x00000eb0
        /*0404*/ 	.word	0x000000ff
        /*0408*/ 	.word	0x00034298
        /*040c*/ 	.short	0x0100
        /*040e*/ 	.byte	0x0b
	.zero		1


	//   ....[18]....
        /*0410*/ 	.word	0x00000ec0
        /*0414*/ 	.word	0x000000ff
        /*0418*/ 	.word	0x00034288
        /*041c*/ 	.short	0x0100
        /*041e*/ 	.byte	0x0b
	.zero		1


	//   ....[19]....
        /*0420*/ 	.word	0x00000ed0
        /*0424*/ 	.word	0x000000ff
        /*0428*/ 	.word	0x000342a0
        /*042c*/ 	.short	0x0100
        /*042e*/ 	.byte	0x0b
	.zero		1


	//   ....[20]....
        /*0430*/ 	.word	0x00000ee0
        /*0434*/ 	.word	0x000000ff
        /*0438*/ 	.word	0x00034290
        /*043c*/ 	.short	0x0100
        /*043e*/ 	.byte	0x0b
	.zero		1


	//   ....[21]....
        /*0440*/ 	.word	0x00000ef0
        /*0444*/ 	.word	0x000000ff
        /*0448*/ 	.word	0x000342a8
        /*044c*/ 	.short	0x0100
        /*044e*/ 	.byte	0x0b
	.zero		1


	//   ....[22]....
        /*0450*/ 	.word	0x000010e0
        /*0454*/ 	.word	0x000000ff
        /*0458*/ 	.word	0x000342b0
        /*045c*/ 	.short	0x0100
        /*045e*/ 	.byte	0x06
	.zero		1


	//   ....[23]....
        /*0460*/ 	.word	0x000010f0
        /*0464*/ 	.word	0x000000ff
        /*0468*/ 	.word	0x000342d0
        /*046c*/ 	.short	0x0100
        /*046e*/ 	.byte	0x06
	.zero		1


	//   ....[24]....
        /*0470*/ 	.word	0x00001100
        /*0474*/ 	.word	0x000000ff
        /*0478*/ 	.word	0x000342b8
        /*047c*/ 	.short	0x0100
        /*047e*/ 	.byte	0x06
	.zero		1


	//   ....[25]....
        /*0480*/ 	.word	0x00001110
        /*0484*/ 	.word	0x000000ff
        /*0488*/ 	.word	0x000342d8
        /*048c*/ 	.short	0x0100
        /*048e*/ 	.byte	0x06
	.zero		1


	//   ....[26]....
        /*0490*/ 	.word	0x00001120
        /*0494*/ 	.word	0x000000ff
        /*0498*/ 	.word	0x000342c0
        /*049c*/ 	.short	0x0100
        /*049e*/ 	.byte	0x06
	.zero		1


	//   ....[27]....
        /*04a0*/ 	.word	0x00001130
        /*04a4*/ 	.word	0x000000ff
        /*04a8*/ 	.word	0x000342e0
        /*04ac*/ 	.short	0x0100
        /*04ae*/ 	.byte	0x06
	.zero		1


	//   ....[28]....
        /*04b0*/ 	.word	0x00001140
        /*04b4*/ 	.word	0x000000ff
        /*04b8*/ 	.word	0x000342c8
        /*04bc*/ 	.short	0x0100
        /*04be*/ 	.byte	0x06
	.zero		1


	//   ....[29]....
        /*04c0*/ 	.word	0x00001150
        /*04c4*/ 	.word	0x000000ff
        /*04c8*/ 	.word	0x000342e8
        /*04cc*/ 	.short	0x0100
        /*04ce*/ 	.byte	0x06
	.zero		1


	//   ....[30]....
        /*04d0*/ 	.word	0x000014a0
        /*04d4*/ 	.word	0x000000ff
        /*04d8*/ 	.word	0x000342f0
        /*04dc*/ 	.short	0x0100
        /*04de*/ 	.byte	0x06
	.zero		1


	//   ....[31]....
        /*04e0*/ 	.word	0x000014f0
        /*04e4*/ 	.word	0x000000ff
        /*04e8*/ 	.word	0x000342f8
        /*04ec*/ 	.short	0x0100
        /*04ee*/ 	.byte	0x06
	.zero		1


	//   ....[32]....
        /*04f0*/ 	.word	0x00001540
        /*04f4*/ 	.word	0x000000ff
        /*04f8*/ 	.word	0x00034300
        /*04fc*/ 	.short	0x0100
        /*04fe*/ 	.byte	0x0b
	.zero		1


	//   ....[33]....
        /*0500*/ 	.word	0x00001560
        /*0504*/ 	.word	0x000000ff
        /*0508*/ 	.word	0x00034308
        /*050c*/ 	.short	0x0100
        /*050e*/ 	.byte	0x0b
	.zero		1


	//   ....[34]....
        /*0510*/ 	.word	0x000015c0
        /*0514*/ 	.word	0x000000ff
        /*0518*/ 	.word	0x00034310
        /*051c*/ 	.short	0x0100
        /*051e*/ 	.byte	0x0b
	.zero		1


	//   ....[35]....
        /*0520*/ 	.word	0x000015d0
        /*0524*/ 	.word	0x000000ff
        /*0528*/ 	.word	0x00034318
        /*052c*/ 	.short	0x0100
        /*052e*/ 	.byte	0x0b
	.zero		1


	//   ....[36]....
        /*0530*/ 	.word	0x000030f0
        /*0534*/ 	.word	0x000000ff
        /*0538*/ 	.word	0x00034200
        /*053c*/ 	.short	0x010a
        /*053e*/ 	.byte	0x0b
	.zero		1


	//   ....[37]....
        /*0540*/ 	.word	0x00003200
        /*0544*/ 	.word	0x000000ff
        /*0548*/ 	.word	0x00000000
        /*054c*/ 	.short	0x0101
        /*054e*/ 	.byte	0x0b
	.zero		1


	//   ....[38]....
        /*0550*/ 	.word	0x00003e80
        /*0554*/ 	.word	0x0000000a
        /*0558*/ 	.word	0x00000000
        /*055c*/ 	.short	0x010a
        /*055e*/ 	.byte	0x33
	.zero		1


	//   ....[39]....
        /*0560*/ 	.word	0x000043b0
        /*0564*/ 	.word	0x000000ff
        /*0568*/ 	.word	0x00034280
        /*056c*/ 	.short	0x010a
        /*056e*/ 	.byte	0x04
	.zero		1


	//   ....[40]....
        /*0570*/ 	.word	0x000043f0
        /*0574*/ 	.word	0x000000ff
        /*0578*/ 	.word	0x00034280
        /*057c*/ 	.short	0x010a
        /*057e*/ 	.byte	0x04
	.zero		1


	//   ....[41]....
        /*0580*/ 	.word	0x00004bd0
        /*0584*/ 	.word	0x000000ff
        /*0588*/ 	.word	0x00034280
        /*058c*/ 	.short	0x010a
        /*058e*/ 	.byte	0x06
	.zero		1


	//   ....[42]....
        /*0590*/ 	.word	0x00004c10
        /*0594*/ 	.word	0x000000ff
        /*0598*/ 	.word	0x00034280
        /*059c*/ 	.short	0x010a
        /*059e*/ 	.byte	0x06
	.zero		1


	//   ....[43]....
        /*05a0*/ 	.word	0x00005340
        /*05a4*/ 	.word	0x00000005
        /*05a8*/ 	.word	0x00000000
        /*05ac*/ 	.short	0x0101
        /*05ae*/ 	.byte	0x3f
	.zero		1


	//   ....[44]....
        /*05b0*/ 	.word	0x00005450
        /*05b4*/ 	.word	0x00000003
        /*05b8*/ 	.word	0x00000000
        /*05bc*/ 	.short	0x0101
        /*05be*/ 	.byte	0x32
	.zero		1


	//   ....[45]....
        /*05c0*/ 	.word	0x00005540
        /*05c4*/ 	.word	0x00000003
        /*05c8*/ 	.word	0x00000000
        /*05cc*/ 	.short	0x0101
        /*05ce*/ 	.byte	0x3f
	.zero		1


	//   ....[46]....
        /*05d0*/ 	.word	0x000055a0
        /*05d4*/ 	.word	0x0000000a
        /*05d8*/ 	.word	0x00000010
        /*05dc*/ 	.short	0x010a
        /*05de*/ 	.byte	0x33
	.zero		1


	//   ....[47]....
        /*05e0*/ 	.word	0x00005d00
        /*05e4*/ 	.word	0x000000ff
        /*05e8*/ 	.word	0x000342b0
        /*05ec*/ 	.short	0x010a
        /*05ee*/ 	.byte	0x30
	.zero		1


	//   ....[48]....
        /*05f0*/ 	.word	0x00006300
        /*05f4*/ 	.word	0x000000ff
        /*05f8*/ 	.word	0x000342b8
        /*05fc*/ 	.short	0x010a
        /*05fe*/ 	.byte	0x30
	.zero		1


	//   ....[49]....
        /*0600*/ 	.word	0x00006860
        /*0604*/ 	.word	0x000000ff
        /*0608*/ 	.word	0x00000000
        /*060c*/ 	.short	0x0101
        /*060e*/ 	.byte	0x08
	.zero		1


	//   ....[50]....
        /*0610*/ 	.word	0x00006890
        /*0614*/ 	.word	0x000000ff
        /*0618*/ 	.word	0x000342c0
        /*061c*/ 	.short	0x010a
        /*061e*/ 	.byte	0x30
	.zero		1


	//   ....[51]....
        /*0620*/ 	.word	0x00006df0
        /*0624*/ 	.word	0x000000ff
        /*0628*/ 	.word	0x00000000
        /*062c*/ 	.short	0x0101
        /*062e*/ 	.byte	0x09
	.zero		1


	//   ....[52]....
        /*0630*/ 	.word	0x00006e20
        /*0634*/ 	.word	0x000000ff
        /*0638*/ 	.word	0x000342c8
        /*063c*/ 	.short	0x010a
        /*063e*/ 	.byte	0x30
	.zero		1


	//   ....[53]....
        /*0640*/ 	.word	0x00007380
        /*0644*/ 	.word	0x000000ff
        /*0648*/ 	.word	0x00000000
        /*064c*/ 	.short	0x0101
        /*064e*/ 	.byte	0x0a
	.zero		1


	//   ....[54]....
        /*0650*/ 	.word	0x000073d0
        /*0654*/ 	.word	0x000000ff
        /*0658*/ 	.word	0x000342b0
        /*065c*/ 	.short	0x010a
        /*065e*/ 	.byte	0x30
	.zero		1


	//   ....[55]....
        /*0660*/ 	.word	0x00007930
        /*0664*/ 	.word	0x000000ff
        /*0668*/ 	.word	0x00000000
        /*066c*/ 	.short	0x0101
        /*066e*/ 	.byte	0x07
	.zero		1


	//   ....[56]....
        /*0670*/ 	.word	0x00007960
        /*0674*/ 	.word	0x000000ff
        /*0678*/ 	.word	0x000342b8
        /*067c*/ 	.short	0x010a
        /*067e*/ 	.byte	0x30
	.zero		1


	//   ....[57]....
        /*0680*/ 	.word	0x00007ea0
        /*0684*/ 	.word	0x000000ff
        /*0688*/ 	.word	0x00000000
        /*068c*/ 	.short	0x0101
        /*068e*/ 	.byte	0x08
	.zero		1


	//   ....[58]....
        /*0690*/ 	.word	0x00007ed0
        /*0694*/ 	.word	0x000000ff
        /*0698*/ 	.word	0x000342c0
        /*069c*/ 	.short	0x010a
        /*069e*/ 	.byte	0x30
	.zero		1


	//   ....[59]....
        /*06a0*/ 	.word	0x00008410
        /*06a4*/ 	.word	0x000000ff
        /*06a8*/ 	.word	0x00000000
        /*06ac*/ 	.short	0x0101
        /*06ae*/ 	.byte	0x09
	.zero		1


	//   ....[60]....
        /*06b0*/ 	.word	0x00008440
        /*06b4*/ 	.word	0x000000ff
        /*06b8*/ 	.word	0x000342c8
        /*06bc*/ 	.short	0x010a
        /*06be*/ 	.byte	0x30
	.zero		1


	//   ....[61]....
        /*06c0*/ 	.word	0x00008990
        /*06c4*/ 	.word	0x000000ff
        /*06c8*/ 	.word	0x00000000
        /*06cc*/ 	.short	0x0101
        /*06ce*/ 	.byte	0x0a
	.zero		1


	//   ....[62]....
        /*06d0*/ 	.word	0x00008a10
        /*06d4*/ 	.word	0x000000ff
        /*06d8*/ 	.word	0x00034200
        /*06dc*/ 	.short	0x010a
        /*06de*/ 	.byte	0x04
	.zero		1


	//   ....[63]....
        /*06e0*/ 	.word	0x00008b30
        /*06e4*/ 	.word	0x000000ff
        /*06e8*/ 	.word	0x00000000
        /*06ec*/ 	.short	0x0101
        /*06ee*/ 	.byte	0x04
	.zero		1


	//   ....[64]....
        /*06f0*/ 	.word	0x00008ce0
        /*06f4*/ 	.word	0x000000ff
        /*06f8*/ 	.word	0x00034200
        /*06fc*/ 	.short	0x010a
        /*06fe*/ 	.byte	0x04
	.zero		1


	//   ....[65]....
        /*0700*/ 	.word	0x00008df0
        /*0704*/ 	.word	0x000000ff
        /*0708*/ 	.word	0x00000000
        /*070c*/ 	.short	0x0101
        /*070e*/ 	.byte	0x04
	.zero		1


	//   ....[66]....
        /*0710*/ 	.word	0x000092b0
        /*0714*/ 	.word	0x000000ff
        /*0718*/ 	.word	0x00000000
        /*071c*/ 	.short	0x0101
        /*071e*/ 	.byte	0x07
	.zero		1


	//   ....[67]....
        /*0720*/ 	.word	0x000092d0
        /*0724*/ 	.word	0x00000000
        /*0728*/ 	.word	0x00000000
        /*072c*/ 	.short	0x0101
        /*072e*/ 	.byte	0x32
	.zero		1


	//   ....[68]....
        /*0730*/ 	.word	0x00009a60
        /*0734*/ 	.word	0x000000ff
        /*0738*/ 	.word	0x000342f8
        /*073c*/ 	.short	0x010a
        /*073e*/ 	.byte	0x06
	.zero		1


	//   ....[69]....
        /*0740*/ 	.word	0x00009b80
        /*0744*/ 	.word	0x000000ff
        /*0748*/ 	.word	0x00034200
        /*074c*/ 	.short	0x010a
        /*074e*/ 	.byte	0x07
	.zero		1


	//   ....[70]....
        /*0750*/ 	.word	0x00009ca0
        /*0754*/ 	.word	0x000000ff
        /*0758*/ 	.word	0x00000000
        /*075c*/ 	.short	0x0101
        /*075e*/ 	.byte	0x07
	.zero		1


	//   ....[71]....
        /*0760*/ 	.word	0x00009e90
        /*0764*/ 	.word	0x000000ff
        /*0768*/ 	.word	0x000342d0
        /*076c*/ 	.short	0x010a
        /*076e*/ 	.byte	0x06
	.zero		1


	//   ....[72]....
        /*0770*/ 	.word	0x00009f50
        /*0774*/ 	.word	0x000000ff
        /*0778*/ 	.word	0x000342b0
        /*077c*/ 	.short	0x010b
        /*077e*/ 	.byte	0x06
	.zero		1


	//   ....[73]....
        /*0780*/ 	.word	0x00009fb0
        /*0784*/ 	.word	0x000000ff
        /*0788*/ 	.word	0x00000000
        /*078c*/ 	.short	0x0101
        /*078e*/ 	.byte	0x07
	.zero		1


	//   ....[74]....
        /*0790*/ 	.word	0x00009fe0
        /*0794*/ 	.word	0x000000ff
        /*0798*/ 	.word	0x000342d8
        /*079c*/ 	.short	0x010a
        /*079e*/ 	.byte	0x06
	.zero		1


	//   ....[75]....
        /*07a0*/ 	.word	0x0000a0c0
        /*07a4*/ 	.word	0x000000ff
        /*07a8*/ 	.word	0x000342b8
        /*07ac*/ 	.short	0x010b
        /*07ae*/ 	.byte	0x06
	.zero		1


	//   ....[76]....
        /*07b0*/ 	.word	0x0000a130
        /*07b4*/ 	.word	0x000000ff
        /*07b8*/ 	.word	0x00000000
        /*07bc*/ 	.short	0x0101
        /*07be*/ 	.byte	0x10
	.zero		1


	//   ....[77]....
        /*07c0*/ 	.word	0x0000a160
        /*07c4*/ 	.word	0x000000ff
        /*07c8*/ 	.word	0x000342e0
        /*07cc*/ 	.short	0x010a
        /*07ce*/ 	.byte	0x06
	.zero		1


	//   ....[78]....
        /*07d0*/ 	.word	0x0000a230
        /*07d4*/ 	.word	0x000000ff
        /*07d8*/ 	.word	0x000342c0
        /*07dc*/ 	.short	0x010b
        /*07de*/ 	.byte	0x06
	.zero		1


	//   ....[79]....
        /*07e0*/ 	.word	0x0000a290
        /*07e4*/ 	.word	0x000000ff
        /*07e8*/ 	.word	0x00000000
        /*07ec*/ 	.short	0x0101
        /*07ee*/ 	.byte	0x21
	.zero		1


	//   ....[80]....
        /*07f0*/ 	.word	0x0000a2c0
        /*07f4*/ 	.word	0x000000ff
        /*07f8*/ 	.word	0x000342e8
        /*07fc*/ 	.short	0x010a
        /*07fe*/ 	.byte	0x06
	.zero		1


	//   ....[81]....
        /*0800*/ 	.word	0x0000a390
        /*0804*/ 	.word	0x000000ff
        /*0808*/ 	.word	0x000342c8
        /*080c*/ 	.short	0x010b
        /*080e*/ 	.byte	0x06
	.zero		1


	//   ....[82]....
        /*0810*/ 	.word	0x0000a400
        /*0814*/ 	.word	0x000000ff
        /*0818*/ 	.word	0x00000000
        /*081c*/ 	.short	0x0101
        /*081e*/ 	.byte	0x22
	.zero		1


	//   ....[83]....
        /*0820*/ 	.word	0x0000a440
        /*0824*/ 	.word	0x000000ff
        /*0828*/ 	.word	0x000342d0
        /*082c*/ 	.short	0x010a
        /*082e*/ 	.byte	0x06
	.zero		1


	//   ....[84]....
        /*0830*/ 	.word	0x0000a500
        /*0834*/ 	.word	0x000000ff
        /*0838*/ 	.word	0x000342b0
        /*083c*/ 	.short	0x010b
        /*083e*/ 	.byte	0x06
	.zero		1


	//   ....[85]....
        /*0840*/ 	.word	0x0000a540
        /*0844*/ 	.word	0x000000ff
        /*0848*/ 	.word	0x00000000
        /*084c*/ 	.short	0x0101
        /*084e*/ 	.byte	0x07
	.zero		1


	//   ....[86]....
        /*0850*/ 	.word	0x0000a570
        /*0854*/ 	.word	0x000000ff
        /*0858*/ 	.word	0x000342d8
        /*085c*/ 	.short	0x010a
        /*085e*/ 	.byte	0x06
	.zero		1


	//   ....[87]....
        /*0860*/ 	.word	0x0000a640
        /*0864*/ 	.word	0x000000ff
        /*0868*/ 	.word	0x000342b8
        /*086c*/ 	.short	0x010b
        /*086e*/ 	.byte	0x06
	.zero		1


	//   ....[88]....
        /*0870*/ 	.word	0x0000a680
        /*0874*/ 	.word	0x000000ff
        /*0878*/ 	.word	0x00000000
        /*087c*/ 	.short	0x0101
        /*087e*/ 	.byte	0x10
	.zero		1


	//   ....[89]....
        /*0880*/ 	.word	0x0000a6c0
        /*0884*/ 	.word	0x000000ff
        /*0888*/ 	.word	0x000342e0
        /*088c*/ 	.short	0x010a
        /*088e*/ 	.byte	0x06
	.zero		1


	//   ....[90]....
        /*0890*/ 	.word	0x0000a770
        /*0894*/ 	.word	0x000000ff
        /*0898*/ 	.word	0x000342c0
        /*089c*/ 	.short	0x010b
        /*089e*/ 	.byte	0x06
	.zero		1


	//   ....[91]....
        /*08a0*/ 	.word	0x0000a7b0
        /*08a4*/ 	.word	0x000000ff
        /*08a8*/ 	.word	0x00000000
        /*08ac*/ 	.short	0x0101
        /*08ae*/ 	.byte	0x21
	.zero		1


	//   ....[92]....
        /*08b0*/ 	.word	0x0000a7e0
        /*08b4*/ 	.word	0x000000ff
        /*08b8*/ 	.word	0x000342e8
        /*08bc*/ 	.short	0x010a
        /*08be*/ 	.byte	0x06
	.zero		1


	//   ....[93]....
        /*08c0*/ 	.word	0x0000a8b0
        /*08c4*/ 	.word	0x000000ff
        /*08c8*/ 	.word	0x000342c8
        /*08cc*/ 	.short	0x010b
        /*08ce*/ 	.byte	0x06
	.zero		1


	//   ....[94]....
        /*08d0*/ 	.word	0x0000a900
        /*08d4*/ 	.word	0x000000ff
        /*08d8*/ 	.word	0x00000000
        /*08dc*/ 	.short	0x0101
        /*08de*/ 	.byte	0x22
	.zero		1


	//   ....[95]....
        /*08e0*/ 	.word	0x0000ae50
        /*08e4*/ 	.word	0x000000ff
        /*08e8*/ 	.word	0x000342d0
        /*08ec*/ 	.short	0x010a
        /*08ee*/ 	.byte	0x06
	.zero		1


	//   ....[96]....
        /*08f0*/ 	.word	0x0000ae90
        /*08f4*/ 	.word	0x000000ff
        /*08f8*/ 	.word	0x000342d8
        /*08fc*/ 	.short	0x010a
        /*08fe*/ 	.byte	0x06
	.zero		1


	//   ....[97]....
        /*0900*/ 	.word	0x0000aed0
        /*0904*/ 	.word	0x000000ff
        /*0908*/ 	.word	0x000342e0
        /*090c*/ 	.short	0x010a
        /*090e*/ 	.byte	0x06
	.zero		1


	//   ....[98]....
        /*0910*/ 	.word	0x0000af40
        /*0914*/ 	.word	0x00000003
        /*0918*/ 	.word	0x000342e8
        /*091c*/ 	.short	0x010a
        /*091e*/ 	.byte	0x3f
	.zero		1


	//   ....[99]....
        /*0920*/ 	.word	0x0000bc40
        /*0924*/ 	.word	0x00000009
        /*0928*/ 	.word	0x00034298
        /*092c*/ 	.short	0x010a
        /*092e*/ 	.byte	0x3f
	.zero		1


	//   ....[100]....
        /*0930*/ 	.word	0x0000bfb0
        /*0934*/ 	.word	0x000000ff
        /*0938*/ 	.word	0x000342f8
        /*093c*/ 	.short	0x0101
        /*093e*/ 	.byte	0x16
	.zero		1


	//   ....[101]....
        /*0940*/ 	.word	0x0000c070
        /*0944*/ 	.word	0x00000008
        /*0948*/ 	.word	0x00034200
        /*094c*/ 	.short	0x010a
        /*094e*/ 	.byte	0x3f
	.zero		1


	//   ....[102]....
        /*0950*/ 	.word	0x0000c1b0
        /*0954*/ 	.word	0x00000004
        /*0958*/ 	.word	0x00000000
        /*095c*/ 	.short	0x0101
        /*095e*/ 	.byte	0x3f
	.zero		1


	//   ....[103]....
        /*0960*/ 	.word	0x0000ca10
        /*0964*/ 	.word	0x00000007
        /*0968*/ 	.word	0x00000000
        /*096c*/ 	.short	0x010a
        /*096e*/ 	.byte	0x3f
	.zero		1


	//   ....[104]....
        /*0970*/ 	.word	0x0000ca90
        /*0974*/ 	.word	0x00000006
        /*0978*/ 	.word	0x00000000
        /*097c*/ 	.short	0x010a
        /*097e*/ 	.byte	0x3f
	.zero		1


	//   ....[105]....
        /*0980*/ 	.word	0x0000cb20
        /*0984*/ 	.word	0x00000005
        /*0988*/ 	.word	0x00000000
        /*098c*/ 	.short	0x010a
        /*098e*/ 	.byte	0x3f
	.zero		1


	//   ....[106]....
        /*0990*/ 	.word	0x0000e7a0
        /*0994*/ 	.word	0x00000011
        /*0998*/ 	.word	0x00034240
        /*099c*/ 	.short	0x010a
        /*099e*/ 	.byte	0x3f
	.zero		1


	//   ....[107]....
        /*09a0*/ 	.word	0x0000e8c0
        /*09a4*/ 	.word	0x00000011
        /*09a8*/ 	.word	0x00034200
        /*09ac*/ 	.short	0x0101
        /*09ae*/ 	.byte	0x3f
	.zero		1


	//   ....[108]....
        /*09b0*/ 	.word	0x0000e990
        /*09b4*/ 	.word	0x00000005
        /*09b8*/ 	.word	0x00034240
        /*09bc*/ 	.short	0x010a
        /*09be*/ 	.byte	0x3f
	.zero		1


	//   ....[109]....
        /*09c0*/ 	.word	0x0000ea40
        /*09c4*/ 	.word	0x00000007
        /*09c8*/ 	.word	0x00034240
        /*09cc*/ 	.short	0x010a
        /*09ce*/ 	.byte	0x3f
	.zero		1


	//   ....[110]....
        /*09d0*/ 	.word	0x0000eaf0
        /*09d4*/ 	.word	0x00000007
        /*09d8*/ 	.word	0x00034240
        /*09dc*/ 	.short	0x010a
        /*09de*/ 	.byte	0x3f
	.zero		1


	//   ....[111]....
        /*09e0*/ 	.word	0x0000eba0
        /*09e4*/ 	.word	0x00000007
        /*09e8*/ 	.word	0x00034240
        /*09ec*/ 	.short	0x010a
        /*09ee*/ 	.byte	0x3f
	.zero		1


	//   ....[112]....
        /*09f0*/ 	.word	0x0000ec50
        /*09f4*/ 	.word	0x00000007
        /*09f8*/ 	.word	0x00034240
        /*09fc*/ 	.short	0x010a
        /*09fe*/ 	.byte	0x3f
	.zero		1


	//   ....[113]....
        /*0a00*/ 	.word	0x0000ed00
        /*0a04*/ 	.word	0x00000007
        /*0a08*/ 	.word	0x00034240
        /*0a0c*/ 	.short	0x010a
        /*0a0e*/ 	.byte	0x3f
	.zero		1


	//   ....[114]....
        /*0a10*/ 	.word	0x0000edb0
        /*0a14*/ 	.word	0x00000007
        /*0a18*/ 	.word	0x00034240
        /*0a1c*/ 	.short	0x010a
        /*0a1e*/ 	.byte	0x3f
	.zero		1


	//   ....[115]....
        /*0a20*/ 	.word	0x0000ee60
        /*0a24*/ 	.word	0x00000003
        /*0a28*/ 	.word	0x00034240
        /*0a2c*/ 	.short	0x010a
        /*0a2e*/ 	.byte	0x3f
	.zero		1


	//   ....[116]....
        /*0a30*/ 	.word	0x0000eec0
        /*0a34*/ 	.word	0x00000003
        /*0a38*/ 	.word	0x00034200
        /*0a3c*/ 	.short	0x010a
        /*0a3e*/ 	.byte	0x3f
	.zero		1


	//   ....[117]....
        /*0a40*/ 	.word	0x0000ef30
        /*0a44*/ 	.word	0x00000004
        /*0a48*/ 	.word	0x00000000
        /*0a4c*/ 	.short	0x010a
        /*0a4e*/ 	.byte	0x3f
	.zero		1


	//   ....[118]....
        /*0a50*/ 	.word	0x0000ef90
        /*0a54*/ 	.word	0x00000004
        /*0a58*/ 	.word	0x00034280
        /*0a5c*/ 	.short	0x010a
        /*0a5e*/ 	.byte	0x3f
	.zero		1


	//   ....[119]....
        /*0a60*/ 	.word	0x0000eff0
        /*0a64*/ 	.word	0x0000000c
        /*0a68*/ 	.word	0x00034280
        /*0a6c*/ 	.short	0x010a
        /*0a6e*/ 	.byte	0x3f
	.zero		1


	//   ....[120]....
        /*0a70*/ 	.word	0x0000f060
        /*0a74*/ 	.word	0x00000004
        /*0a78*/ 	.word	0x00000010
        /*0a7c*/ 	.short	0x010a
        /*0a7e*/ 	.byte	0x3f
	.zero		1


	//   ....[121]....
        /*0a80*/ 	.word	0x0000f120
        /*0a84*/ 	.word	0x00000005
        /*0a88*/ 	.word	0x000342b0
        /*0a8c*/ 	.short	0x010a
        /*0a8e*/ 	.byte	0x3f
	.zero		1


	//   ....[122]....
        /*0a90*/ 	.word	0x0000f180
        /*0a94*/ 	.word	0x00000005
        /*0a98*/ 	.word	0x000342b8
        /*0a9c*/ 	.short	0x010a
        /*0a9e*/ 	.byte	0x3f
	.zero		1


	//   ....[123]....
        /*0aa0*/ 	.word	0x0000f1e0
        /*0aa4*/ 	.word	0x00000005
        /*0aa8*/ 	.word	0x000342c0
        /*0aac*/ 	.short	0x010a
        /*0aae*/ 	.byte	0x3f
	.zero		1


	//   ....[124]....
        /*0ab0*/ 	.word	0x0000f240
        /*0ab4*/ 	.word	0x00000005
        /*0ab8*/ 	.word	0x000342c8
        /*0abc*/ 	.short	0x010a
        /*0abe*/ 	.byte	0x3f
	.zero		1


	//   ....[125]....
        /*0ac0*/ 	.word	0x0000f2a0
        /*0ac4*/ 	.word	0x00000005
        /*0ac8*/ 	.word	0x000342b0
        /*0acc*/ 	.short	0x010a
        /*0ace*/ 	.byte	0x3f
	.zero		1


	//   ....[126]....
        /*0ad0*/ 	.word	0x0000f300
        /*0ad4*/ 	.word	0x00000005
        /*0ad8*/ 	.word	0x000342b8
        /*0adc*/ 	.short	0x010a
        /*0ade*/ 	.byte	0x3f
	.zero		1


	//   ....[127]....
        /*0ae0*/ 	.word	0x0000f360
        /*0ae4*/ 	.word	0x00000005
        /*0ae8*/ 	.word	0x000342c0
        /*0aec*/ 	.short	0x010a
        /*0aee*/ 	.byte	0x3f
	.zero		1


	//   ....[128]....
        /*0af0*/ 	.word	0x0000f3c0
        /*0af4*/ 	.word	0x00000005
        /*0af8*/ 	.word	0x000342c8
        /*0afc*/ 	.short	0x010a
        /*0afe*/ 	.byte	0x3f
	.zero		1


	//   ....[129]....
        /*0b00*/ 	.word	0x0000f420
        /*0b04*/ 	.word	0x00000003
        /*0b08*/ 	.word	0x00034200
        /*0b0c*/ 	.short	0x010a
        /*0b0e*/ 	.byte	0x3f
	.zero		1


	//   ....[130]....
        /*0b10*/ 	.word	0x0000f480
        /*0b14*/ 	.word	0x00000004
        /*0b18*/ 	.word	0x00034200
        /*0b1c*/ 	.short	0x010a
        /*0b1e*/ 	.byte	0x3f
	.zero		1


	//   ....[131]....
        /*0b20*/ 	.word	0x0000f4e0
        /*0b24*/ 	.word	0x00000003
        /*0b28*/ 	.word	0x000342f8
        /*0b2c*/ 	.short	0x010a
        /*0b2e*/ 	.byte	0x3f
	.zero		1


	//   ....[132]....
        /*0b30*/ 	.word	0x0000f540
        /*0b34*/ 	.word	0x00000006
        /*0b38*/ 	.word	0x00034200
        /*0b3c*/ 	.short	0x010a
        /*0b3e*/ 	.byte	0x3f
	.zero		1


	//   ....[133]....
        /*0b40*/ 	.word	0x0000f5a0
        /*0b44*/ 	.word	0x00000004
        /*0b48*/ 	.word	0x000342d0
        /*0b4c*/ 	.short	0x010a
        /*0b4e*/ 	.byte	0x3f
	.zero		1


	//   ....[134]....
        /*0b50*/ 	.word	0x0000f600
        /*0b54*/ 	.word	0x00000004
        /*0b58*/ 	.word	0x000342d8
        /*0b5c*/ 	.short	0x010a
        /*0b5e*/ 	.byte	0x3f
	.zero		1


	//   ....[135]....
        /*0b60*/ 	.word	0x0000f660
        /*0b64*/ 	.word	0x00000004
        /*0b68*/ 	.word	0x000342e0
        /*0b6c*/ 	.short	0x010a
        /*0b6e*/ 	.byte	0x3f
	.zero		1


	//   ....[136]....
        /*0b70*/ 	.word	0x0000f6c0
        /*0b74*/ 	.word	0x00000004
        /*0b78*/ 	.word	0x000342e8
        /*0b7c*/ 	.short	0x010a
        /*0b7e*/ 	.byte	0x3f
	.zero		1


	//   ....[137]....
        /*0b80*/ 	.word	0x0000f720
        /*0b84*/ 	.word	0x00000005
        /*0b88*/ 	.word	0x000342d0
        /*0b8c*/ 	.short	0x010a
        /*0b8e*/ 	.byte	0x3f
	.zero		1


	//   ....[138]....
        /*0b90*/ 	.word	0x0000f780
        /*0b94*/ 	.word	0x00000005
        /*0b98*/ 	.word	0x000342d8
        /*0b9c*/ 	.short	0x010a
        /*0b9e*/ 	.byte	0x3f
	.zero		1


	//   ....[139]....
        /*0ba0*/ 	.word	0x0000f7e0
        /*0ba4*/ 	.word	0x00000005
        /*0ba8*/ 	.word	0x000342e0
        /*0bac*/ 	.short	0x010a
        /*0bae*/ 	.byte	0x3f
	.zero		1


	//   ....[140]....
        /*0bb0*/ 	.word	0x0000f840
        /*0bb4*/ 	.word	0x00000005
        /*0bb8*/ 	.word	0x000342e8
        /*0bbc*/ 	.short	0x010a
        /*0bbe*/ 	.byte	0x3f
	.zero		1


	//   ....[141]....
        /*0bc0*/ 	.word	0x0000f8a0
        /*0bc4*/ 	.word	0x00000000
        /*0bc8*/ 	.word	0x000342d0
        /*0bcc*/ 	.short	0x010a
        /*0bce*/ 	.byte	0x3f
	.zero		1


	//   ....[142]....
        /*0bd0*/ 	.word	0x0000f900
        /*0bd4*/ 	.word	0x00000000
        /*0bd8*/ 	.word	0x000342d8
        /*0bdc*/ 	.short	0x010a
        /*0bde*/ 	.byte	0x3f
	.zero		1


	//   ....[143]....
        /*0be0*/ 	.word	0x0000f960
        /*0be4*/ 	.word	0x00000000
        /*0be8*/ 	.word	0x000342e0
        /*0bec*/ 	.short	0x010a
        /*0bee*/ 	.byte	0x3f
	.zero		1


	//   ....[144]....
        /*0bf0*/ 	.word	0x0000fa30
        /*0bf4*/ 	.word	0x00000009
        /*0bf8*/ 	.word	0x00034298
        /*0bfc*/ 	.short	0x010a
        /*0bfe*/ 	.byte	0x3f
	.zero		1


	//   ....[145]....
        /*0c00*/ 	.word	0x0000fa80
        /*0c04*/ 	.word	0x00000008
        /*0c08*/ 	.word	0x00034200
        /*0c0c*/ 	.short	0x010a
        /*0c0e*/ 	.byte	0x3f
	.zero		1


	//   ....[146]....
        /*0c10*/ 	.word	0x0000fc90
        /*0c14*/ 	.word	0x00000007
        /*0c18*/ 	.word	0x00000000
        /*0c1c*/ 	.short	0x010a
        /*0c1e*/ 	.byte	0x3f
	.zero		1


	//   ....[147]....
        /*0c20*/ 	.word	0x0000fce0
        /*0c24*/ 	.word	0x00000006
        /*0c28*/ 	.word	0x00000000
        /*0c2c*/ 	.short	0x010a
        /*0c2e*/ 	.byte	0x3f
	.zero		1


	//   ....[148]....
        /*0c30*/ 	.word	0x0000fd30
        /*0c34*/ 	.word	0x00000011
        /*0c38*/ 	.word	0x00034240
        /*0c3c*/ 	.short	0x010a
        /*0c3e*/ 	.byte	0x3f
	.zero		1


	//   ....[149]....
        /*0c40*/ 	.word	0x0000fd80
        /*0c44*/ 	.word	0x00000005
        /*0c48*/ 	.word	0x00034240
        /*0c4c*/ 	.short	0x010a
        /*0c4e*/ 	.byte	0x3f
	.zero		1


	//   ....[150]....
        /*0c50*/ 	.word	0x0000fdd0
        /*0c54*/ 	.word	0x00000007
        /*0c58*/ 	.word	0x00034240
        /*0c5c*/ 	.short	0x010a
        /*0c5e*/ 	.byte	0x3f
	.zero		1


	//   ....[151]....
        /*0c60*/ 	.word	0x0000fe20
        /*0c64*/ 	.word	0x00000007
        /*0c68*/ 	.word	0x00034240
        /*0c6c*/ 	.short	0x010a
        /*0c6e*/ 	.byte	0x3f
	.zero		1


	//   ....[152]....
        /*0c70*/ 	.word	0x0000fe70
        /*0c74*/ 	.word	0x00000007
        /*0c78*/ 	.word	0x00034240
        /*0c7c*/ 	.short	0x010a
        /*0c7e*/ 	.byte	0x3f
	.zero		1


	//   ....[153]....
        /*0c80*/ 	.word	0x0000fec0
        /*0c84*/ 	.word	0x00000007
        /*0c88*/ 	.word	0x00034240
        /*0c8c*/ 	.short	0x010a
        /*0c8e*/ 	.byte	0x3f
	.zero		1


	//   ....[154]....
        /*0c90*/ 	.word	0x0000ff10
        /*0c94*/ 	.word	0x00000007
        /*0c98*/ 	.word	0x00034240
        /*0c9c*/ 	.short	0x010a
        /*0c9e*/ 	.byte	0x3f
	.zero		1


	//   ....[155]....
        /*0ca0*/ 	.word	0x0000ff60
        /*0ca4*/ 	.word	0x00000007
        /*0ca8*/ 	.word	0x00034240
        /*0cac*/ 	.short	0x010a
        /*0cae*/ 	.byte	0x3f
	.zero		1


	//----- nvinfo : EIATTR_NUM_MBARRIERS
	.align		4
.L_173:
        /*0cb0*/ 	.byte	0x03, 0x38
        /*0cb2*/ 	.short	0x0024


	//----- nvinfo : EIATTR_EXIT_INSTR_OFFSETS
	.align		4
        /*0cb4*/ 	.byte	0x04, 0x1c
        /*0cb6*/ 	.short	(.L_175 - .L_174)


	//   ....[0]....
.L_174:
        /*0cb8*/ 	.word	0x00002f50


	//   ....[1]....
        /*0cbc*/ 	.word	0x00003210


	//   ....[2]....
        /*0cc0*/ 	.word	0x00003370


	//   ....[3]....
        /*0cc4*/ 	.word	0x00009300


	//   ....[4]....
        /*0cc8*/ 	.word	0x000093a0


	//   ....[5]....
        /*0ccc*/ 	.word	0x0000af90


	//   ....[6]....
        /*0cd0*/ 	.word	0x0000cb70


	//   ....[7]....
        /*0cd4*/ 	.word	0x0000ee90


	//----- nvinfo : EIATTR_MAX_THREADS
	.align		4
.L_175:
        /*0cd8*/ 	.byte	0x04, 0x05
        /*0cda*/ 	.short	(.L_177 - .L_176)
.L_176:
        /*0cdc*/ 	.word	0x00000180
        /*0ce0*/ 	.word	0x00000001
        /*0ce4*/ 	.word	0x00000001


	//----- nvinfo : EIATTR_CRS_STACK_SIZE
	.align		4
.L_177:
        /*0ce8*/ 	.byte	0x04, 0x1e
        /*0cea*/ 	.short	(.L_179 - .L_178)
.L_178:
        /*0cec*/ 	.word	0x00000000


	//----- nvinfo : EIATTR_CBANK_PARAM_SIZE
	.align		4
.L_179:
        /*0cf0*/ 	.byte	0x03, 0x19
        /*0cf2*/ 	.short	0x0770


	//----- nvinfo : EIATTR_PARAM_CBANK
	.align		4
        /*0cf4*/ 	.byte	0x04, 0x0a
        /*0cf6*/ 	.short	(.L_181 - .L_180)
	.align		4
.L_180:
        /*0cf8*/ 	.word	index@(.nv.constant0._ZN7cutlass13device_kernelINS_4gemm6kernel13GemmUniversalINS1_17GroupProblemShapeIN4cute5tupleIJiiiEEEEENS1_10collective13CollectiveMmaINS1_39MainloopSm90ArrayTmaGmmaWarpSpecializedILi3ENS6_IJNS5_1CILi1EEENSC_ILi2EEESD_EEENS1_40KernelPtrArrayTmaWarpSpecializedPingpongEEENS6_IJNSC_ILi128EEESI_SI_EEENS_10bfloat16_tEPNS6_IJlSD_NSC_ILi0EEEEEESK_PNS6_IJSD_lSL_EEENS5_8TiledMMAINS5_8MMA_AtomIJNS5_4SM904GMMA28MMA_64x128x16_F32BF16BF16_SSILNST_5MajorE0ELSV_1ELNST_7ScaleInE1ELSW_1EEEEEENS5_6LayoutINS6_IJSD_SD_SD_EEENS6_IJSL_SL_SL_EEEEENS6_IJNS5_10UnderscoreES13_S13_EEEEENS5_23SM90_TMA_LOAD_MULTICASTENS5_14ComposedLayoutINS5_7SwizzleILi3ELi4ELi3EEENS5_18smem_ptr_flag_bitsILi16EEENSZ_INS6_IJNSC_ILi8EEENSC_ILi64EEEEEENS6_IJS1D_SD_EEEEEEEvNS5_8identityENS5_13SM90_TMA_LOADENS17_IS19_S1B_NSZ_INS6_IJS1D_S1C_EEENS6_IJSD_S1D_EEEEEEEvS1I_EENS_8epilogue10collective18CollectiveEpilogueINS1P_30Sm90PtrArrayTmaWarpSpecializedILi4ELi2ELi16ELb1ELb0ELi2EEEJSJ_NS6_IJS1D_NSC_ILi32EEEEEESK_SN_SK_SN_NS1P_6fusion15FusionCallbacksIS1T_NS1W_17LinearCombinationISK_fSK_fLNS_15FloatRoundStyleE2EEESJ_S1V_JEEES1J_NS17_INS18_ILi2ELi4ELi3EEES1B_NSZ_INS6_IJS1C_S1U_EEENS6_IJS1U_SD_EEEEEEENS5_17SM75_U32x4_LDSM_NENS5_14SM90_TMA_STOREES26_NS5_17SM90_U32x4_STSM_NENS5_9Copy_AtomIJS29_NS_6half_tEEEEvEEEvvEEEEvNT_6ParamsE)
        /*0cfc*/ 	.short	0x0210
        /*0cfe*/ 	.short	0x0770


	//----- nvinfo : EIATTR_SW_WAR
	.align		4
.L_181:
        /*0d00*/ 	.byte	0x04, 0x36
        /*0d02*/ 	.short	(.L_183 - .L_182)
.L_182:
        /*0d04*/ 	.word	0x00000008
.L_183:


//--------------------- .nv.info._ZN7cutlass13device_kernelINS_4gemm6kernel13GemmUniversalINS1_17GroupProblemShapeIN4cute5tupleIJiiiEEEEENS1_10collective13CollectiveMmaINS1_39MainloopSm90ArrayTmaGmmaWarpSpecializedILi3ENS6_IJNS5_1CILi1EEENSC_ILi2EEESD_EEENS1_40KernelPtrArrayTmaWarpSpecializedPingpongEEENS6_IJNSC_ILi128EEESI_SI_EEENS_6half_tEPNS6_IJlSD_NSC_ILi0EEEEEESK_SN_NS5_8TiledMMAINS5_8MMA_AtomIJNS5_4SM904GMMA26MMA_64x128x16_F32F16F16_SSILNSR_5MajorE0ELST_0ELNSR_7ScaleInE1ELSU_1EEEEEENS5_6LayoutINS6_IJSD_SD_SD_EEENS6_IJSL_SL_SL_EEEEENS6_IJNS5_10UnderscoreES11_S11_EEEEENS5_23SM90_TMA_LOAD_MULTICASTENS5_14ComposedLayoutINS5_7SwizzleILi3ELi4ELi3EEENS5_18smem_ptr_flag_bitsILi16EEENSX_INS6_IJNSC_ILi8EEENSC_ILi64EEEEEENS6_IJS1B_SD_EEEEEEEvNS5_8identityENS5_13SM90_TMA_LOADES1F_vS1G_EENS_8epilogue10collective18CollectiveEpilogueINS1J_30Sm90PtrArrayTmaWarpSpecializedILi4ELi2ELi16ELb1ELb0ELi2EEEJSJ_NS6_IJS1B_NSC_ILi32EEEEEESK_SN_SK_SN_NS1J_6fusion15FusionCallbacksIS1N_NS1Q_17LinearCombinationISK_fSK_fLNS_15FloatRoundStyleE2EEESJ_S1P_JEEES1H_NS15_INS16_ILi2ELi4ELi3EEES19_NSX_INS6_IJS1A_S1O_EEENS6_IJS1O_SD_EEEEEEENS5_17SM75_U32x4_LDSM_NENS5_14SM90_TMA_STOREES20_NS5_17SM90_U32x4_STSM_NENS5_9Copy_AtomIJS23_SK_EEEvEEEvvEEEEvNT_6ParamsE --------------------------
	.section	.nv.info._ZN7cutlass13device_kernelINS_4gemm6kernel13GemmUniversalINS1_17GroupProblemShapeIN4cute5tupleIJiiiEEEEENS1_10collective13CollectiveMmaINS1_39MainloopSm90ArrayTmaGmmaWarpSpecializedILi3ENS6_IJNS5_1CILi1EEENSC_ILi2EEESD_EEENS1_40KernelPtrArrayTmaWarpSpecializedPingpongEEENS6_IJNSC_ILi128EEESI_SI_EEENS_6half_tEPNS6_IJlSD_NSC_ILi0EEEEEESK_SN_NS5_8TiledMMAINS5_8MMA_AtomIJNS5_4SM904GMMA26MMA_64x128x16_F32F16F16_SSILNSR_5MajorE0ELST_0ELNSR_7ScaleInE1ELSU_1EEEEEENS5_6LayoutINS6_IJSD_SD_SD_EEENS6_IJSL_SL_SL_EEEEENS6_IJNS5_10UnderscoreES11_S11_EEEEENS5_23SM90_TMA_LOAD_MULTICASTENS5_14ComposedLayoutINS5_7SwizzleILi3ELi4ELi3EEENS5_18smem_ptr_flag_bitsILi16EEENSX_INS6_IJNSC_ILi8EEENSC_ILi64EEEEEENS6_IJS1B_SD_EEEEEEEvNS5_8identityENS5_13SM90_TMA_LOADES1F_vS1G_EENS_8epilogue10collective18CollectiveEpilogueINS1J_30Sm90PtrArrayTmaWarpSpecializedILi4ELi2ELi16ELb1ELb0ELi2EEEJSJ_NS6_IJS1B_NSC_ILi32EEEEEESK_SN_SK_SN_NS1J_6fusion15FusionCallbacksIS1N_NS1Q_17LinearCombinationISK_fSK_fLNS_15FloatRoundStyleE2EEESJ_S1P_JEEES1H_NS15_INS16_ILi2ELi4ELi3EEES19_NSX_INS6_IJS1A_S1O_EEENS6_IJS1O_SD_EEEEEEENS5_17SM75_U32x4_LDSM_NENS5_14SM90_TMA_STOREES20_NS5_17SM90_U32x4_STSM_NENS5_9Copy_AtomIJS23_SK_EEEvEEEvvEEEEvNT_6ParamsE,"",@"SHT_CUDA_INFO"
	.sectionflags	@""
	.align	4


	//----- nvinfo : EIATTR_CUDA_API_VERSION
	.align		4
        /*0000*/ 	.byte	0x04, 0x37
        /*0002*/ 	.short	(.L_185 - .L_184)
.L_184:
        /*0004*/ 	.word	0x00000082


	//----- nvinfo : EIATTR_KPARAM_INFO
	.align		4
.L_185:
        /*0008*/ 	.byte	0x04, 0x17
        /*000a*/ 	.short	(.L_187 - .L_186)
.L_186:
        /*000c*/ 	.word	0x00000000
        /*0010*/ 	.short	0x0000
        /*0012*/ 	.short	0x0070
        /*0014*/ 	.byte	0x00, 0xf0, 0x01, 0x1c


	//----- nvinfo : EIATTR_SPARSE_MMA_MASK
	.align		4
.L_187:
        /*0018*/ 	.byte	0x03, 0x50
        /*001a*/ 	.short	0x0000


	//----- nvinfo : EIATTR_MAXREG_COUNT
	.align		4
        /*001c*/ 	.byte	0x03, 0x1b
        /*001e*/ 	.short	0x00a8


	//----- nvinfo : EIATTR_NUM_BARRIERS
	.align		4
        /*0020*/ 	.byte	0x02, 0x4c
        /*0022*/ 	.byte	0x02
	.zero		1


	//----- nvinfo : EIATTR_EXTERNS
	.align		4
        /*0024*/ 	.byte	0x04, 0x0f
        /*0026*/ 	.short	(.L_189 - .L_188)


	//   ....[0]....
	.align		4
.L_188:
        /*0028*/ 	.word	index@(__assertfail)


	//----- nvinfo : EIATTR_MERCURY_ISA_VERSION
	.align		4
.L_189:
        /*002c*/ 	.byte	0x03, 0x5f
        /*002e*/ 	.short	0x0101


	//----- nvinfo : EIATTR_INT_WARP_WIDE_INSTR_OFFSETS
	.align		4
        /*0030*/ 	.byte	0x04, 0x31
        /*0032*/ 	.short	(.L_191 - .L_190)


	//   ....[0]....
.L_190:
        /*0034*/ 	.word	0x00001280


	//   ....[1]....
        /*0038*/ 	.word	0x000012b0


	//   ....[2]....
        /*003c*/ 	.word	0x000013e0


	//   ....[3]....
        /*0040*/ 	.word	0x00001470


	//   ....[4]....
        /*0044*/ 	.word	0x000014b0


	//   ....[5]....
        /*0048*/ 	.word	0x000014f0


	//   ....[6]....
        /*004c*/ 	.word	0x00001550


	//   ....[7]....
        /*0050*/ 	.word	0x00001570


	//----- nvinfo : EIATTR_COOP_GROUP_MASK_REGIDS
	.align		4
.L_191:
        /*0054*/ 	.byte	0x04, 0x29
        /*0056*/ 	.short	(.L_193 - .L_192)


	//   ....[0]....
.L_192:
        /*0058*/ 	.word	0xffffffff


	//   ....[1]....
        /*005c*/ 	.word	0xffffffff


	//   ....[2]....
        /*0060*/ 	.word	0xffffffff


	//   ....[3]....
        /*0064*/ 	.word	0xffffffff


	//   ....[4]....
        /*0068*/ 	.word	0xffffffff


	//   ....[5]....
        /*006c*/ 	.word	0xffffffff


	//   ....[6]....
        /*0070*/ 	.word	0xffffffff


	//   ....[7]....
        /*0074*/ 	.word	0xffffffff


	//   ....[8]....
        /*0078*/ 	.word	0xffffffff


	//   ....[9]....
        /*007c*/ 	.word	0xffffffff


	//   ....[10]....
        /*0080*/ 	.word	0xffffffff


	//   ....[11]....
        /*0084*/ 	.word	0xffffffff


	//   ....[12]....
        /*0088*/ 	.word	0xffffffff


	//   ....[13]....
        /*008c*/ 	.word	0xffffffff


	//   ....[14]....
        /*0090*/ 	.word	0xffffffff


	//   ....[15]....
        /*0094*/ 	.word	0xffffffff


	//   ....[16]....
        /*0098*/ 	.word	0xffffffff


	//   ....[17]....
        /*009c*/ 	.word	0xffffffff


	//   ....[18]....
        /*00a0*/ 	.word	0xffffffff


	//   ....[19]....
        /*00a4*/ 	.word	0xffffffff


	//   ....[20]....
        /*00a8*/ 	.word	0xffffffff


	//   ....[21]....
        /*00ac*/ 	.word	0xffffffff


	//   ....[22]....
        /*00b0*/ 	.word	0xffffffff


	//   ....[23]....
        /*00b4*/ 	.word	0xffffffff


	//   ....[24]....
        /*00b8*/ 	.word	0xffffffff


	//   ....[25]....
        /*00bc*/ 	.word	0xffffffff


	//   ....[26]....
        /*00c0*/ 	.word	0xffffffff


	//   ....[27]....
        /*00c4*/ 	.word	0xffffffff


	//   ....[28]....
        /*00c8*/ 	.word	0xffffffff


	//   ....[29]....
        /*00cc*/ 	.word	0xffffffff


	//   ....[30]....
        /*00d0*/ 	.word	0xffffffff


	//   ....[31]....
        /*00d4*/ 	.word	0xffffffff


	//   ....[32]....
        /*00d8*/ 	.word	0xffffffff


	//   ....[33]....
        /*00dc*/ 	.word	0xffffffff


	//   ....[34]....
        /*00e0*/ 	.word	0xffffffff


	//   ....[35]....
        /*00e4*/ 	.word	0xffffffff


	//   ....[36]....
        /*00e8*/ 	.word	0xffffffff


	//   ....[37]....
        /*00ec*/ 	.word	0xffffffff


	//   ....[38]....
        /*00f0*/ 	.word	0xffffffff


	//   ....[39]....
        /*00f4*/ 	.word	0xffffffff


	//   ....[40]....
        /*00f8*/ 	.word	0xffffffff


	//   ....[41]....
        /*00fc*/ 	.word	0xffffffff


	//   ....[42]....
        /*0100*/ 	.word	0xffffffff


	//   ....[43]....
        /*0104*/ 	.word	0xffffffff


	//   ....[44]....
        /*0108*/ 	.word	0xffffffff


	//   ....[45]....
        /*010c*/ 	.word	0xffffffff


	//   ....[46]....
        /*0110*/ 	.word	0xffffffff


	//   ....[47]....
        /*0114*/ 	.word	0xffffffff


	//   ....[48]....
        /*0118*/ 	.word	0xffffffff


	//   ....[49]....
        /*011c*/ 	.word	0xffffffff


	//   ....[50]....
        /*0120*/ 	.word	0xffffffff


	//   ....[51]....
        /*0124*/ 	.word	0xffffffff


	//   ....[52]....
        /*0128*/ 	.word	0xffffffff


	//   ....[53]....
        /*012c*/ 	.word	0xffffffff


	//   ....[54]....
        /*0130*/ 	.word	0xffffffff


	//   ....[55]....
        /*0134*/ 	.word	0xffffffff


	//   ....[56]....
        /*0138*/ 	.word	0xffffffff


	//   ....[57]....
        /*013c*/ 	.word	0xffffffff


	//   ....[58]....
        /*0140*/ 	.word	0xffffffff


	//   ....[59]....
        /*0144*/ 	.word	0xffffffff


	//   ....[60]....
        /*0148*/ 	.word	0xffffffff


	//   ....[61]....
        /*014c*/ 	.word	0xffffffff


	//   ....[62]....
        /*0150*/ 	.word	0xffffffff


	//   ....[63]....
        /*0154*/ 	.word	0xffffffff


	//   ....[64]....
        /*0158*/ 	.word	0xffffffff


	//   ....[65]....
        /*015c*/ 	.word	0xffffffff


	//   ....[66]....
        /*0160*/ 	.word	0xffffffff


	//   ....[67]....
        /*0164*/ 	.word	0xffffffff


	//   ....[68]....
        /*0168*/ 	.word	0xffffffff


	//   ....[69]....
        /*016c*/ 	.word	0xffffffff


	//   ....[70]....
        /*0170*/ 	.word	0xffffffff


	//   ....[71]....
        /*0174*/ 	.word	0xffffffff


	//   ....[72]....
        /*0178*/ 	.word	0xffffffff


	//   ....[73]....
        /*017c*/ 	.word	0xffffffff


	//   ....[74]....
        /*0180*/ 	.word	0xffffffff


	//   ....[75]....
        /*0184*/ 	.word	0xffffffff


	//   ....[76]....
        /*0188*/ 	.word	0xffffffff


	//   ....[77]....
        /*018c*/ 	.word	0xffffffff


	//   ....[78]....
        /*0190*/ 	.word	0xffffffff


	//   ....[79]....
        /*0194*/ 	.word	0x0500000f


	//----- nvinfo : EIATTR_COOP_GROUP_INSTR_OFFSETS
	.align		4
.L_193:
        /*0198*/ 	.byte	0x04, 0x28
        /*019a*/ 	.short	(.L_195 - .L_194)


	//   ....[0]....
.L_194:
        /*019c*/ 	.word	0x000007d0


	//   ....[1]....
        /*01a0*/ 	.word	0x000008a0


	//   ....[2]....
        /*01a4*/ 	.word	0x00000d30


	//   ....[3]....
        /*01a8*/ 	.word	0x00000f10


	//   ....[4]....
        /*01ac*/ 	.word	0x00001170


	//   ....[5]....
        /*01b0*/ 	.word	0x000011b0


	//   ....[6]....
        /*01b4*/ 	.word	0x00001620


	//   ....[7]....
        /*01b8*/ 	.word	0x00001d60


	//   ....[8]....
        /*01bc*/ 	.word	0x00001d80


	//   ....[9]....
        /*01c0*/ 	.word	0x00001dd0


	//   ....[10]....
        /*01c4*/ 	.word	0x00001df0


	//   ....[11]....
        /*01c8*/ 	.word	0x00001e30


	//   ....[12]....
        /*01cc*/ 	.word	0x00001e60


	//   ....[13]....
        /*01d0*/ 	.word	0x00001ea0


	//   ....[14]....
        /*01d4*/ 	.word	0x00001ed0


	//   ....[15]....
        /*01d8*/ 	.word	0x00001f10


	//   ....[16]....
        /*01dc*/ 	.word	0x00001f40


	//   ....[17]....
        /*01e0*/ 	.word	0x00001fb0


	//   ....[18]....
        /*01e4*/ 	.word	0x000020c0


	//   ....[19]....
        /*01e8*/ 	.word	0x000020e0


	//   ....[20]....
        /*01ec*/ 	.word	0x00002730


	//   ....[21]....
        /*01f0*/ 	.word	0x00002740


	//   ....[22]....
        /*01f4*/ 	.word	0x00002790


	//   ....[23]....
        /*01f8*/ 	.word	0x000027a0


	//   ....[24]....
        /*01fc*/ 	.word	0x000027f0


	//   ....[25]....
        /*0200*/ 	.word	0x00002800


	//   ....[26]....
        /*0204*/ 	.word	0x00002850


	//   ....[27]....
        /*0208*/ 	.word	0x00002860


	//   ....[28]....
        /*020c*/ 	.word	0x000028b0


	//   ....[29]....
        /*0210*/ 	.word	0x000028c0


	//   ....[30]....
        /*0214*/ 	.word	0x00002950


	//   ....[31]....
        /*0218*/ 	.word	0x000029b0


	//   ....[32]....
        /*021c*/ 	.word	0x00002a40


	//   ....[33]....
        /*0220*/ 	.word	0x00002a60


	//   ....[34]....
        /*0224*/ 	.word	0x00002a70


	//   ....[35]....
        /*0228*/ 	.word	0x00002a80


	//   ....[36]....
        /*022c*/ 	.word	0x00002a90


	//   ....[37]....
        /*0230*/ 	.word	0x00002aa0


	//   ....[38]....
        /*0234*/ 	.word	0x000033b0


	//   ....[39]....
        /*0238*/ 	.word	0x00003650


	//   ....[40]....
        /*023c*/ 	.word	0x000039c0


	//   ....[41]....
        /*0240*/ 	.word	0x00009140


	//   ....[42]....
        /*0244*/ 	.word	0x00009540


	//   ....[43]....
        /*0248*/ 	.word	0x000098e0


	//   ....[44]....
        /*024c*/ 	.word	0x0000ac10


	//   ....[45]....
        /*0250*/ 	.word	0x0000b2e0


	//   ....[46]....
        /*0254*/ 	.word	0x0000b7d0


	//   ....[47]....
        /*0258*/ 	.word	0x0000c6c0


	//   ....[48]....
        /*025c*/ 	.word	0x0000d470


	//   ....[49]....
        /*0260*/ 	.word	0x0000d490


	//   ....[50]....
        /*0264*/ 	.word	0x0000d4e0


	//   ....[51]....
        /*0268*/ 	.word	0x0000d500


	//   ....[52]....
        /*026c*/ 	.word	0x0000d540


	//   ....[53]....
        /*0270*/ 	.word	0x0000d570


	//   ....[54]....
        /*0274*/ 	.word	0x0000d5b0


	//   ....[55]....
        /*0278*/ 	.word	0x0000d5e0


	//   ....[56]....
        /*027c*/ 	.word	0x0000d620


	//   ....[57]....
        /*0280*/ 	.word	0x0000d650


	//   ....[58]....
        /*0284*/ 	.word	0x0000d6e0


	//   ....[59]....
        /*0288*/ 	.word	0x0000d800


	//   ....[60]....
        /*028c*/ 	.word	0x0000d820


	//   ....[61]....
        /*0290*/ 	.word	0x0000de70


	//   ....[62]....
        /*0294*/ 	.word	0x0000de80


	//   ....[63]....
        /*0298*/ 	.word	0x0000ded0


	//   ....[64]....
        /*029c*/ 	.word	0x0000dee0


	//   ....[65]....
        /*02a0*/ 	.word	0x0000df30


	//   ....[66]....
        /*02a4*/ 	.word	0x0000df40


	//   ....[67]....
        /*02a8*/ 	.word	0x0000df90


	//   ....[68]....
        /*02ac*/ 	.word	0x0000dfa0


	//   ....[69]....
        /*02b0*/ 	.word	0x0000dff0


	//   ....[70]....
        /*02b4*/ 	.word	0x0000e000


	//   ....[71]....
        /*02b8*/ 	.word	0x0000e090


	//   ....[72]....
        /*02bc*/ 	.word	0x0000e100


	//   ....[73]....
        /*02c0*/ 	.word	0x0000e190


	//   ....[74]....
        /*02c4*/ 	.word	0x0000e1b0


	//   ....[75]....
        /*02c8*/ 	.word	0x0000e1c0


	//   ....[76]....
        /*02cc*/ 	.word	0x0000e1d0


	//   ....[77]....
        /*02d0*/ 	.word	0x0000e1e0


	//   ....[78]....
        /*02d4*/ 	.word	0x0000e1f0


	//   ....[79]....
        /*02d8*/ 	.word	0x0000fac0


	//----- nvinfo : EIATTR_REG_RECONFIG
	.align		4
.L_195:
        /*02dc*/ 	.byte	0x01, 0x54
	.zero		2


	//----- nvinfo : EIATTR_SYSCALL_OFFSETS
	.align		4
        /*02e0*/ 	.byte	0x04, 0x46
        /*02e2*/ 	.short	(.L_197 - .L_196)


	//   ....[0]....
.L_196:
        /*02e4*/ 	.word	0x00005850


	//   ....[1]....
        /*02e8*/ 	.word	0x00005940


	//----- nvinfo : EIATTR_MBARRIER_INSTR_OFFSETS
	.align		4
.L_197:
        /*02ec*/ 	.byte	0x04, 0x39
        /*02ee*/ 	.short	(.L_199 - .L_198)


	//   ....[0]....
.L_198:
        /*02f0*/ 	.word	0x00000c10
        /*02f4*/ 	.word	0x000000ff
        /*02f8*/ 	.word	0x00034200
        /*02fc*/ 	.short	0x0100
        /*02fe*/ 	.byte	0x0b
	.zero		1


	//   ....[1]....
        /*0300*/ 	.word	0x00000c20
        /*0304*/ 	.word	0x000000ff
        /*0308*/ 	.word	0x00034240
        /*030c*/ 	.short	0x0100
        /*030e*/ 	.byte	0x0b
	.zero		1


	//   ....[2]....
        /*0310*/ 	.word	0x00000c30
        /*0314*/ 	.word	0x000000ff
        /*0318*/ 	.word	0x00034208
        /*031c*/ 	.short	0x0100
        /*031e*/ 	.byte	0x0b
	.zero		1


	//   ....[3]....
        /*0320*/ 	.word	0x00000c40
        /*0324*/ 	.word	0x000000ff
        /*0328*/ 	.word	0x00034248
        /*032c*/ 	.short	0x0100
        /*032e*/ 	.byte	0x0b
	.zero		1


	//   ....[4]....
        /*0330*/ 	.word	0x00000c50
        /*0334*/ 	.word	0x000000ff
        /*0338*/ 	.word	0x00034210
        /*033c*/ 	.short	0x0100
        /*033e*/ 	.byte	0x0b
	.zero		1


	//   ....[5]....
        /*0340*/ 	.word	0x00000c60
        /*0344*/ 	.word	0x000000ff
        /*0348*/ 	.word	0x00034250
        /*034c*/ 	.short	0x0100
        /*034e*/ 	.byte	0x0b
	.zero		1


	//   ....[6]....
        /*0350*/ 	.word	0x00000c70
        /*0354*/ 	.word	0x000000ff
        /*0358*/ 	.word	0x00034218
        /*035c*/ 	.short	0x0100
        /*035e*/ 	.byte	0x0b
	.zero		1


	//   ....[7]....
        /*0360*/ 	.word	0x00000c80
        /*0364*/ 	.word	0x000000ff
        /*0368*/ 	.word	0x00034258
        /*036c*/ 	.short	0x0100
        /*036e*/ 	.byte	0x0b
	.zero		1


	//   ....[8]....
        /*0370*/ 	.word	0x00000c90
        /*0374*/ 	.word	0x000000ff
        /*0378*/ 	.word	0x00034220
        /*037c*/ 	.short	0x0100
        /*037e*/ 	.byte	0x0b
	.zero		1


	//   ....[9]....
        /*0380*/ 	.word	0x00000ca0
        /*0384*/ 	.word	0x000000ff
        /*0388*/ 	.word	0x00034260
        /*038c*/ 	.short	0x0100
        /*038e*/ 	.byte	0x0b
	.zero		1


	//   ....[10]....
        /*0390*/ 	.word	0x00000cb0
        /*0394*/ 	.word	0x000000ff
        /*0398*/ 	.word	0x00034228
        /*039c*/ 	.short	0x0100
        /*039e*/ 	.byte	0x0b
	.zero		1


	//   ....[11]....
        /*03a0*/ 	.word	0x00000cc0
        /*03a4*/ 	.word	0x000000ff
        /*03a8*/ 	.word	0x00034268
        /*03ac*/ 	.short	0x0100
        /*03ae*/ 	.byte	0x0b
	.zero		1


	//   ....[12]....
        /*03b0*/ 	.word	0x00000cd0
        /*03b4*/ 	.word	0x000000ff
        /*03b8*/ 	.word	0x00034230
        /*03bc*/ 	.short	0x0100
        /*03be*/ 	.byte	0x0b
	.zero		1


	//   ....[13]....
        /*03c0*/ 	.word	0x00000ce0
        /*03c4*/ 	.word	0x000000ff
        /*03c8*/ 	.word	0x00034270
        /*03cc*/ 	.short	0x0100
        /*03ce*/ 	.byte	0x0b
	.zero		1


	//   ....[14]....
        /*03d0*/ 	.word	0x00000cf0
        /*03d4*/ 	.word	0x000000ff
        /*03d8*/ 	.word	0x00034238
        /*03dc*/ 	.short	0x0100
        /*03de*/ 	.byte	0x0b
	.zero		1


	//   ....[15]....
        /*03e0*/ 	.word	0x00000d00
        /*03e4*/ 	.word	0x000000ff
        /*03e8*/ 	.word	0x00034278
        /*03ec*/ 	.short	0x0100
        /*03ee*/ 	.byte	0x0b
	.zero		1


	//   ....[16]....
        /*03f0*/ 	.word	0x00000ea0
        /*03f4*/ 	.word	0x000000ff
        /*03f8*/ 	.word	0x00034280
        /*03fc*/ 	.short	0x0100
        /*03fe*/ 	.byte	0x0b
	.zero		1


	//   ....[17]....
        /*0400*/ 	.word	0x00000eb0
        /*0404*/ 	.word	0x000000ff
        /*0408*/ 	.word	0x00034298
        /*040c*/ 	.short	0x0100
        /*040e*/ 	.byte	0x0b
	.zero		1


	//   ....[18]....
        /*0410*/ 	.word	0x00000ec0
        /*0414*/ 	.word	0x000000ff
        /*0418*/ 	.word	0x00034288
        /*041c*/ 	.short	0x0100
        /*041e*/ 	.byte	0x0b
	.zero		1


	//   ....[19]....
        /*0420*/ 	.word	0x00000ed0
        /*0424*/ 	.word	0x000000ff
        /*0428*/ 	.word	0x000342a0
        /*042c*/ 	.short	0x0100
        /*042e*/ 	.byte	0x0b
	.zero		1


	//   ....[20]....
        /*0430*/ 	.word	0x00000ee0
        /*0434*/ 	.word	0x000000ff
        /*0438*/ 	.word	0x00034290
        /*043c*/ 	.short	0x0100
        /*043e*/ 	.byte	0x0b
	.zero		1


	//   ....[21]....
        /*0440*/ 	.word	0x00000ef0
        /*0444*/ 	.word	0x000000ff
        /*0448*/ 	.word	0x000342a8
        /*044c*/ 	.short	0x0100
        /*044e*/ 	.byte	0x0b
	.zero		1


	//   ....[22]....
        /*0450*/ 	.word	0x000010e0
        /*0454*/ 	.word	0x000000ff
        /*0458*/ 	.word	0x000342b0
        /*045c*/ 	.short	0x0100
        /*045e*/ 	.byte	0x06
	.zero		1


	//   ....[23]....
        /*0460*/ 	.word	0x000010f0
        /*0464*/ 	.word	0x000000ff
        /*0468*/ 	.word	0x000342d0
        /*046c*/ 	.short	0x0100
        /*046e*/ 	.byte	0x06
	.zero		1


	//   ....[24]....
        /*0470*/ 	.word	0x00001100
        /*0474*/ 	.word	0x000000ff
        /*0478*/ 	.word	0x000342b8
        /*047c*/ 	.short	0x0100
        /*047e*/ 	.byte	0x06
	.zero		1


	//   ....[25]....
        /*0480*/ 	.word	0x00001110
        /*0484*/ 	.word	0x000000ff
        /*0488*/ 	.word	0x000342d8
        /*048c*/ 	.short	0x0100
        /*048e*/ 	.byte	0x06
	.zero		1


	//   ....[26]....
        /*0490*/ 	.word	0x00001120
        /*0494*/ 	.word	0x000000ff
        /*0498*/ 	.word	0x000342c0
        /*049c*/ 	.short	0x0100
        /*049e*/ 	.byte	0x06
	.zero		1


	//   ....[27]....
        /*04a0*/ 	.word	0x00001130
        /*04a4*/ 	.word	0x000000ff
        /*04a8*/ 	.word	0x000342e0
        /*04ac*/ 	.short	0x0100
        /*04ae*/ 	.byte	0x06
	.zero		1


	//   ....[28]....
        /*04b0*/ 	.word	0x00001140
        /*04b4*/ 	.word	0x000000ff
        /*04b8*/ 	.word	0x000342c8
        /*04bc*/ 	.short	0x0100
        /*04be*/ 	.byte	0x06
	.zero		1


	//   ....[29]....
        /*04c0*/ 	.word	0x00001150
        /*04c4*/ 	.word	0x000000ff
        /*04c8*/ 	.word	0x000342e8
        /*04cc*/ 	.short	0x0100
        /*04ce*/ 	.byte	0x06
	.zero		1


	//   ....[30]....
        /*04d0*/ 	.word	0x000014a0
        /*04d4*/ 	.word	0x000000ff
        /*04d8*/ 	.word	0x000342f0
        /*04dc*/ 	.short	0x0100
        /*04de*/ 	.byte	0x06
	.zero		1


	//   ....[31]....
        /*04e0*/ 	.word	0x000014e0
        /*04e4*/ 	.word	0x000000ff
        /*04e8*/ 	.word	0x000342f8
        /*04ec*/ 	.short	0x0100
        /*04ee*/ 	.byte	0x06
	.zero		1


	//   ....[32]....
        /*04f0*/ 	.word	0x00001540
        /*04f4*/ 	.word	0x000000ff
        /*04f8*/ 	.word	0x00034300
        /*04fc*/ 	.short	0x0100
        /*04fe*/ 	.byte	0x0b
	.zero		1


	//   ....[33]....
        /*0500*/ 	.word	0x00001560
        /*0504*/ 	.word	0x000000ff
        /*0508*/ 	.word	0x00034308
        /*050c*/ 	.short	0x0100
        /*050e*/ 	.byte	0x0b
	.zero		1


	//   ....[34]....
        /*0510*/ 	.word	0x000015c0
        /*0514*/ 	.word	0x000000ff
        /*0518*/ 	.word	0x00034310
        /*051c*/ 	.short	0x0100
        /*051e*/ 	.byte	0x0b
	.zero		1


	//   ....[35]....
        /*0520*/ 	.word	0x000015d0
        /*0524*/ 	.word	0x000000ff
        /*0528*/ 	.word	0x00034318
        /*052c*/ 	.short	0x0100
        /*052e*/ 	.byte	0x0b
	.zero		1


	//   ....[36]....
        /*0530*/ 	.word	0x000030e0
        /*0534*/ 	.word	0x000000ff
        /*0538*/ 	.word	0x00034200
        /*053c*/ 	.short	0x010a
        /*053e*/ 	.byte	0x0b
	.zero		1


	//   ....[37]....
        /*0540*/ 	.word	0x000031f0
        /*0544*/ 	.word	0x000000ff
        /*0548*/ 	.word	0x00000000
        /*054c*/ 	.short	0x0101
        /*054e*/ 	.byte	0x0b
	.zero		1


	//   ....[38]....
        /*0550*/ 	.word	0x00003e70
        /*0554*/ 	.word	0x0000000a
        /*0558*/ 	.word	0x00000000
        /*055c*/ 	.short	0x010a
        /*055e*/ 	.byte	0x33
	.zero		1


	//   ....[39]....
        /*0560*/ 	.word	0x000043a0
        /*0564*/ 	.word	0x000000ff
        /*0568*/ 	.word	0x00034280
        /*056c*/ 	.short	0x010a
        /*056e*/ 	.byte	0x04
	.zero		1


	//   ....[40]....
        /*0570*/ 	.word	0x000043e0
        /*0574*/ 	.word	0x000000ff
        /*0578*/ 	.word	0x00034280
        /*057c*/ 	.short	0x010a
        /*057e*/ 	.byte	0x04
	.zero		1


	//   ....[41]....
        /*0580*/ 	.word	0x00004bc0
        /*0584*/ 	.word	0x000000ff
        /*0588*/ 	.word	0x00034280
        /*058c*/ 	.short	0x010a
        /*058e*/ 	.byte	0x06
	.zero		1


	//   ....[42]....
        /*0590*/ 	.word	0x00004c00
        /*0594*/ 	.word	0x000000ff
        /*0598*/ 	.word	0x00034280
        /*059c*/ 	.short	0x010a
        /*059e*/ 	.byte	0x06
	.zero		1


	//   ....[43]....
        /*05a0*/ 	.word	0x00005330
        /*05a4*/ 	.word	0x00000005
        /*05a8*/ 	.word	0x00000000
        /*05ac*/ 	.short	0x0101
        /*05ae*/ 	.byte	0x3f
	.zero		1


	//   ....[44]....
        /*05b0*/ 	.word	0x00005440
        /*05b4*/ 	.word	0x00000003
        /*05b8*/ 	.word	0x00000000
        /*05bc*/ 	.short	0x0101
        /*05be*/ 	.byte	0x32
	.zero		1


	//   ....[45]....
        /*05c0*/ 	.word	0x00005530
        /*05c4*/ 	.word	0x00000003
        /*05c8*/ 	.word	0x00000000
        /*05cc*/ 	.short	0x0101
        /*05ce*/ 	.byte	0x3f
	.zero		1


	//   ....[46]....
        /*05d0*/ 	.word	0x00005590
        /*05d4*/ 	.word	0x0000000a
        /*05d8*/ 	.word	0x00000010
        /*05dc*/ 	.short	0x010a
        /*05de*/ 	.byte	0x33
	.zero		1


	//   ....[47]....
        /*05e0*/ 	.word	0x00005ce0
        /*05e4*/ 	.word	0x000000ff
        /*05e8*/ 	.word	0x000342b0
        /*05ec*/ 	.short	0x010a
        /*05ee*/ 	.byte	0x30
	.zero		1


	//   ....[48]....
        /*05f0*/ 	.word	0x000062f0
        /*05f4*/ 	.word	0x000000ff
        /*05f8*/ 	.word	0x000342b8
        /*05fc*/ 	.short	0x010a
        /*05fe*/ 	.byte	0x30
	.zero		1


	//   ....[49]....
        /*0600*/ 	.word	0x00006840
        /*0604*/ 	.word	0x000000ff
        /*0608*/ 	.word	0x00000000
        /*060c*/ 	.short	0x0101
        /*060e*/ 	.byte	0x08
	.zero		1


	//   ....[50]....
        /*0610*/ 	.word	0x00006870
        /*0614*/ 	.word	0x000000ff
        /*0618*/ 	.word	0x000342c0
        /*061c*/ 	.short	0x010a
        /*061e*/ 	.byte	0x30
	.zero		1


	//   ....[51]....
        /*0620*/ 	.word	0x00006dc0
        /*0624*/ 	.word	0x000000ff
        /*0628*/ 	.word	0x00000000
        /*062c*/ 	.short	0x0101
        /*062e*/ 	.byte	0x09
	.zero		1


	//   ....[52]....
        /*0630*/ 	.word	0x00006df0
        /*0634*/ 	.word	0x000000ff
        /*0638*/ 	.word	0x000342c8
        /*063c*/ 	.short	0x010a
        /*063e*/ 	.byte	0x30
	.zero		1


	//   ....[53]....
        /*0640*/ 	.word	0x00007340
        /*0644*/ 	.word	0x000000ff
        /*0648*/ 	.word	0x00000000
        /*064c*/ 	.short	0x0101
        /*064e*/ 	.byte	0x0a
	.zero		1


	//   ....[54]....
        /*0650*/ 	.word	0x00007390
        /*0654*/ 	.word	0x000000ff
        /*0658*/ 	.word	0x000342b0
        /*065c*/ 	.short	0x010a
        /*065e*/ 	.byte	0x30
	.zero		1


	//   ....[55]....
        /*0660*/ 	.word	0x000078e0
        /*0664*/ 	.word	0x000000ff
        /*0668*/ 	.word	0x00000000
        /*066c*/ 	.short	0x0101
        /*066e*/ 	.byte	0x07
	.zero		1


	//   ....[56]....
        /*0670*/ 	.word	0x00007910
        /*0674*/ 	.word	0x000000ff
        /*0678*/ 	.word	0x000342b8
        /*067c*/ 	.short	0x010a
        /*067e*/ 	.byte	0x30
	.zero		1


	//   ....[57]....
        /*0680*/ 	.word	0x00007e40
        /*0684*/ 	.word	0x000000ff
        /*0688*/ 	.word	0x00000000
        /*068c*/ 	.short	0x0101
        /*068e*/ 	.byte	0x08
	.zero		1


	//   ....[58]....
        /*0690*/ 	.word	0x00007e70
        /*0694*/ 	.word	0x000000ff
        /*0698*/ 	.word	0x000342c0
        /*069c*/ 	.short	0x010a
        /*069e*/ 	.byte	0x30
	.zero		1


	//   ....[59]....
        /*06a0*/ 	.word	0x000083a0
        /*06a4*/ 	.word	0x000000ff
        /*06a8*/ 	.word	0x00000000
        /*06ac*/ 	.short	0x0101
        /*06ae*/ 	.byte	0x09
	.zero		1


	//   ....[60]....
        /*06b0*/ 	.word	0x000083d0
        /*06b4*/ 	.word	0x000000ff
        /*06b8*/ 	.word	0x000342c8
        /*06bc*/ 	.short	0x010a
        /*06be*/ 	.byte	0x30
	.zero		1


	//   ....[61]....
        /*06c0*/ 	.word	0x00008910
        /*06c4*/ 	.word	0x000000ff
        /*06c8*/ 	.word	0x00000000
        /*06cc*/ 	.short	0x0101
        /*06ce*/ 	.byte	0x0a
	.zero		1


	//   ....[62]....
        /*06d0*/ 	.word	0x00008990
        /*06d4*/ 	.word	0x000000ff
        /*06d8*/ 	.word	0x00034200
        /*06dc*/ 	.short	0x010a
        /*06de*/ 	.byte	0x04
	.zero		1


	//   ....[63]....
        /*06e0*/ 	.word	0x00008ab0
        /*06e4*/ 	.word	0x000000ff
        /*06e8*/ 	.word	0x00000000
        /*06ec*/ 	.short	0x0101
        /*06ee*/ 	.byte	0x04
	.zero		1


	//   ....[64]....
        /*06f0*/ 	.word	0x00008c60
        /*06f4*/ 	.word	0x000000ff
        /*06f8*/ 	.word	0x00034200
        /*06fc*/ 	.short	0x010a
        /*06fe*/ 	.byte	0x04
	.zero		1


	//   ....[65]....
        /*0700*/ 	.word	0x00008d70
        /*0704*/ 	.word	0x000000ff
        /*0708*/ 	.word	0x00000000
        /*070c*/ 	.short	0x0101
        /*070e*/ 	.byte	0x04
	.zero		1


	//   ....[66]....
        /*0710*/ 	.word	0x00009230
        /*0714*/ 	.word	0x000000ff
        /*0718*/ 	.word	0x00000000
        /*071c*/ 	.short	0x0101
        /*071e*/ 	.byte	0x07
	.zero		1


	//   ....[67]....
        /*0720*/ 	.word	0x00009250
        /*0724*/ 	.word	0x00000000
        /*0728*/ 	.word	0x00000000
        /*072c*/ 	.short	0x0101
        /*072e*/ 	.byte	0x32
	.zero		1


	//   ....[68]....
        /*0730*/ 	.word	0x000099e0
        /*0734*/ 	.word	0x000000ff
        /*0738*/ 	.word	0x000342f8
        /*073c*/ 	.short	0x010a
        /*073e*/ 	.byte	0x06
	.zero		1


	//   ....[69]....
        /*0740*/ 	.word	0x00009b00
        /*0744*/ 	.word	0x000000ff
        /*0748*/ 	.word	0x00034200
        /*074c*/ 	.short	0x010a
        /*074e*/ 	.byte	0x07
	.zero		1


	//   ....[70]....
        /*0750*/ 	.word	0x00009c20
        /*0754*/ 	.word	0x000000ff
        /*0758*/ 	.word	0x00000000
        /*075c*/ 	.short	0x0101
        /*075e*/ 	.byte	0x07
	.zero		1


	//   ....[71]....
        /*0760*/ 	.word	0x00009e10
        /*0764*/ 	.word	0x000000ff
        /*0768*/ 	.word	0x000342d0
        /*076c*/ 	.short	0x010a
        /*076e*/ 	.byte	0x06
	.zero		1


	//   ....[72]....
        /*0770*/ 	.word	0x00009ed0
        /*0774*/ 	.word	0x000000ff
        /*0778*/ 	.word	0x000342b0
        /*077c*/ 	.short	0x010b
        /*077e*/ 	.byte	0x06
	.zero		1


	//   ....[73]....
        /*0780*/ 	.word	0x00009f30
        /*0784*/ 	.word	0x000000ff
        /*0788*/ 	.word	0x00000000
        /*078c*/ 	.short	0x0101
        /*078e*/ 	.byte	0x07
	.zero		1


	//   ....[74]....
        /*0790*/ 	.word	0x00009f60
        /*0794*/ 	.word	0x000000ff
        /*0798*/ 	.word	0x000342d8
        /*079c*/ 	.short	0x010a
        /*079e*/ 	.byte	0x06
	.zero		1


	//   ....[75]....
        /*07a0*/ 	.word	0x0000a040
        /*07a4*/ 	.word	0x000000ff
        /*07a8*/ 	.word	0x000342b8
        /*07ac*/ 	.short	0x010b
        /*07ae*/ 	.byte	0x06
	.zero		1


	//   ....[76]....
        /*07b0*/ 	.word	0x0000a0b0
        /*07b4*/ 	.word	0x000000ff
        /*07b8*/ 	.word	0x00000000
        /*07bc*/ 	.short	0x0101
        /*07be*/ 	.byte	0x10
	.zero		1


	//   ....[77]....
        /*07c0*/ 	.word	0x0000a0e0
        /*07c4*/ 	.word	0x000000ff
        /*07c8*/ 	.word	0x000342e0
        /*07cc*/ 	.short	0x010a
        /*07ce*/ 	.byte	0x06
	.zero		1


	//   ....[78]....
        /*07d0*/ 	.word	0x0000a1b0
        /*07d4*/ 	.word	0x000000ff
        /*07d8*/ 	.word	0x000342c0
        /*07dc*/ 	.short	0x010b
        /*07de*/ 	.byte	0x06
	.zero		1


	//   ....[79]....
        /*07e0*/ 	.word	0x0000a210
        /*07e4*/ 	.word	0x000000ff
        /*07e8*/ 	.word	0x00000000
        /*07ec*/ 	.short	0x0101
        /*07ee*/ 	.byte	0x21
	.zero		1


	//   ....[80]....
        /*07f0*/ 	.word	0x0000a240
        /*07f4*/ 	.word	0x000000ff
        /*07f8*/ 	.word	0x000342e8
        /*07fc*/ 	.short	0x010a
        /*07fe*/ 	.byte	0x06
	.zero		1


	//   ....[81]....
        /*0800*/ 	.word	0x0000a310
        /*0804*/ 	.word	0x000000ff
        /*0808*/ 	.word	0x000342c8
        /*080c*/ 	.short	0x010b
        /*080e*/ 	.byte	0x06
	.zero		1


	//   ....[82]....
        /*0810*/ 	.word	0x0000a380
        /*0814*/ 	.word	0x000000ff
        /*0818*/ 	.word	0x00000000
        /*081c*/ 	.short	0x0101
        /*081e*/ 	.byte	0x22
	.zero		1


	//   ....[83]....
        /*0820*/ 	.word	0x0000a3c0
        /*0824*/ 	.word	0x000000ff
        /*0828*/ 	.word	0x000342d0
        /*082c*/ 	.short	0x010a
        /*082e*/ 	.byte	0x06
	.zero		1


	//   ....[84]....
        /*0830*/ 	.word	0x0000a480
        /*0834*/ 	.word	0x000000ff
        /*0838*/ 	.word	0x000342b0
        /*083c*/ 	.short	0x010b
        /*083e*/ 	.byte	0x06
	.zero		1


	//   ....[85]....
        /*0840*/ 	.word	0x0000a4c0
        /*0844*/ 	.word	0x000000ff
        /*0848*/ 	.word	0x00000000
        /*084c*/ 	.short	0x0101
        /*084e*/ 	.byte	0x07
	.zero		1


	//   ....[86]....
        /*0850*/ 	.word	0x0000a4f0
        /*0854*/ 	.word	0x000000ff
        /*0858*/ 	.word	0x000342d8
        /*085c*/ 	.short	0x010a
        /*085e*/ 	.byte	0x06
	.zero		1


	//   ....[87]....
        /*0860*/ 	.word	0x0000a5c0
        /*0864*/ 	.word	0x000000ff
        /*0868*/ 	.word	0x000342b8
        /*086c*/ 	.short	0x010b
        /*086e*/ 	.byte	0x06
	.zero		1


	//   ....[88]....
        /*0870*/ 	.word	0x0000a600
        /*0874*/ 	.word	0x000000ff
        /*0878*/ 	.word	0x00000000
        /*087c*/ 	.short	0x0101
        /*087e*/ 	.byte	0x10
	.zero		1


	//   ....[89]....
        /*0880*/ 	.word	0x0000a640
        /*0884*/ 	.word	0x000000ff
        /*0888*/ 	.word	0x000342e0
        /*088c*/ 	.short	0x010a
        /*088e*/ 	.byte	0x06
	.zero		1


	//   ....[90]....
        /*0890*/ 	.word	0x0000a6f0
        /*0894*/ 	.word	0x000000ff
        /*0898*/ 	.word	0x000342c0
        /*089c*/ 	.short	0x010b
        /*089e*/ 	.byte	0x06
	.zero		1


	//   ....[91]....
        /*08a0*/ 	.word	0x0000a730
        /*08a4*/ 	.word	0x000000ff
        /*08a8*/ 	.word	0x00000000
        /*08ac*/ 	.short	0x0101
        /*08ae*/ 	.byte	0x21
	.zero		1


	//   ....[92]....
        /*08b0*/ 	.word	0x0000a760
        /*08b4*/ 	.word	0x000000ff
        /*08b8*/ 	.word	0x000342e8
        /*08bc*/ 	.short	0x010a
        /*08be*/ 	.byte	0x06
	.zero		1


	//   ....[93]....
        /*08c0*/ 	.word	0x0000a830
        /*08c4*/ 	.word	0x000000ff
        /*08c8*/ 	.word	0x000342c8
        /*08cc*/ 	.short	0x010b
        /*08ce*/ 	.byte	0x06
	.zero		1


	//   ....[94]....
        /*08d0*/ 	.word	0x0000a880
        /*08d4*/ 	.word	0x000000ff
        /*08d8*/ 	.word	0x00000000
        /*08dc*/ 	.short	0x0101
        /*08de*/ 	.byte	0x22
	.zero		1


	//   ....[95]....
        /*08e0*/ 	.word	0x0000add0
        /*08e4*/ 	.word	0x000000ff
        /*08e8*/ 	.word	0x000342d0
        /*08ec*/ 	.short	0x010a
        /*08ee*/ 	.byte	0x06
	.zero		1


	//   ....[96]....
        /*08f0*/ 	.word	0x0000ae10
        /*08f4*/ 	.word	0x000000ff
        /*08f8*/ 	.word	0x000342d8
        /*08fc*/ 	.short	0x010a
        /*08fe*/ 	.byte	0x06
	.zero		1


	//   ....[97]....
        /*0900*/ 	.word	0x0000ae50
        /*0904*/ 	.word	0x000000ff
        /*0908*/ 	.word	0x000342e0
        /*090c*/ 	.short	0x010a
        /*090e*/ 	.byte	0x06
	.zero		1


	//   ....[98]....
        /*0910*/ 	.word	0x0000aec0
        /*0914*/ 	.word	0x00000003
        /*0918*/ 	.word	0x000342e8
        /*091c*/ 	.short	0x010a
        /*091e*/ 	.byte	0x3f
	.zero		1


	//   ....[99]....
        /*0920*/ 	.word	0x0000bba0
        /*0924*/ 	.word	0x00000009
        /*0928*/ 	.word	0x00034298
        /*092c*/ 	.short	0x010a
        /*092e*/ 	.byte	0x3f
	.zero		1


	//   ....[100]....
        /*0930*/ 	.word	0x0000bf10
        /*0934*/ 	.word	0x000000ff
        /*0938*/ 	.word	0x000342f8
        /*093c*/ 	.short	0x0101
        /*093e*/ 	.byte	0x16
	.zero		1


	//   ....[101]....
        /*0940*/ 	.word	0x0000bfd0
        /*0944*/ 	.word	0x00000008
        /*0948*/ 	.word	0x00034200
        /*094c*/ 	.short	0x010a
        /*094e*/ 	.byte	0x3f
	.zero		1


	//   ....[102]....
        /*0950*/ 	.word	0x0000c110
        /*0954*/ 	.word	0x00000004
        /*0958*/ 	.word	0x00000000
        /*095c*/ 	.short	0x0101
        /*095e*/ 	.byte	0x3f
	.zero		1


	//   ....[103]....
        /*0960*/ 	.word	0x0000c950
        /*0964*/ 	.word	0x00000007
        /*0968*/ 	.word	0x00000000
        /*096c*/ 	.short	0x010a
        /*096e*/ 	.byte	0x3f
	.zero		1


	//   ....[104]....
        /*0970*/ 	.word	0x0000c9d0
        /*0974*/ 	.word	0x00000006
        /*0978*/ 	.word	0x00000000
        /*097c*/ 	.short	0x010a
        /*097e*/ 	.byte	0x3f
	.zero		1


	//   ....[105]....
        /*0980*/ 	.word	0x0000ca60
        /*0984*/ 	.word	0x00000005
        /*0988*/ 	.word	0x00000000
        /*098c*/ 	.short	0x010a
        /*098e*/ 	.byte	0x3f
	.zero		1


	//   ....[106]....
        /*0990*/ 	.word	0x0000e6e0
        /*0994*/ 	.word	0x00000011
        /*0998*/ 	.word	0x00034240
        /*099c*/ 	.short	0x010a
        /*099e*/ 	.byte	0x3f
	.zero		1


	//   ....[107]....
        /*09a0*/ 	.word	0x0000e800
        /*09a4*/ 	.word	0x00000011
        /*09a8*/ 	.word	0x00034200
        /*09ac*/ 	.short	0x0101
        /*09ae*/ 	.byte	0x3f
	.zero		1


	//   ....[108]....
        /*09b0*/ 	.word	0x0000e8d0
        /*09b4*/ 	.word	0x00000005
        /*09b8*/ 	.word	0x00034240
        /*09bc*/ 	.short	0x010a
        /*09be*/ 	.byte	0x3f
	.zero		1


	//   ....[109]....
        /*09c0*/ 	.word	0x0000e980
        /*09c4*/ 	.word	0x00000007
        /*09c8*/ 	.word	0x00034240
        /*09cc*/ 	.short	0x010a
        /*09ce*/ 	.byte	0x3f
	.zero		1


	//   ....[110]....
        /*09d0*/ 	.word	0x0000ea30
        /*09d4*/ 	.word	0x00000007
        /*09d8*/ 	.word	0x00034240
        /*09dc*/ 	.short	0x010a
        /*09de*/ 	.byte	0x3f
	.zero		1


	//   ....[111]....
        /*09e0*/ 	.word	0x0000eae0
        /*09e4*/ 	.word	0x00000007
        /*09e8*/ 	.word	0x00034240
        /*09ec*/ 	.short	0x010a
        /*09ee*/ 	.byte	0x3f
	.zero		1


	//   ....[112]....
        /*09f0*/ 	.word	0x0000eb90
        /*09f4*/ 	.word	0x00000007
        /*09f8*/ 	.word	0x00034240
        /*09fc*/ 	.short	0x010a
        /*09fe*/ 	.byte	0x3f
	.zero		1


	//   ....[113]....
        /*0a00*/ 	.word	0x0000ec40
        /*0a04*/ 	.word	0x00000007
        /*0a08*/ 	.word	0x00034240
        /*0a0c*/ 	.short	0x010a
        /*0a0e*/ 	.byte	0x3f
	.zero		1


	//   ....[114]....
        /*0a10*/ 	.word	0x0000ecf0
        /*0a14*/ 	.word	0x00000007
        /*0a18*/ 	.word	0x00034240
        /*0a1c*/ 	.short	0x010a
        /*0a1e*/ 	.byte	0x3f
	.zero		1


	//   ....[115]....
        /*0a20*/ 	.word	0x0000eda0
        /*0a24*/ 	.word	0x00000003
        /*0a28*/ 	.word	0x00034240
        /*0a2c*/ 	.short	0x010a
        /*0a2e*/ 	.byte	0x3f
	.zero		1


	//   ....[116]....
        /*0a30*/ 	.word	0x0000ee00
        /*0a34*/ 	.word	0x00000003
        /*0a38*/ 	.word	0x00034200
        /*0a3c*/ 	.short	0x010a
        /*0a3e*/ 	.byte	0x3f
	.zero		1


	//   ....[117]....
        /*0a40*/ 	.word	0x0000ee70
        /*0a44*/ 	.word	0x00000004
        /*0a48*/ 	.word	0x00000000
        /*0a4c*/ 	.short	0x010a
        /*0a4e*/ 	.byte	0x3f
	.zero		1


	//   ....[118]....
        /*0a50*/ 	.word	0x0000eed0
        /*0a54*/ 	.word	0x00000004
        /*0a58*/ 	.word	0x00034280
        /*0a5c*/ 	.short	0x010a
        /*0a5e*/ 	.byte	0x3f
	.zero		1


	//   ....[119]....
        /*0a60*/ 	.word	0x0000ef30
        /*0a64*/ 	.word	0x0000000c
        /*0a68*/ 	.word	0x00034280
        /*0a6c*/ 	.short	0x010a
        /*0a6e*/ 	.byte	0x3f
	.zero		1


	//   ....[120]....
        /*0a70*/ 	.word	0x0000efa0
        /*0a74*/ 	.word	0x00000004
        /*0a78*/ 	.word	0x00000010
        /*0a7c*/ 	.short	0x010a
        /*0a7e*/ 	.byte	0x3f
	.zero		1


	//   ....[121]....
        /*0a80*/ 	.word	0x0000f060
        /*0a84*/ 	.word	0x00000005
        /*0a88*/ 	.word	0x000342b0
        /*0a8c*/ 	.short	0x010a
        /*0a8e*/ 	.byte	0x3f
	.zero		1


	//   ....[122]....
        /*0a90*/ 	.word	0x0000f0c0
        /*0a94*/ 	.word	0x0000000d
        /*0a98*/ 	.word	0x000342b8
        /*0a9c*/ 	.short	0x010a
        /*0a9e*/ 	.byte	0x3f
	.zero		1


	//   ....[123]....
        /*0aa0*/ 	.word	0x0000f120
        /*0aa4*/ 	.word	0x0000000d
        /*0aa8*/ 	.word	0x000342c0
        /*0aac*/ 	.short	0x010a
        /*0aae*/ 	.byte	0x3f
	.zero		1


	//   ....[124]....
        /*0ab0*/ 	.word	0x0000f180
        /*0ab4*/ 	.word	0x0000000d
        /*0ab8*/ 	.word	0x000342c8
        /*0abc*/ 	.short	0x010a
        /*0abe*/ 	.byte	0x3f
	.zero		1


	//   ....[125]....
        /*0ac0*/ 	.word	0x0000f1e0
        /*0ac4*/ 	.word	0x0000000e
        /*0ac8*/ 	.word	0x000342b0
        /*0acc*/ 	.short	0x010a
        /*0ace*/ 	.byte	0x3f
	.zero		1


	//   ....[126]....
        /*0ad0*/ 	.word	0x0000f240
        /*0ad4*/ 	.word	0x0000000e
        /*0ad8*/ 	.word	0x000342b8
        /*0adc*/ 	.short	0x010a
        /*0ade*/ 	.byte	0x3f
	.zero		1


	//   ....[127]....
        /*0ae0*/ 	.word	0x0000f2a0
        /*0ae4*/ 	.word	0x0000000e
        /*0ae8*/ 	.word	0x000342c0
        /*0aec*/ 	.short	0x010a
        /*0aee*/ 	.byte	0x3f
	.zero		1


	//   ....[128]....
        /*0af0*/ 	.word	0x0000f300
        /*0af4*/ 	.word	0x0000000e
        /*0af8*/ 	.word	0x000342c8
        /*0afc*/ 	.short	0x010a
        /*0afe*/ 	.byte	0x3f
	.zero		1


	//   ....[129]....
        /*0b00*/ 	.word	0x0000f360
        /*0b04*/ 	.word	0x00000003
        /*0b08*/ 	.word	0x00034200
        /*0b0c*/ 	.short	0x010a
        /*0b0e*/ 	.byte	0x3f
	.zero		1


	//   ....[130]....
        /*0b10*/ 	.word	0x0000f3c0
        /*0b14*/ 	.word	0x00000004
        /*0b18*/ 	.word	0x00034200
        /*0b1c*/ 	.short	0x010a
        /*0b1e*/ 	.byte	0x3f
	.zero		1


	//   ....[131]....
        /*0b20*/ 	.word	0x0000f420
        /*0b24*/ 	.word	0x00000003
        /*0b28*/ 	.word	0x000342f8
        /*0b2c*/ 	.short	0x010a
        /*0b2e*/ 	.byte	0x3f
	.zero		1


	//   ....[132]....
        /*0b30*/ 	.word	0x0000f480
        /*0b34*/ 	.word	0x00000006
        /*0b38*/ 	.word	0x00034200
        /*0b3c*/ 	.short	0x010a
        /*0b3e*/ 	.byte	0x3f
	.zero		1


	//   ....[133]....
        /*0b40*/ 	.word	0x0000f4e0
        /*0b44*/ 	.word	0x00000004
        /*0b48*/ 	.word	0x000342d0
        /*0b4c*/ 	.short	0x010a
        /*0b4e*/ 	.byte	0x3f
	.zero		1


	//   ....[134]....
        /*0b50*/ 	.word	0x0000f540
        /*0b54*/ 	.word	0x00000004
        /*0b58*/ 	.word	0x000342d8
        /*0b5c*/ 	.short	0x010a
        /*0b5e*/ 	.byte	0x3f
	.zero		1


	//   ....[135]....
        /*0b60*/ 	.word	0x0000f5a0
        /*0b64*/ 	.word	0x00000004
        /*0b68*/ 	.word	0x000342e0
        /*0b6c*/ 	.short	0x010a
        /*0b6e*/ 	.byte	0x3f
	.zero		1


	//   ....[136]....
        /*0b70*/ 	.word	0x0000f600
        /*0b74*/ 	.word	0x00000004
        /*0b78*/ 	.word	0x000342e8
        /*0b7c*/ 	.short	0x010a
        /*0b7e*/ 	.byte	0x3f
	.zero		1


	//   ....[137]....
        /*0b80*/ 	.word	0x0000f660
        /*0b84*/ 	.word	0x00000005
        /*0b88*/ 	.word	0x000342d0
        /*0b8c*/ 	.short	0x010a
        /*0b8e*/ 	.byte	0x3f
	.zero		1


	//   ....[138]....
        /*0b90*/ 	.word	0x0000f6c0
        /*0b94*/ 	.word	0x00000005
        /*0b98*/ 	.word	0x000342d8
        /*0b9c*/ 	.short	0x010a
        /*0b9e*/ 	.byte	0x3f
	.zero		1


	//   ....[139]....
        /*0ba0*/ 	.word	0x0000f720
        /*0ba4*/ 	.word	0x00000005
        /*0ba8*/ 	.word	0x000342e0
        /*0bac*/ 	.short	0x010a
        /*0bae*/ 	.byte	0x3f
	.zero		1


	//   ....[140]....
        /*0bb0*/ 	.word	0x0000f780
        /*0bb4*/ 	.word	0x00000005
        /*0bb8*/ 	.word	0x000342e8
        /*0bbc*/ 	.short	0x010a
        /*0bbe*/ 	.byte	0x3f
	.zero		1


	//   ....[141]....
        /*0bc0*/ 	.word	0x0000f7e0
        /*0bc4*/ 	.word	0x00000000
        /*0bc8*/ 	.word	0x000342d0
        /*0bcc*/ 	.short	0x010a
        /*0bce*/ 	.byte	0x3f
	.zero		1


	//   ....[142]....
        /*0bd0*/ 	.word	0x0000f840
        /*0bd4*/ 	.word	0x00000000
        /*0bd8*/ 	.word	0x000342d8
        /*0bdc*/ 	.short	0x010a
        /*0bde*/ 	.byte	0x3f
	.zero		1


	//   ....[143]....
        /*0be0*/ 	.word	0x0000f8a0
        /*0be4*/ 	.word	0x00000000
        /*0be8*/ 	.word	0x000342e0
        /*0bec*/ 	.short	0x010a
        /*0bee*/ 	.byte	0x3f
	.zero		1


	//   ....[144]....
        /*0bf0*/ 	.word	0x0000f970
        /*0bf4*/ 	.word	0x00000009
        /*0bf8*/ 	.word	0x00034298
        /*0bfc*/ 	.short	0x010a
        /*0bfe*/ 	.byte	0x3f
	.zero		1


	//   ....[145]....
        /*0c00*/ 	.word	0x0000f9c0
        /*0c04*/ 	.word	0x00000008
        /*0c08*/ 	.word	0x00034200
        /*0c0c*/ 	.short	0x010a
        /*0c0e*/ 	.byte	0x3f
	.zero		1


	//   ....[146]....
        /*0c10*/ 	.word	0x0000fbd0
        /*0c14*/ 	.word	0x00000007
        /*0c18*/ 	.word	0x00000000
        /*0c1c*/ 	.short	0x010a
        /*0c1e*/ 	.byte	0x3f
	.zero		1


	//   ....[147]....
        /*0c20*/ 	.word	0x0000fc20
        /*0c24*/ 	.word	0x00000006
        /*0c28*/ 	.word	0x00000000
        /*0c2c*/ 	.short	0x010a
        /*0c2e*/ 	.byte	0x3f
	.zero		1


	//   ....[148]....
        /*0c30*/ 	.word	0x0000fc70
        /*0c34*/ 	.word	0x00000011
        /*0c38*/ 	.word	0x00034240
        /*0c3c*/ 	.short	0x010a
        /*0c3e*/ 	.byte	0x3f
	.zero		1


	//   ....[149]....
        /*0c40*/ 	.word	0x0000fcc0
        /*0c44*/ 	.word	0x00000005
        /*0c48*/ 	.word	0x00034240
        /*0c4c*/ 	.short	0x010a
        /*0c4e*/ 	.byte	0x3f
	.zero		1


	//   ....[150]....
        /*0c50*/ 	.word	0x0000fd10
        /*0c54*/ 	.word	0x00000007
        /*0c58*/ 	.word	0x00034240
        /*0c5c*/ 	.short	0x010a
        /*0c5e*/ 	.byte	0x3f
	.zero		1


	//   ....[151]....
        /*0c60*/ 	.word	0x0000fd60
        /*0c64*/ 	.word	0x00000007
        /*0c68*/ 	.word	0x00034240
        /*0c6c*/ 	.short	0x010a
        /*0c6e*/ 	.byte	0x3f
	.zero		1


	//   ....[152]....
        /*0c70*/ 	.word	0x0000fdb0
        /*0c74*/ 	.word	0x00000007
        /*0c78*/ 	.word	0x00034240
        /*0c7c*/ 	.short	0x010a
        /*0c7e*/ 	.byte	0x3f
	.zero		1


	//   ....[153]....
        /*0c80*/ 	.word	0x0000fe00
        /*0c84*/ 	.word	0x00000007
        /*0c88*/ 	.word	0x00034240
        /*0c8c*/ 	.short	0x010a
        /*0c8e*/ 	.byte	0x3f
	.zero		1


	//   ....[154]....
        /*0c90*/ 	.word	0x0000fe50
        /*0c94*/ 	.word	0x00000007
        /*0c98*/ 	.word	0x00034240
        /*0c9c*/ 	.short	0x010a
        /*0c9e*/ 	.byte	0x3f
	.zero		1


	//   ....[155]....
        /*0ca0*/ 	.word	0x0000fea0
        /*0ca4*/ 	.word	0x00000007
        /*0ca8*/ 	.word	0x00034240
        /*0cac*/ 	.short	0x010a
        /*0cae*/ 	.byte	0x3f
	.zero		1


	//----- nvinfo : EIATTR_NUM_MBARRIERS
	.align		4
.L_199:
        /*0cb0*/ 	.byte	0x03, 0x38
        /*0cb2*/ 	.short	0x0024


	//----- nvinfo : EIATTR_EXIT_INSTR_OFFSETS
	.align		4
        /*0cb4*/ 	.byte	0x04, 0x1c
        /*0cb6*/ 	.short	(.L_201 - .L_200)


	//   ....[0]....
.L_200:
        /*0cb8*/ 	.word	0x00002f40


	//   ....[1]....
        /*0cbc*/ 	.word	0x00003200


	//   ....[2]....
        /*0cc0*/ 	.word	0x00003360


	//   ....[3]....
        /*0cc4*/ 	.word	0x00009280


	//   ....[4]....
        /*0cc8*/ 	.word	0x00009320


	//   ....[5]....
        /*0ccc*/ 	.word	0x0000af10


	//   ....[6]....
        /*0cd0*/ 	.word	0x0000cab0


	//   ....[7]....
        /*0cd4*/ 	.word	0x0000edd0


	//----- nvinfo : EIATTR_MAX_THREADS
	.align		4
.L_201:
        /*0cd8*/ 	.byte	0x04, 0x05
        /*0cda*/ 	.short	(.L_203 - .L_202)
.L_202:
        /*0cdc*/ 	.word	0x00000180
        /*0ce0*/ 	.word	0x00000001
        /*0ce4*/ 	.word	0x00000001


	//----- nvinfo : EIATTR_CRS_STACK_SIZE
	.align		4
.L_203:
        /*0ce8*/ 	.byte	0x04, 0x1e
        /*0cea*/ 	.short	(.L_205 - .L_204)
.L_204:
        /*0cec*/ 	.word	0x00000000


	//----- nvinfo : EIATTR_CBANK_PARAM_SIZE
	.align		4
.L_205:
        /*0cf0*/ 	.byte	0x03, 0x19
        /*0cf2*/ 	.short	0x0770


	//----- nvinfo : EIATTR_PARAM_CBANK
	.align		4
        /*0cf4*/ 	.byte	0x04, 0x0a
        /*0cf6*/ 	.short	(.L_207 - .L_206)
	.align		4
.L_206:
        /*0cf8*/ 	.word	index@(.nv.constant0._ZN7cutlass13device_kernelINS_4gemm6kernel13GemmUniversalINS1_17GroupProblemShapeIN4cute5tupleIJiiiEEEEENS1_10collective13CollectiveMmaINS1_39MainloopSm90ArrayTmaGmmaWarpSpecializedILi3ENS6_IJNS5_1CILi1EEENSC_ILi2EEESD_EEENS1_40KernelPtrArrayTmaWarpSpecializedPingpongEEENS6_IJNSC_ILi128EEESI_SI_EEENS_6half_tEPNS6_IJlSD_NSC_ILi0EEEEEESK_SN_NS5_8TiledMMAINS5_8MMA_AtomIJNS5_4SM904GMMA26MMA_64x128x16_F32F16F16_SSILNSR_5MajorE0ELST_0ELNSR_7ScaleInE1ELSU_1EEEEEENS5_6LayoutINS6_IJSD_SD_SD_EEENS6_IJSL_SL_SL_EEEEENS6_IJNS5_10UnderscoreES11_S11_EEEEENS5_23SM90_TMA_LOAD_MULTICASTENS5_14ComposedLayoutINS5_7SwizzleILi3ELi4ELi3EEENS5_18smem_ptr_flag_bitsILi16EEENSX_INS6_IJNSC_ILi8EEENSC_ILi64EEEEEENS6_IJS1B_SD_EEEEEEEvNS5_8identityENS5_13SM90_TMA_LOADES1F_vS1G_EENS_8epilogue10collective18CollectiveEpilogueINS1J_30Sm90PtrArrayTmaWarpSpecializedILi4ELi2ELi16ELb1ELb0ELi2EEEJSJ_NS6_IJS1B_NSC_ILi32EEEEEESK_SN_SK_SN_NS1J_6fusion15FusionCallbacksIS1N_NS1Q_17LinearCombinationISK_fSK_fLNS_15FloatRoundStyleE2EEESJ_S1P_JEEES1H_NS15_INS16_ILi2ELi4ELi3EEES19_NSX_INS6_IJS1A_S1O_EEENS6_IJS1O_SD_EEEEEEENS5_17SM75_U32x4_LDSM_NENS5_14SM90_TMA_STOREES20_NS5_17SM90_U32x4_STSM_NENS5_9Copy_AtomIJS23_SK_EEEvEEEvvEEEEvNT_6ParamsE)
        /*0cfc*/ 	.short	0x0210
        /*0cfe*/ 	.short	0x0770


	//----- nvinfo : EIATTR_SW_WAR
	.align		4
.L_207:
        /*0d00*/ 	.byte	0x04, 0x36
        /*0d02*/ 	.short	(.L_209 - .L_208)
.L_208:
        /*0d04*/ 	.word	0x00000008
.L_209:


//--------------------- .nv.info._ZN7cutlass13device_kernelINS_4gemm6kernel13GemmUniversalINS1_17GroupProblemShapeIN4cute5tupleIJiiiEEEEENS1_10collective13CollectiveMmaINS1_39MainloopSm90ArrayTmaGmmaWarpSpecializedILi3ENS6_IJNS5_1CILi1EEENSC_ILi2EEESD_EEENS1_40KernelPtrArrayTmaWarpSpecializedPingpongEEENS6_IJNSC_ILi128EEESI_SI_EEENS_6half_tEPNS6_IJSD_lNSC_ILi0EEEEEESK_SN_NS5_8TiledMMAINS5_8MMA_AtomIJNS5_4SM904GMMA26MMA_64x128x16_F32F16F16_SSILNSR_5MajorE1ELST_1ELNSR_7ScaleInE1ELSU_1EEEEEENS5_6LayoutINS6_IJSD_SD_SD_EEENS6_IJSL_SL_SL_EEEEENS6_IJNS5_10UnderscoreES11_S11_EEEEENS5_23SM90_TMA_LOAD_MULTICASTENS5_14ComposedLayoutINS5_7SwizzleILi3ELi4ELi3EEENS5_18smem_ptr_flag_bitsILi16EEENSX_INS6_IJNSC_ILi64EEENSC_ILi8EEEEEENS6_IJSD_S1A_EEEEEEEvNS5_8identityENS5_13SM90_TMA_LOADES1F_vS1G_EENS_8epilogue10collective18CollectiveEpilogueINS1J_30Sm90PtrArrayTmaWarpSpecializedILi4ELi2ELi16ELb1ELb0ELi2EEEJSJ_NS6_IJS1A_NSC_ILi32EEEEEESK_PNS6_IJlSD_SL_EEESK_S1R_NS1J_6fusion15FusionCallbacksIS1N_NS1S_17LinearCombinationISK_fSK_fLNS_15FloatRoundStyleE2EEESJ_S1P_JEEES1H_NS15_INS16_ILi2ELi4ELi3EEES19_NSX_INS6_IJS1B_S1O_EEENS6_IJS1O_SD_EEEEEEENS5_17SM75_U32x4_LDSM_NENS5_14SM90_TMA_STOREES22_NS5_17SM90_U32x4_STSM_NENS5_9Copy_AtomIJS25_SK_EEEvEEEvvEEEEvNT_6ParamsE --------------------------
	.section	.nv.info._ZN7cutlass13device_kernelINS_4gemm6kernel13GemmUniversalINS1_17GroupProblemShapeIN4cute5tupleIJiiiEEEEENS1_10collective13CollectiveMmaINS1_39MainloopSm90ArrayTmaGmmaWarpSpecializedILi3ENS6_IJNS5_1CILi1EEENSC_ILi2EEESD_EEENS1_40KernelPtrArrayTmaWarpSpecializedPingpongEEENS6_IJNSC_ILi128EEESI_SI_EEENS_6half_tEPNS6_IJSD_lNSC_ILi0EEEEEESK_SN_NS5_8TiledMMAINS5_8MMA_AtomIJNS5_4SM904GMMA26MMA_64x128x16_F32F16F16_SSILNSR_5MajorE1ELST_1ELNSR_7ScaleInE1ELSU_1EEEEEENS5_6LayoutINS6_IJSD_SD_SD_EEENS6_IJSL_SL_SL_EEEEENS6_IJNS5_10UnderscoreES11_S11_EEEEENS5_23SM90_TMA_LOAD_MULTICASTENS5_14ComposedLayoutINS5_7SwizzleILi3ELi4ELi3EEENS5_18smem_ptr_flag_bitsILi16EEENSX_INS6_IJNSC_ILi64EEENSC_ILi8EEEEEENS6_IJSD_S1A_EEEEEEEvNS5_8identityENS5_13SM90_TMA_LOADES1F_vS1G_EENS_8epilogue10collective18CollectiveEpilogueINS1J_30Sm90PtrArrayTmaWarpSpecializedILi4ELi2ELi16ELb1ELb0ELi2EEEJSJ_NS6_IJS1A_NSC_ILi32EEEEEESK_PNS6_IJlSD_SL_EEESK_S1R_NS1J_6fusion15FusionCallbacksIS1N_NS1S_17LinearCombinationISK_fSK_fLNS_15FloatRoundStyleE2EEESJ_S1P_JEEES1H_NS15_INS16_ILi2ELi4ELi3EEES19_NSX_INS6_IJS1B_S1O_EEENS6_IJS1O_SD_EEEEEEENS5_17SM75_U32x4_LDSM_NENS5_14SM90_TMA_STOREES22_NS5_17SM90_U32x4_STSM_NENS5_9Copy_AtomIJS25_SK_EEEvEEEvvEEEEvNT_6ParamsE,"",@"SHT_CUDA_INFO"
	.sectionflags	@""
	.align	4


	//----- nvinfo : EIATTR_CUDA_API_VERSION
	.align		4
        /*0000*/ 	.byte	0x04, 0x37
        /*0002*/ 	.short	(.L_211 - .L_210)
.L_210:
        /*0004*/ 	.word	0x00000082


	//----- nvinfo : EIATTR_KPARAM_INFO
	.align		4
.L_211:
        /*0008*/ 	.byte	0x04, 0x17
        /*000a*/ 	.short	(.L_213 - .L_212)
.L_212:
        /*000c*/ 	.word	0x00000000
        /*0010*/ 	.short	0x0000
        /*0012*/ 	.short	0x0070
        /*0014*/ 	.byte	0x00, 0xf0, 0x01, 0x1c


	//----- nvinfo : EIATTR_SPARSE_MMA_MASK
	.align		4
.L_213:
        /*0018*/ 	.byte	0x03, 0x50
        /*001a*/ 	.short	0x0000


	//----- nvinfo : EIATTR_MAXREG_COUNT
	.align		4
        /*001c*/ 	.byte	0x03, 0x1b
        /*001e*/ 	.short	0x00a8


	//----- nvinfo : EIATTR_NUM_BARRIERS
	.align		4
        /*0020*/ 	.byte	0x02, 0x4c
        /*0022*/ 	.byte	0x02
	.zero		1


	//----- nvinfo : EIATTR_EXTERNS
	.align		4
        /*0024*/ 	.byte	0x04, 0x0f
        /*0026*/ 	.short	(.L_215 - .L_214)


	//   ....[0]....
	.align		4
.L_214:
        /*0028*/ 	.word	index@(__assertfail)


	//----- nvinfo : EIATTR_MERCURY_ISA_VERSION
	.align		4
.L_215:
        /*002c*/ 	.byte	0x03, 0x5f
        /*002e*/ 	.short	0x0101


	//----- nvinfo : EIATTR_INT_WARP_WIDE_INSTR_OFFSETS
	.align		4
        /*0030*/ 	.byte	0x04, 0x31
        /*0032*/ 	.short	(.L_217 - .L_216)


	//   ....[0]....
.L_216:
        /*0034*/ 	.word	0x00001280


	//   ....[1]....
        /*0038*/ 	.word	0x000012b0


	//   ....[2]....
        /*003c*/ 	.word	0x000013e0


	//   ....[3]....
        /*0040*/ 	.word	0x00001470


	//   ....[4]....
        /*0044*/ 	.word	0x000014b0


	//   ....[5]....
        /*0048*/ 	.word	0x000014f0


	//   ....[6]....
        /*004c*/ 	.word	0x00001550


	//   ....[7]....
        /*0050*/ 	.word	0x00001570


	//----- nvinfo : EIATTR_COOP_GROUP_MASK_REGIDS
	.align		4
.L_217:
        /*0054*/ 	.byte	0x04, 0x29
        /*0056*/ 	.short	(.L_219 - .L_218)


	//   ....[0]....
.L_218:
        /*0058*/ 	.word	0xffffffff


	//   ....[1]....
        /*005c*/ 	.word	0xffffffff


	//   ....[2]....
        /*0060*/ 	.word	0xffffffff


	//   ....[3]....
        /*0064*/ 	.word	0xffffffff


	//   ....[4]....
        /*0068*/ 	.word	0xffffffff


	//   ....[5]....
        /*006c*/ 	.word	0xffffffff


	//   ....[6]....
        /*0070*/ 	.word	0xffffffff


	//   ....[7]....
        /*0074*/ 	.word	0xffffffff


	//   ....[8]....
        /*0078*/ 	.word	0xffffffff


	//   ....[9]....
        /*007c*/ 	.word	0xffffffff


	//   ....[10]....
        /*0080*/ 	.word	0xffffffff


	//   ....[11]....
        /*0084*/ 	.word	0xffffffff


	//   ....[12]....
        /*0088*/ 	.word	0xffffffff


	//   ....[13]....
        /*008c*/ 	.word	0xffffffff


	//   ....[14]....
        /*0090*/ 	.word	0xffffffff


	//   ....[15]....
        /*0094*/ 	.word	0xffffffff


	//   ....[16]....
        /*0098*/ 	.word	0xffffffff


	//   ....[17]....
        /*009c*/ 	.word	0xffffffff


	//   ....[18]....
        /*00a0*/ 	.word	0xffffffff


	//   ....[19]....
        /*00a4*/ 	.word	0xffffffff


	//   ....[20]....
        /*00a8*/ 	.word	0xffffffff


	//   ....[21]....
        /*00ac*/ 	.word	0xffffffff


	//   ....[22]....
        /*00b0*/ 	.word	0xffffffff


	//   ....[23]....
        /*00b4*/ 	.word	0xffffffff


	//   ....[24]....
        /*00b8*/ 	.word	0xffffffff


	//   ....[25]....
        /*00bc*/ 	.word	0xffffffff


	//   ....[26]....
        /*00c0*/ 	.word	0xffffffff


	//   ....[27]....
        /*00c4*/ 	.word	0xffffffff


	//   ....[28]....
        /*00c8*/ 	.word	0xffffffff


	//   ....[29]....
        /*00cc*/ 	.word	0xffffffff


	//   ....[30]....
        /*00d0*/ 	.word	0xffffffff


	//   ....[31]....
        /*00d4*/ 	.word	0xffffffff


	//   ....[32]....
        /*00d8*/ 	.word	0xffffffff


	//   ....[33]....
        /*00dc*/ 	.word	0xffffffff


	//   ....[34]....
        /*00e0*/ 	.word	0xffffffff


	//   ....[35]....
        /*00e4*/ 	.word	0xffffffff


	//   ....[36]....
        /*00e8*/ 	.word	0xffffffff


	//   ....[37]....
        /*00ec*/ 	.word	0xffffffff


	//   ....[38]....
        /*00f0*/ 	.word	0xffffffff


	//   ....[39]....
        /*00f4*/ 	.word	0xffffffff


	//   ....[40]....
        /*00f8*/ 	.word	0xffffffff


	//   ....[41]....
        /*00fc*/ 	.word	0xffffffff


	//   ....[42]....
        /*0100*/ 	.word	0xffffffff


	//   ....[43]....
        /*0104*/ 	.word	0xffffffff


	//   ....[44]....
        /*0108*/ 	.word	0xffffffff


	//   ....[45]....
        /*010c*/ 	.word	0xffffffff


	//   ....[46]....
        /*0110*/ 	.word	0xffffffff


	//   ....[47]....
        /*0114*/ 	.word	0xffffffff


	//   ....[48]....
        /*0118*/ 	.word	0xffffffff


	//   ....[49]....
        /*011c*/ 	.word	0xffffffff


	//   ....[50]....
        /*0120*/ 	.word	0xffffffff


	//   ....[51]....
        /*0124*/ 	.word	0xffffffff


	//   ....[52]....
        /*0128*/ 	.word	0xffffffff


	//   ....[53]....
        /*012c*/ 	.word	0xffffffff


	//   ....[54]....
        /*0130*/ 	.word	0xffffffff


	//   ....[55]....
        /*0134*/ 	.word	0xffffffff


	//   ....[56]....
        /*0138*/ 	.word	0xffffffff


	//   ....[57]....
        /*013c*/ 	.word	0xffffffff


	//   ....[58]....
        /*0140*/ 	.word	0xffffffff


	//   ....[59]....
        /*0144*/ 	.word	0xffffffff


	//   ....[60]....
        /*0148*/ 	.word	0xffffffff


	//   ....[61]....
        /*014c*/ 	.word	0xffffffff


	//   ....[62]....
        /*0150*/ 	.word	0xffffffff


	//   ....[63]....
        /*0154*/ 	.word	0xffffffff


	//   ....[64]....
        /*0158*/ 	.word	0xffffffff


	//   ....[65]....
        /*015c*/ 	.word	0xffffffff


	//   ....[66]....
        /*0160*/ 	.word	0xffffffff


	//   ....[67]....
        /*0164*/ 	.word	0xffffffff


	//   ....[68]....
        /*0168*/ 	.word	0xffffffff


	//   ....[69]....
        /*016c*/ 	.word	0xffffffff


	//   ....[70]....
        /*0170*/ 	.word	0xffffffff


	//   ....[71]....
        /*0174*/ 	.word	0xffffffff


	//   ....[72]....
        /*0178*/ 	.word	0xffffffff


	//   ....[73]....
        /*017c*/ 	.word	0xffffffff


	//   ....[74]....
        /*0180*/ 	.word	0xffffffff


	//   ....[75]....
        /*0184*/ 	.word	0xffffffff


	//   ....[76]....
        /*0188*/ 	.word	0xffffffff


	//   ....[77]....
        /*018c*/ 	.word	0xffffffff


	//   ....[78]....
        /*0190*/ 	.word	0xffffffff


	//   ....[79]....
        /*0194*/ 	.word	0x0500000f


	//----- nvinfo : EIATTR_COOP_GROUP_INSTR_OFFSETS
	.align		4
.L_219:
        /*0198*/ 	.byte	0x04, 0x28
        /*019a*/ 	.short	(.L_221 - .L_220)


	//   ....[0]....
.L_220:
        /*019c*/ 	.word	0x000007d0


	//   ....[1]....
        /*01a0*/ 	.word	0x000008a0


	//   ....[2]....
        /*01a4*/ 	.word	0x00000d30


	//   ....[3]....
        /*01a8*/ 	.word	0x00000f10


	//   ....[4]....
        /*01ac*/ 	.word	0x00001170


	//   ....[5]....
        /*01b0*/ 	.word	0x000011b0


	//   ....[6]....
        /*01b4*/ 	.word	0x00001620


	//   ....[7]....
        /*01b8*/ 	.word	0x00001d60


	//   ....[8]....
        /*01bc*/ 	.word	0x00001d80


	//   ....[9]....
        /*01c0*/ 	.word	0x00001dd0


	//   ....[10]....
        /*01c4*/ 	.word	0x00001df0


	//   ....[11]....
        /*01c8*/ 	.word	0x00001e30


	//   ....[12]....
        /*01cc*/ 	.word	0x00001e60


	//   ....[13]....
        /*01d0*/ 	.word	0x00001ea0


	//   ....[14]....
        /*01d4*/ 	.word	0x00001ed0


	//   ....[15]....
        /*01d8*/ 	.word	0x00001f10


	//   ....[16]....
        /*01dc*/ 	.word	0x00001f40


	//   ....[17]....
        /*01e0*/ 	.word	0x00001fb0


	//   ....[18]....
        /*01e4*/ 	.word	0x000020c0


	//   ....[19]....
        /*01e8*/ 	.word	0x000020e0


	//   ....[20]....
        /*01ec*/ 	.word	0x00002730


	//   ....[21]....
        /*01f0*/ 	.word	0x00002740


	//   ....[22]....
        /*01f4*/ 	.word	0x00002790


	//   ....[23]....
        /*01f8*/ 	.word	0x000027a0


	//   ....[24]....
        /*01fc*/ 	.word	0x000027f0


	//   ....[25]....
        /*0200*/ 	.word	0x00002800


	//   ....[26]....
        /*0204*/ 	.word	0x00002850


	//   ....[27]....
        /*0208*/ 	.word	0x00002860


	//   ....[28]....
        /*020c*/ 	.word	0x000028b0


	//   ....[29]....
        /*0210*/ 	.word	0x000028c0


	//   ....[30]....
        /*0214*/ 	.word	0x00002950


	//   ....[31]....
        /*0218*/ 	.word	0x000029b0


	//   ....[32]....
        /*021c*/ 	.word	0x00002a40


	//   ....[33]....
        /*0220*/ 	.word	0x00002a60


	//   ....[34]....
        /*0224*/ 	.word	0x00002a70


	//   ....[35]....
        /*0228*/ 	.word	0x00002a80


	//   ....[36]....
        /*022c*/ 	.word	0x00002a90


	//   ....[37]....
        /*0230*/ 	.word	0x00002aa0


	//   ....[38]....
        /*0234*/ 	.word	0x000033b0


	//   ....[39]....
        /*0238*/ 	.word	0x00003650


	//   ....[40]....
        /*023c*/ 	.word	0x000039c0


	//   ....[41]....
        /*0240*/ 	.word	0x00009120


	//   ....[42]....
        /*0244*/ 	.word	0x00009520


	//   ....[43]....
        /*0248*/ 	.word	0x000098c0


	//   ....[44]....
        /*024c*/ 	.word	0x0000abf0


	//   ....[45]....
        /*0250*/ 	.word	0x0000b2c0


	//   ....[46]....
        /*0254*/ 	.word	0x0000b7b0


	//   ....[47]....
        /*0258*/ 	.word	0x0000c700


	//   ....[48]....
        /*025c*/ 	.word	0x0000d4b0


	//   ....[49]....
        /*0260*/ 	.word	0x0000d4d0


	//   ....[50]....
        /*0264*/ 	.word	0x0000d520


	//   ....[51]....
        /*0268*/ 	.word	0x0000d540


	//   ....[52]....
        /*026c*/ 	.word	0x0000d580


	//   ....[53]....
        /*0270*/ 	.word	0x0000d5b0


	//   ....[54]....
        /*0274*/ 	.word	0x0000d5f0


	//   ....[55]....
        /*0278*/ 	.word	0x0000d620


	//   ....[56]....
        /*027c*/ 	.word	0x0000d660


	//   ....[57]....
        /*0280*/ 	.word	0x0000d690


	//   ....[58]....
        /*0284*/ 	.word	0x0000d720


	//   ....[59]....
        /*0288*/ 	.word	0x0000d840


	//   ....[60]....
        /*028c*/ 	.word	0x0000d860


	//   ....[61]....
        /*0290*/ 	.word	0x0000deb0


	//   ....[62]....
        /*0294*/ 	.word	0x0000dec0


	//   ....[63]....
        /*0298*/ 	.word	0x0000df10


	//   ....[64]....
        /*029c*/ 	.word	0x0000df20


	//   ....[65]....
        /*02a0*/ 	.word	0x0000df70


	//   ....[66]....
        /*02a4*/ 	.word	0x0000df80


	//   ....[67]....
        /*02a8*/ 	.word	0x0000dfd0


	//   ....[68]....
        /*02ac*/ 	.word	0x0000dfe0


	//   ....[69]....
        /*02b0*/ 	.word	0x0000e030


	//   ....[70]....
        /*02b4*/ 	.word	0x0000e040


	//   ....[71]....
        /*02b8*/ 	.word	0x0000e0d0


	//   ....[72]....
        /*02bc*/ 	.word	0x0000e140


	//   ....[73]....
        /*02c0*/ 	.word	0x0000e1d0


	//   ....[74]....
        /*02c4*/ 	.word	0x0000e1f0


	//   ....[75]....
        /*02c8*/ 	.word	0x0000e200


	//   ....[76]....
        /*02cc*/ 	.word	0x0000e210


	//   ....[77]....
        /*02d0*/ 	.word	0x0000e220


	//   ....[78]....
        /*02d4*/ 	.word	0x0000e230


	//   ....[79]....
        /*02d8*/ 	.word	0x0000fb00


	//----- nvinfo : EIATTR_REG_RECONFIG
	.align		4
.L_221:
        /*02dc*/ 	.byte	0x01, 0x54
	.zero		2


	//----- nvinfo : EIATTR_SYSCALL_OFFSETS
	.align		4
        /*02e0*/ 	.byte	0x04, 0x46
        /*02e2*/ 	.short	(.L_223 - .L_222)


	//   ....[0]....
.L_222:
        /*02e4*/ 	.word	0x00005830


	//   ....[1]....
        /*02e8*/ 	.word	0x00005920


	//----- nvinfo : EIATTR_MBARRIER_INSTR_OFFSETS
	.align		4
.L_223:
        /*02ec*/ 	.byte	0x04, 0x39
        /*02ee*/ 	.short	(.L_225 - .L_224)


	//   ....[0]....
.L_224:
        /*02f0*/ 	.word	0x00000c10
        /*02f4*/ 	.word	0x000000ff
        /*02f8*/ 	.word	0x00034200
        /*02fc*/ 	.short	0x0100
        /*02fe*/ 	.byte	0x0b
	.zero		1


	//   ....[1]....
        /*0300*/ 	.word	0x00000c20
        /*0304*/ 	.word	0x000000ff
        /*0308*/ 	.word	0x00034240
        /*030c*/ 	.short	0x0100
        /*030e*/ 	.byte	0x0b
	.zero		1


	//   ....[2]....
        /*0310*/ 	.word	0x00000c30
        /*0314*/ 	.word	0x000000ff
        /*0318*/ 	.word	0x00034208
        /*031c*/ 	.short	0x0100
        /*031e*/ 	.byte	0x0b
	.zero		1


	//   ....[3]....
        /*0320*/ 	.word	0x00000c40
        /*0324*/ 	.word	0x000000ff
        /*0328*/ 	.word	0x00034248
        /*032c*/ 	.short	0x0100
        /*032e*/ 	.byte	0x0b
	.zero		1


	//   ....[4]....
        /*0330*/ 	.word	0x00000c50
        /*0334*/ 	.word	0x000000ff
        /*0338*/ 	.word	0x00034210
        /*033c*/ 	.short	0x0100
        /*033e*/ 	.byte	0x0b
	.zero		1


	//   ....[5]....
        /*0340*/ 	.word	0x00000c60
        /*0344*/ 	.word	0x000000ff
        /*0348*/ 	.word	0x00034250
        /*034c*/ 	.short	0x0100
        /*034e*/ 	.byte	0x0b
	.zero		1


	//   ....[6]....
        /*0350*/ 	.word	0x00000c70
        /*0354*/ 	.word	0x000000ff
        /*0358*/ 	.word	0x00034218
        /*035c*/ 	.short	0x0100
        /*035e*/ 	.byte	0x0b
	.zero		1


	//   ....[7]....
        /*0360*/ 	.word	0x00000c80
        /*0364*/ 	.word	0x000000ff
        /*0368*/ 	.word	0x00034258
        /*036c*/ 	.short	0x0100
        /*036e*/ 	.byte	0x0b
	.zero		1


	//   ....[8]....
        /*0370*/ 	.word	0x00000c90
        /*0374*/ 	.word	0x000000ff
        /*0378*/ 	.word	0x00034220
        /*037c*/ 	.short	0x0100
        /*037e*/ 	.byte	0x0b
	.zero		1


	//   ....[9]....
        /*0380*/ 	.word	0x00000ca0
        /*0384*/ 	.word	0x000000ff
        /*0388*/ 	.word	0x00034260
        /*038c*/ 	.short	0x0100
        /*038e*/ 	.byte	0x0b
	.zero		1


	//   ....[10]....
        /*0390*/ 	.word	0x00000cb0
        /*0394*/ 	.word	0x000000ff
        /*0398*/ 	.word	0x00034228
        /*039c*/ 	.short	0x0100
        /*039e*/ 	.byte	0x0b
	.zero		1


	//   ....[11]....
        /*03a0*/ 	.word	0x00000cc0
        /*03a4*/ 	.word	0x000000ff
        /*03a8*/ 	.word	0x00034268
        /*03ac*/ 	.short	0x0100
        /*03ae*/ 	.byte	0x0b
	.zero		1


	//   ....[12]....
        /*03b0*/ 	.word	0x00000cd0
        /*03b4*/ 	.word	0x000000ff
        /*03b8*/ 	.word	0x00034230
        /*03bc*/ 	.short	0x0100
        /*03be*/ 	.byte	0x0b
	.zero		1


	//   ....[13]....
        /*03c0*/ 	.word	0x00000ce0
        /*03c4*/ 	.word	0x000000ff
        /*03c8*/ 	.word	0x00034270
        /*03cc*/ 	.short	0x0100
        /*03ce*/ 	.byte	0x0b
	.zero		1


	//   ....[14]....
        /*03d0*/ 	.word	0x00000cf0
        /*03d4*/ 	.word	0x000000ff
        /*03d8*/ 	.word	0x00034238
        /*03dc*/ 	.short	0x0100
        /*03de*/ 	.byte	0x0b
	.zero		1


	//   ....[15]....
        /*03e0*/ 	.word	0x00000d00
        /*03e4*/ 	.word	0x000000ff
        /*03e8*/ 	.word	0x00034278
        /*03ec*/ 	.short	0x0100
        /*03ee*/ 	.byte	0x0b
	.zero		1


	//   ....[16]....
        /*03f0*/ 	.word	0x00000ea0
        /*03f4*/ 	.word	0x000000ff
        /*03f8*/ 	.word	0x00034280
        /*03fc*/ 	.short	0x0100
        /*03fe*/ 	.byte	0x0b
	.zero		1


	//   ....[17]....
        /*0400*/ 	.word	0x00000eb0
        /*0404*/ 	.word	0x000000ff
        /*0408*/ 	.word	0x00034298
        /*040c*/ 	.short	0x0100
        /*040e*/ 	.byte	0x0b
	.zero		1


	//   ....[18]....
        /*0410*/ 	.word	0x00000ec0
        /*0414*/ 	.word	0x000000ff
        /*0418*/ 	.word	0x00034288
        /*041c*/ 	.short	0x0100
        /*041e*/ 	.byte	0x0b
	.zero		1


	//   ....[19]....
        /*0420*/ 	.word	0x00000ed0
        /*0424*/ 	.word	0x000000ff
        /*0428*/ 	.word	0x000342a0
        /*042c*/ 	.short	0x0100
        /*042e*/ 	.byte	0x0b
	.zero		1


	//   ....[20]....
        /*0430*/ 	.word	0x00000ee0
        /*0434*/ 	.word	0x000000ff
        /*0438*/ 	.word	0x00034290
        /*043c*/ 	.short	0x0100
        /*043e*/ 	.byte	0x0b
	.zero		1


	//   ....[21]....
        /*0440*/ 	.word	0x00000ef0
        /*0444*/ 	.word	0x000000ff
        /*0448*/ 	.word	0x000342a8
        /*044c*/ 	.short	0x0100
        /*044e*/ 	.byte	0x0b
	.zero		1


	//   ....[22]....
        /*0450*/ 	.word	0x000010e0
        /*0454*/ 	.word	0x000000ff
        /*0458*/ 	.word	0x000342b0
        /*045c*/ 	.short	0x0100
        /*045e*/ 	.byte	0x06
	.zero		1


	//   ....[23]....
        /*0460*/ 	.word	0x000010f0
        /*0464*/ 	.word	0x000000ff
        /*0468*/ 	.word	0x000342d0
        /*046c*/ 	.short	0x0100
        /*046e*/ 	.byte	0x06
	.zero		1


	//   ....[24]....
        /*0470*/ 	.word	0x00001100
        /*0474*/ 	.word	0x000000ff
        /*0478*/ 	.word	0x000342b8
        /*047c*/ 	.short	0x0100
        /*047e*/ 	.byte	0x06
	.zero		1


	//   ....[25]....
        /*0480*/ 	.word	0x00001110
        /*0484*/ 	.word	0x000000ff
        /*0488*/ 	.word	0x000342d8
        /*048c*/ 	.short	0x0100
        /*048e*/ 	.byte	0x06
	.zero		1


	//   ....[26]....
        /*0490*/ 	.word	0x00001120
        /*0494*/ 	.word	0x000000ff
        /*0498*/ 	.word	0x000342c0
        /*049c*/ 	.short	0x0100
        /*049e*/ 	.byte	0x06
	.zero		1


	//   ....[27]....
        /*04a0*/ 	.word	0x00001130
        /*04a4*/ 	.word	0x000000ff
        /*04a8*/ 	.word	0x000342e0
        /*04ac*/ 	.short	0x0100
        /*04ae*/ 	.byte	0x06
	.zero		1


	//   ....[28]....
        /*04b0*/ 	.word	0x00001140
        /*04b4*/ 	.word	0x000000ff
        /*04b8*/ 	.word	0x000342c8
        /*04bc*/ 	.short	0x0100
        /*04be*/ 	.byte	0x06
	.zero		1


	//   ....[29]....
        /*04c0*/ 	.word	0x00001150
        /*04c4*/ 	.word	0x000000ff
        /*04c8*/ 	.word	0x000342e8
        /*04cc*/ 	.short	0x0100
        /*04ce*/ 	.byte	0x06
	.zero		1


	//   ....[30]....
        /*04d0*/ 	.word	0x000014a0
        /*04d4*/ 	.word	0x000000ff
        /*04d8*/ 	.word	0x000342f0
        /*04dc*/ 	.short	0x0100
        /*04de*/ 	.byte	0x06
	.zero		1


	//   ....[31]....
        /*04e0*/ 	.word	0x000014e0
        /*04e4*/ 	.word	0x000000ff
        /*04e8*/ 	.word	0x000342f8
        /*04ec*/ 	.short	0x0100
        /*04ee*/ 	.byte	0x06
	.zero		1


	//   ....[32]....
        /*04f0*/ 	.word	0x00001540
        /*04f4*/ 	.word	0x000000ff
        /*04f8*/ 	.word	0x00034300
        /*04fc*/ 	.short	0x0100
        /*04fe*/ 	.byte	0x0b
	.zero		1


	//   ....[33]....
        /*0500*/ 	.word	0x00001560
        /*0504*/ 	.word	0x000000ff
        /*0508*/ 	.word	0x00034308
        /*050c*/ 	.short	0x0100
        /*050e*/ 	.byte	0x0b
	.zero		1


	//   ....[34]....
        /*0510*/ 	.word	0x000015c0
        /*0514*/ 	.word	0x000000ff
        /*0518*/ 	.word	0x00034310
        /*051c*/ 	.short	0x0100
        /*051e*/ 	.byte	0x0b
	.zero		1


	//   ....[35]....
        /*0520*/ 	.word	0x000015d0
        /*0524*/ 	.word	0x000000ff
        /*0528*/ 	.word	0x00034318
        /*052c*/ 	.short	0x0100
        /*052e*/ 	.byte	0x0b
	.zero		1


	//   ....[36]....
        /*0530*/ 	.word	0x000030e0
        /*0534*/ 	.word	0x000000ff
        /*0538*/ 	.word	0x00034200
        /*053c*/ 	.short	0x010a
        /*053e*/ 	.byte	0x0b
	.zero		1


	//   ....[37]....
        /*0540*/ 	.word	0x000031f0
        /*0544*/ 	.word	0x000000ff
        /*0548*/ 	.word	0x00000000
        /*054c*/ 	.short	0x0101
        /*054e*/ 	.byte	0x0b
	.zero		1


	//   ....[38]....
        /*0550*/ 	.word	0x00003e70
        /*0554*/ 	.word	0x0000000a
        /*0558*/ 	.word	0x00000000
        /*055c*/ 	.short	0x010a
        /*055e*/ 	.byte	0x33
	.zero		1


	//   ....[39]....
        /*0560*/ 	.word	0x000043a0
        /*0564*/ 	.word	0x000000ff
        /*0568*/ 	.word	0x00034280
        /*056c*/ 	.short	0x010a
        /*056e*/ 	.byte	0x04
	.zero		1


	//   ....[40]....
        /*0570*/ 	.word	0x000043e0
        /*0574*/ 	.word	0x000000ff
        /*0578*/ 	.word	0x00034280
        /*057c*/ 	.short	0x010a
        /*057e*/ 	.byte	0x04
	.zero		1


	//   ....[41]....
        /*0580*/ 	.word	0x00004bb0
        /*0584*/ 	.word	0x000000ff
        /*0588*/ 	.word	0x00034280
        /*058c*/ 	.short	0x010a
        /*058e*/ 	.byte	0x06
	.zero		1


	//   ....[42]....
        /*0590*/ 	.word	0x00004bf0
        /*0594*/ 	.word	0x000000ff
        /*0598*/ 	.word	0x00034280
        /*059c*/ 	.short	0x010a
        /*059e*/ 	.byte	0x06
	.zero		1


	//   ....[43]....
        /*05a0*/ 	.word	0x00005310
        /*05a4*/ 	.word	0x00000005
        /*05a8*/ 	.word	0x00000000
        /*05ac*/ 	.short	0x0101
        /*05ae*/ 	.byte	0x3f
	.zero		1


	//   ....[44]....
        /*05b0*/ 	.word	0x00005420
        /*05b4*/ 	.word	0x00000003
        /*05b8*/ 	.word	0x00000000
        /*05bc*/ 	.short	0x0101
        /*05be*/ 	.byte	0x32
	.zero		1


	//   ....[45]....
        /*05c0*/ 	.word	0x00005510
        /*05c4*/ 	.word	0x00000003
        /*05c8*/ 	.word	0x00000000
        /*05cc*/ 	.short	0x0101
        /*05ce*/ 	.byte	0x3f
	.zero		1


	//   ....[46]....
        /*05d0*/ 	.word	0x00005570
        /*05d4*/ 	.word	0x0000000a
        /*05d8*/ 	.word	0x00000010
        /*05dc*/ 	.short	0x010a
        /*05de*/ 	.byte	0x33
	.zero		1


	//   ....[47]....
        /*05e0*/ 	.word	0x00005cd0
        /*05e4*/ 	.word	0x000000ff
        /*05e8*/ 	.word	0x000342b0
        /*05ec*/ 	.short	0x010a
        /*05ee*/ 	.byte	0x30
	.zero		1


	//   ....[48]....
        /*05f0*/ 	.word	0x000062d0
        /*05f4*/ 	.word	0x000000ff
        /*05f8*/ 	.word	0x000342b8
        /*05fc*/ 	.short	0x010a
        /*05fe*/ 	.byte	0x30
	.zero		1


	//   ....[49]....
        /*0600*/ 	.word	0x00006820
        /*0604*/ 	.word	0x000000ff
        /*0608*/ 	.word	0x00000000
        /*060c*/ 	.short	0x0101
        /*060e*/ 	.byte	0x08
	.zero		1


	//   ....[50]....
        /*0610*/ 	.word	0x00006850
        /*0614*/ 	.word	0x000000ff
        /*0618*/ 	.word	0x000342c0
        /*061c*/ 	.short	0x010a
        /*061e*/ 	.byte	0x30
	.zero		1


	//   ....[51]....
        /*0620*/ 	.word	0x00006da0
        /*0624*/ 	.word	0x000000ff
        /*0628*/ 	.word	0x00000000
        /*062c*/ 	.short	0x0101
        /*062e*/ 	.byte	0x09
	.zero		1


	//   ....[52]....
        /*0630*/ 	.word	0x00006dd0
        /*0634*/ 	.word	0x000000ff
        /*0638*/ 	.word	0x000342c8
        /*063c*/ 	.short	0x010a
        /*063e*/ 	.byte	0x30
	.zero		1


	//   ....[53]....
        /*0640*/ 	.word	0x00007320
        /*0644*/ 	.word	0x000000ff
        /*0648*/ 	.word	0x00000000
        /*064c*/ 	.short	0x0101
        /*064e*/ 	.byte	0x0a
	.zero		1


	//   ....[54]....
        /*0650*/ 	.word	0x00007370
        /*0654*/ 	.word	0x000000ff
        /*0658*/ 	.word	0x000342b0
        /*065c*/ 	.short	0x010a
        /*065e*/ 	.byte	0x30
	.zero		1


	//   ....[55]....
        /*0660*/ 	.word	0x000078c0
        /*0664*/ 	.word	0x000000ff
        /*0668*/ 	.word	0x00000000
        /*066c*/ 	.short	0x0101
        /*066e*/ 	.byte	0x07
	.zero		1


	//   ....[56]....
        /*0670*/ 	.word	0x000078f0
        /*0674*/ 	.word	0x000000ff
        /*0678*/ 	.word	0x000342b8
        /*067c*/ 	.short	0x010a
        /*067e*/ 	.byte	0x30
	.zero		1


	//   ....[57]....
        /*0680*/ 	.word	0x00007e20
        /*0684*/ 	.word	0x000000ff
        /*0688*/ 	.word	0x00000000
        /*068c*/ 	.short	0x0101
        /*068e*/ 	.byte	0x08
	.zero		1


	//   ....[58]....
        /*0690*/ 	.word	0x00007e50
        /*0694*/ 	.word	0x000000ff
        /*0698*/ 	.word	0x000342c0
        /*069c*/ 	.short	0x010a
        /*069e*/ 	.byte	0x30
	.zero		1


	//   ....[59]....
        /*06a0*/ 	.word	0x00008380
        /*06a4*/ 	.word	0x000000ff
        /*06a8*/ 	.word	0x00000000
        /*06ac*/ 	.short	0x0101
        /*06ae*/ 	.byte	0x09
	.zero		1


	//   ....[60]....
        /*06b0*/ 	.word	0x000083b0
        /*06b4*/ 	.word	0x000000ff
        /*06b8*/ 	.word	0x000342c8
        /*06bc*/ 	.short	0x010a
        /*06be*/ 	.byte	0x30
	.zero		1


	//   ....[61]....
        /*06c0*/ 	.word	0x000088f0
        /*06c4*/ 	.word	0x000000ff
        /*06c8*/ 	.word	0x00000000
        /*06cc*/ 	.short	0x0101
        /*06ce*/ 	.byte	0x0a
	.zero		1


	//   ....[62]....
        /*06d0*/ 	.word	0x00008970
        /*06d4*/ 	.word	0x000000ff
        /*06d8*/ 	.word	0x00034200
        /*06dc*/ 	.short	0x010a
        /*06de*/ 	.byte	0x04
	.zero		1


	//   ....[63]....
        /*06e0*/ 	.word	0x00008a90
        /*06e4*/ 	.word	0x000000ff
        /*06e8*/ 	.word	0x00000000
        /*06ec*/ 	.short	0x0101
        /*06ee*/ 	.byte	0x04
	.zero		1


	//   ....[64]....
        /*06f0*/ 	.word	0x00008c40
        /*06f4*/ 	.word	0x000000ff
        /*06f8*/ 	.word	0x00034200
        /*06fc*/ 	.short	0x010a
        /*06fe*/ 	.byte	0x04
	.zero		1


	//   ....[65]....
        /*0700*/ 	.word	0x00008d50
        /*0704*/ 	.word	0x000000ff
        /*0708*/ 	.word	0x00000000
        /*070c*/ 	.short	0x0101
        /*070e*/ 	.byte	0x04
	.zero		1


	//   ....[66]....
        /*0710*/ 	.word	0x00009210
        /*0714*/ 	.word	0x000000ff
        /*0718*/ 	.word	0x00000000
        /*071c*/ 	.short	0x0101
        /*071e*/ 	.byte	0x07
	.zero		1


	//   ....[67]....
        /*0720*/ 	.word	0x00009230
        /*0724*/ 	.word	0x00000000
        /*0728*/ 	.word	0x00000000
        /*072c*/ 	.short	0x0101
        /*072e*/ 	.byte	0x32
	.zero		1


	//   ....[68]....
        /*0730*/ 	.word	0x000099c0
        /*0734*/ 	.word	0x000000ff
        /*0738*/ 	.word	0x000342f8
        /*073c*/ 	.short	0x010a
        /*073e*/ 	.byte	0x06
	.zero		1


	//   ....[69]....
        /*0740*/ 	.word	0x00009ae0
        /*0744*/ 	.word	0x000000ff
        /*0748*/ 	.word	0x00034200
        /*074c*/ 	.short	0x010a
        /*074e*/ 	.byte	0x07
	.zero		1


	//   ....[70]....
        /*0750*/ 	.word	0x00009c00
        /*0754*/ 	.word	0x000000ff
        /*0758*/ 	.word	0x00000000
        /*075c*/ 	.short	0x0101
        /*075e*/ 	.byte	0x07
	.zero		1


	//   ....[71]....
        /*0760*/ 	.word	0x00009df0
        /*0764*/ 	.word	0x000000ff
        /*0768*/ 	.word	0x000342d0
        /*076c*/ 	.short	0x010a
        /*076e*/ 	.byte	0x06
	.zero		1


	//   ....[72]....
        /*0770*/ 	.word	0x00009eb0
        /*0774*/ 	.word	0x000000ff
        /*0778*/ 	.word	0x000342b0
        /*077c*/ 	.short	0x010b
        /*077e*/ 	.byte	0x06
	.zero		1


	//   ....[73]....
        /*0780*/ 	.word	0x00009f10
        /*0784*/ 	.word	0x000000ff
        /*0788*/ 	.word	0x00000000
        /*078c*/ 	.short	0x0101
        /*078e*/ 	.byte	0x07
	.zero		1


	//   ....[74]....
        /*0790*/ 	.word	0x00009f40
        /*0794*/ 	.word	0x000000ff
        /*0798*/ 	.word	0x000342d8
        /*079c*/ 	.short	0x010a
        /*079e*/ 	.byte	0x06
	.zero		1


	//   ....[75]....
        /*07a0*/ 	.word	0x0000a020
        /*07a4*/ 	.word	0x000000ff
        /*07a8*/ 	.word	0x000342b8
        /*07ac*/ 	.short	0x010b
        /*07ae*/ 	.byte	0x06
	.zero		1


	//   ....[76]....
        /*07b0*/ 	.word	0x0000a090
        /*07b4*/ 	.word	0x000000ff
        /*07b8*/ 	.word	0x00000000
        /*07bc*/ 	.short	0x0101
        /*07be*/ 	.byte	0x10
	.zero		1


	//   ....[77]....
        /*07c0*/ 	.word	0x0000a0c0
        /*07c4*/ 	.word	0x000000ff
        /*07c8*/ 	.word	0x000342e0
        /*07cc*/ 	.short	0x010a
        /*07ce*/ 	.byte	0x06
	.zero		1


	//   ....[78]....
        /*07d0*/ 	.word	0x0000a190
        /*07d4*/ 	.word	0x000000ff
        /*07d8*/ 	.word	0x000342c0
        /*07dc*/ 	.short	0x010b
        /*07de*/ 	.byte	0x06
	.zero		1


	//   ....[79]....
        /*07e0*/ 	.word	0x0000a1f0
        /*07e4*/ 	.word	0x000000ff
        /*07e8*/ 	.word	0x00000000
        /*07ec*/ 	.short	0x0101
        /*07ee*/ 	.byte	0x21
	.zero		1


	//   ....[80]....
        /*07f0*/ 	.word	0x0000a220
        /*07f4*/ 	.word	0x000000ff
        /*07f8*/ 	.word	0x000342e8
        /*07fc*/ 	.short	0x010a
        /*07fe*/ 	.byte	0x06
	.zero		1


	//   ....[81]....
        /*0800*/ 	.word	0x0000a2f0
        /*0804*/ 	.word	0x000000ff
        /*0808*/ 	.word	0x000342c8
        /*080c*/ 	.short	0x010b
        /*080e*/ 	.byte	0x06
	.zero		1


	//   ....[82]....
        /*0810*/ 	.word	0x0000a360
        /*0814*/ 	.word	0x000000ff
        /*0818*/ 	.word	0x00000000
        /*081c*/ 	.short	0x0101
        /*081e*/ 	.byte	0x22
	.zero		1


	//   ....[83]....
        /*0820*/ 	.word	0x0000a3a0
        /*0824*/ 	.word	0x000000ff
        /*0828*/ 	.word	0x000342d0
        /*082c*/ 	.short	0x010a
        /*082e*/ 	.byte	0x06
	.zero		1


	//   ....[84]....
        /*0830*/ 	.word	0x0000a460
        /*0834*/ 	.word	0x000000ff
        /*0838*/ 	.word	0x000342b0
        /*083c*/ 	.short	0x010b
        /*083e*/ 	.byte	0x06
	.zero		1


	//   ....[85]....
        /*0840*/ 	.word	0x0000a4a0
        /*0844*/ 	.word	0x000000ff
        /*0848*/ 	.word	0x00000000
        /*084c*/ 	.short	0x0101
        /*084e*/ 	.byte	0x07
	.zero		1


	//   ....[86]....
        /*0850*/ 	.word	0x0000a4d0
        /*0854*/ 	.word	0x000000ff
        /*0858*/ 	.word	0x000342d8
        /*085c*/ 	.short	0x010a
        /*085e*/ 	.byte	0x06
	.zero		1


	//   ....[87]....
        /*0860*/ 	.word	0x0000a5a0
        /*0864*/ 	.word	0x000000ff
        /*0868*/ 	.word	0x000342b8
        /*086c*/ 	.short	0x010b
        /*086e*/ 	.byte	0x06
	.zero		1


	//   ....[88]....
        /*0870*/ 	.word	0x0000a5e0
        /*0874*/ 	.word	0x000000ff
        /*0878*/ 	.word	0x00000000
        /*087c*/ 	.short	0x0101
        /*087e*/ 	.byte	0x10
	.zero		1


	//   ....[89]....
        /*0880*/ 	.word	0x0000a620
        /*0884*/ 	.word	0x000000ff
        /*0888*/ 	.word	0x000342e0
        /*088c*/ 	.short	0x010a
        /*088e*/ 	.byte	0x06
	.zero		1


	//   ....[90]....
        /*0890*/ 	.word	0x0000a6d0
        /*0894*/ 	.word	0x000000ff
        /*0898*/ 	.word	0x000342c0
        /*089c*/ 	.short	0x010b
        /*089e*/ 	.byte	0x06
	.zero		1


	//   ....[91]....
        /*08a0*/ 	.word	0x0000a710
        /*08a4*/ 	.word	0x000000ff
        /*08a8*/ 	.word	0x00000000
        /*08ac*/ 	.short	0x0101
        /*08ae*/ 	.byte	0x21
	.zero		1


	//   ....[92]....
        /*08b0*/ 	.word	0x0000a740
        /*08b4*/ 	.word	0x000000ff
        /*08b8*/ 	.word	0x000342e8
        /*08bc*/ 	.short	0x010a
        /*08be*/ 	.byte	0x06
	.zero		1


	//   ....[93]....
        /*08c0*/ 	.word	0x0000a810
        /*08c4*/ 	.word	0x000000ff
        /*08c8*/ 	.word	0x000342c8
        /*08cc*/ 	.short	0x010b
        /*08ce*/ 	.byte	0x06
	.zero		1


	//   ....[94]....
        /*08d0*/ 	.word	0x0000a860
        /*08d4*/ 	.word	0x000000ff
        /*08d8*/ 	.word	0x00000000
        /*08dc*/ 	.short	0x0101
        /*08de*/ 	.byte	0x22
	.zero		1


	//   ....[95]....
        /*08e0*/ 	.word	0x0000adb0
        /*08e4*/ 	.word	0x000000ff
        /*08e8*/ 	.word	0x000342d0
        /*08ec*/ 	.short	0x010a
        /*08ee*/ 	.byte	0x06
	.zero		1


	//   ....[96]....
        /*08f0*/ 	.word	0x0000adf0
        /*08f4*/ 	.word	0x000000ff
        /*08f8*/ 	.word	0x000342d8
        /*08fc*/ 	.short	0x010a
        /*08fe*/ 	.byte	0x06
	.zero		1


	//   ....[97]....
        /*0900*/ 	.word	0x0000ae30
        /*0904*/ 	.word	0x000000ff
        /*0908*/ 	.word	0x000342e0
        /*090c*/ 	.short	0x010a
        /*090e*/ 	.byte	0x06
	.zero		1


	//   ....[98]....
        /*0910*/ 	.word	0x0000aea0
        /*0914*/ 	.word	0x00000003
        /*0918*/ 	.word	0x000342e8
        /*091c*/ 	.short	0x010a
        /*091e*/ 	.byte	0x3f
	.zero		1


	//   ....[99]....
        /*0920*/ 	.word	0x0000bbd0
        /*0924*/ 	.word	0x0000000a
        /*0928*/ 	.word	0x00034298
        /*092c*/ 	.short	0x010a
        /*092e*/ 	.byte	0x3f
	.zero		1


	//   ....[100]....
        /*0930*/ 	.word	0x0000bf50
        /*0934*/ 	.word	0x000000ff
        /*0938*/ 	.word	0x000342f8
        /*093c*/ 	.short	0x0101
        /*093e*/ 	.byte	0x16
	.zero		1


	//   ....[101]....
        /*0940*/ 	.word	0x0000c010
        /*0944*/ 	.word	0x00000008
        /*0948*/ 	.word	0x00034200
        /*094c*/ 	.short	0x010a
        /*094e*/ 	.byte	0x3f
	.zero		1


	//   ....[102]....
        /*0950*/ 	.word	0x0000c150
        /*0954*/ 	.word	0x00000004
        /*0958*/ 	.word	0x00000000
        /*095c*/ 	.short	0x0101
        /*095e*/ 	.byte	0x3f
	.zero		1


	//   ....[103]....
        /*0960*/ 	.word	0x0000c990
        /*0964*/ 	.word	0x00000007
        /*0968*/ 	.word	0x00000000
        /*096c*/ 	.short	0x010a
        /*096e*/ 	.byte	0x3f
	.zero		1


	//   ....[104]....
        /*0970*/ 	.word	0x0000ca10
        /*0974*/ 	.word	0x00000006
        /*0978*/ 	.word	0x00000000
        /*097c*/ 	.short	0x010a
        /*097e*/ 	.byte	0x3f
	.zero		1


	//   ....[105]....
        /*0980*/ 	.word	0x0000caa0
        /*0984*/ 	.word	0x00000005
        /*0988*/ 	.word	0x00000000
        /*098c*/ 	.short	0x010a
        /*098e*/ 	.byte	0x3f
	.zero		1


	//   ....[106]....
        /*0990*/ 	.word	0x0000e720
        /*0994*/ 	.word	0x00000011
        /*0998*/ 	.word	0x00034240
        /*099c*/ 	.short	0x010a
        /*099e*/ 	.byte	0x3f
	.zero		1


	//   ....[107]....
        /*09a0*/ 	.word	0x0000e840
        /*09a4*/ 	.word	0x00000011
        /*09a8*/ 	.word	0x00034200
        /*09ac*/ 	.short	0x0101
        /*09ae*/ 	.byte	0x3f
	.zero		1


	//   ....[108]....
        /*09b0*/ 	.word	0x0000e910
        /*09b4*/ 	.word	0x00000005
        /*09b8*/ 	.word	0x00034240
        /*09bc*/ 	.short	0x010a
        /*09be*/ 	.byte	0x3f
	.zero		1


	//   ....[109]....
        /*09c0*/ 	.word	0x0000e9c0
        /*09c4*/ 	.word	0x00000007
        /*09c8*/ 	.word	0x00034240
        /*09cc*/ 	.short	0x010a
        /*09ce*/ 	.byte	0x3f
	.zero		1


	//   ....[110]....
        /*09d0*/ 	.word	0x0000ea70
        /*09d4*/ 	.word	0x00000007
        /*09d8*/ 	.word	0x00034240
        /*09dc*/ 	.short	0x010a
        /*09de*/ 	.byte	0x3f
	.zero		1


	//   ....[111]....
        /*09e0*/ 	.word	0x0000eb20
        /*09e4*/ 	.word	0x00000007
        /*09e8*/ 	.word	0x00034240
        /*09ec*/ 	.short	0x010a
        /*09ee*/ 	.byte	0x3f
	.zero		1


	//   ....[112]....
        /*09f0*/ 	.word	0x0000ebd0
        /*09f4*/ 	.word	0x00000007
        /*09f8*/ 	.word	0x00034240
        /*09fc*/ 	.short	0x010a
        /*09fe*/ 	.byte	0x3f
	.zero		1


	//   ....[113]....
        /*0a00*/ 	.word	0x0000ec80
        /*0a04*/ 	.word	0x00000007
        /*0a08*/ 	.word	0x00034240
        /*0a0c*/ 	.short	0x010a
        /*0a0e*/ 	.byte	0x3f
	.zero		1


	//   ....[114]....
        /*0a10*/ 	.word	0x0000ed30
        /*0a14*/ 	.word	0x00000007
        /*0a18*/ 	.word	0x00034240
        /*0a1c*/ 	.short	0x010a
        /*0a1e*/ 	.byte	0x3f
	.zero		1


	//   ....[115]....
        /*0a20*/ 	.word	0x0000ede0
        /*0a24*/ 	.word	0x00000003
        /*0a28*/ 	.word	0x00034240
        /*0a2c*/ 	.short	0x010a
        /*0a2e*/ 	.byte	0x3f
	.zero		1


	//   ....[116]....
        /*0a30*/ 	.word	0x0000ee40
        /*0a34*/ 	.word	0x00000003
        /*0a38*/ 	.word	0x00034200
        /*0a3c*/ 	.short	0x010a
        /*0a3e*/ 	.byte	0x3f
	.zero		1


	//   ....[117]....
        /*0a40*/ 	.word	0x0000eeb0
        /*0a44*/ 	.word	0x00000004
        /*0a48*/ 	.word	0x00000000
        /*0a4c*/ 	.short	0x010a
        /*0a4e*/ 	.byte	0x3f
	.zero		1


	//   ....[118]....
        /*0a50*/ 	.word	0x0000ef10
        /*0a54*/ 	.word	0x00000004
        /*0a58*/ 	.word	0x00034280
        /*0a5c*/ 	.short	0x010a
        /*0a5e*/ 	.byte	0x3f
	.zero		1


	//   ....[119]....
        /*0a60*/ 	.word	0x0000ef70
        /*0a64*/ 	.word	0x0000000c
        /*0a68*/ 	.word	0x00034280
        /*0a6c*/ 	.short	0x010a
        /*0a6e*/ 	.byte	0x3f
	.zero		1


	//   ....[120]....
        /*0a70*/ 	.word	0x0000efe0
        /*0a74*/ 	.word	0x00000004
        /*0a78*/ 	.word	0x00000010
        /*0a7c*/ 	.short	0x010a
        /*0a7e*/ 	.byte	0x3f
	.zero		1


	//   ....[121]....
        /*0a80*/ 	.word	0x0000f0a0
        /*0a84*/ 	.word	0x00000005
        /*0a88*/ 	.word	0x000342b0
        /*0a8c*/ 	.short	0x010a
        /*0a8e*/ 	.byte	0x3f
	.zero		1


	//   ....[122]....
        /*0a90*/ 	.word	0x0000f100
        /*0a94*/ 	.word	0x0000000d
        /*0a98*/ 	.word	0x000342b8
        /*0a9c*/ 	.short	0x010a
        /*0a9e*/ 	.byte	0x3f
	.zero		1


	//   ....[123]....
        /*0aa0*/ 	.word	0x0000f160
        /*0aa4*/ 	.word	0x0000000d
        /*0aa8*/ 	.word	0x000342c0
        /*0aac*/ 	.short	0x010a
        /*0aae*/ 	.byte	0x3f
	.zero		1


	//   ....[124]....
        /*0ab0*/ 	.word	0x0000f1c0
        /*0ab4*/ 	.word	0x0000000d
        /*0ab8*/ 	.word	0x000342c8
        /*0abc*/ 	.short	0x010a
        /*0abe*/ 	.byte	0x3f
	.zero		1


	//   ....[125]....
        /*0ac0*/ 	.word	0x0000f220
        /*0ac4*/ 	.word	0x0000000e
        /*0ac8*/ 	.word	0x000342b0
        /*0acc*/ 	.short	0x010a
        /*0ace*/ 	.byte	0x3f
	.zero		1


	//   ....[126]....
        /*0ad0*/ 	.word	0x0000f280
        /*0ad4*/ 	.word	0x0000000e
        /*0ad8*/ 	.word	0x000342b8
        /*0adc*/ 	.short	0x010a
        /*0ade*/ 	.byte	0x3f
	.zero		1


	//   ....[127]....
        /*0ae0*/ 	.word	0x0000f2e0
        /*0ae4*/ 	.word	0x0000000e
        /*0ae8*/ 	.word	0x000342c0
        /*0aec*/ 	.short	0x010a
        /*0aee*/ 	.byte	0x3f
	.zero		1


	//   ....[128]....
        /*0af0*/ 	.word	0x0000f340
        /*0af4*/ 	.word	0x0000000e
        /*0af8*/ 	.word	0x000342c8
        /*0afc*/ 	.short	0x010a
        /*0afe*/ 	.byte	0x3f
	.zero		1


	//   ....[129]....
        /*0b00*/ 	.word	0x0000f3a0
        /*0b04*/ 	.word	0x00000003
        /*0b08*/ 	.word	0x00034200
        /*0b0c*/ 	.short	0x010a
        /*0b0e*/ 	.byte	0x3f
	.zero		1


	//   ....[130]....
        /*0b10*/ 	.word	0x0000f400
        /*0b14*/ 	.word	0x00000004
        /*0b18*/ 	.word	0x00034200
        /*0b1c*/ 	.short	0x010a
        /*0b1e*/ 	.byte	0x3f
	.zero		1


	//   ....[131]....
        /*0b20*/ 	.word	0x0000f460
        /*0b24*/ 	.word	0x00000003
        /*0b28*/ 	.word	0x000342f8
        /*0b2c*/ 	.short	0x010a
        /*0b2e*/ 	.byte	0x3f
	.zero		1


	//   ....[132]....
        /*0b30*/ 	.word	0x0000f4c0
        /*0b34*/ 	.word	0x00000006
        /*0b38*/ 	.word	0x00034200
        /*0b3c*/ 	.short	0x010a
        /*0b3e*/ 	.byte	0x3f
	.zero		1


	//   ....[133]....
        /*0b40*/ 	.word	0x0000f520
        /*0b44*/ 	.word	0x00000004
        /*0b48*/ 	.word	0x000342d0
        /*0b4c*/ 	.short	0x010a
        /*0b4e*/ 	.byte	0x3f
	.zero		1


	//   ....[134]....
        /*0b50*/ 	.word	0x0000f580
        /*0b54*/ 	.word	0x00000004
        /*0b58*/ 	.word	0x000342d8
        /*0b5c*/ 	.short	0x010a
        /*0b5e*/ 	.byte	0x3f
	.zero		1


	//   ....[135]....
        /*0b60*/ 	.word	0x0000f5e0
        /*0b64*/ 	.word	0x00000004
        /*0b68*/ 	.word	0x000342e0
        /*0b6c*/ 	.short	0x010a
        /*0b6e*/ 	.byte	0x3f
	.zero		1


	//   ....[136]....
        /*0b70*/ 	.word	0x0000f640
        /*0b74*/ 	.word	0x00000004
        /*0b78*/ 	.word	0x000342e8
        /*0b7c*/ 	.short	0x010a
        /*0b7e*/ 	.byte	0x3f
	.zero		1


	//   ....[137]....
        /*0b80*/ 	.word	0x0000f6a0
        /*0b84*/ 	.word	0x00000005
        /*0b88*/ 	.word	0x000342d0
        /*0b8c*/ 	.short	0x010a
        /*0b8e*/ 	.byte	0x3f
	.zero		1


	//   ....[138]....
        /*0b90*/ 	.word	0x0000f700
        /*0b94*/ 	.word	0x00000005
        /*0b98*/ 	.word	0x000342d8
        /*0b9c*/ 	.short	0x010a
        /*0b9e*/ 	.byte	0x3f
	.zero		1


	//   ....[139]....
        /*0ba0*/ 	.word	0x0000f760
        /*0ba4*/ 	.word	0x00000005
        /*0ba8*/ 	.word	0x000342e0
        /*0bac*/ 	.short	0x010a
        /*0bae*/ 	.byte	0x3f
	.zero		1


	//   ....[140]....
        /*0bb0*/ 	.word	0x0000f7c0
        /*0bb4*/ 	.word	0x00000005
        /*0bb8*/ 	.word	0x000342e8
        /*0bbc*/ 	.short	0x010a
        /*0bbe*/ 	.byte	0x3f
	.zero		1


	//   ....[141]....
        /*0bc0*/ 	.word	0x0000f820
        /*0bc4*/ 	.word	0x00000000
        /*0bc8*/ 	.word	0x000342d0
        /*0bcc*/ 	.short	0x010a
        /*0bce*/ 	.byte	0x3f
	.zero		1


	//   ....[142]....
        /*0bd0*/ 	.word	0x0000f880
        /*0bd4*/ 	.word	0x00000000
        /*0bd8*/ 	.word	0x000342d8
        /*0bdc*/ 	.short	0x010a
        /*0bde*/ 	.byte	0x3f
	.zero		1


	//   ....[143]....
        /*0be0*/ 	.word	0x0000f8e0
        /*0be4*/ 	.word	0x00000000
        /*0be8*/ 	.word	0x000342e0
        /*0bec*/ 	.short	0x010a
        /*0bee*/ 	.byte	0x3f
	.zero		1


	//   ....[144]....
        /*0bf0*/ 	.word	0x0000f9b0
        /*0bf4*/ 	.word	0x0000000a
        /*0bf8*/ 	.word	0x00034298
        /*0bfc*/ 	.short	0x010a
        /*0bfe*/ 	.byte	0x3f
	.zero		1


	//   ....[145]....
        /*0c00*/ 	.word	0x0000fa00
        /*0c04*/ 	.word	0x00000008
        /*0c08*/ 	.word	0x00034200
        /*0c0c*/ 	.short	0x010a
        /*0c0e*/ 	.byte	0x3f
	.zero		1


	//   ....[146]....
        /*0c10*/ 	.word	0x0000fc10
        /*0c14*/ 	.word	0x00000007
        /*0c18*/ 	.word	0x00000000
        /*0c1c*/ 	.short	0x010a
        /*0c1e*/ 	.byte	0x3f
	.zero		1


	//   ....[147]....
        /*0c20*/ 	.word	0x0000fc60
        /*0c24*/ 	.word	0x00000006
        /*0c28*/ 	.word	0x00000000
        /*0c2c*/ 	.short	0x010a
        /*0c2e*/ 	.byte	0x3f
	.zero		1


	//   ....[148]....
        /*0c30*/ 	.word	0x0000fcb0
        /*0c34*/ 	.word	0x00000011
        /*0c38*/ 	.word	0x00034240
        /*0c3c*/ 	.short	0x010a
        /*0c3e*/ 	.byte	0x3f
	.zero		1


	//   ....[149]....
        /*0c40*/ 	.word	0x0000fd00
        /*0c44*/ 	.word	0x00000005
        /*0c48*/ 	.word	0x00034240
        /*0c4c*/ 	.short	0x010a
        /*0c4e*/ 	.byte	0x3f
	.zero		1


	//   ....[150]....
        /*0c50*/ 	.word	0x0000fd50
        /*0c54*/ 	.word	0x00000007
        /*0c58*/ 	.word	0x00034240
        /*0c5c*/ 	.short	0x010a
        /*0c5e*/ 	.byte	0x3f
	.zero		1


	//   ....[151]....
        /*0c60*/ 	.word	0x0000fda0
        /*0c64*/ 	.word	0x00000007
        /*0c68*/ 	.word	0x00034240
        /*0c6c*/ 	.short	0x010a
        /*0c6e*/ 	.byte	0x3f
	.zero		1


	//   ....[152]....
        /*0c70*/ 	.word	0x0000fdf0
        /*0c74*/ 	.word	0x00000007
        /*0c78*/ 	.word	0x00034240
        /*0c7c*/ 	.short	0x010a
        /*0c7e*/ 	.byte	0x3f
	.zero		1


	//   ....[153]....
        /*0c80*/ 	.word	0x0000fe40
        /*0c84*/ 	.word	0x00000007
        /*0c88*/ 	.word	0x00034240
        /*0c8c*/ 	.short	0x010a
        /*0c8e*/ 	.byte	0x3f
	.zero		1


	//   ....[154]....
        /*0c90*/ 	.word	0x0000fe90
        /*0c94*/ 	.word	0x00000007
        /*0c98*/ 	.word	0x00034240
        /*0c9c*/ 	.short	0x010a
        /*0c9e*/ 	.byte	0x3f
	.zero		1


	//   ....[155]....
        /*0ca0*/ 	.word	0x0000fee0
        /*0ca4*/ 	.word	0x00000007
        /*0ca8*/ 	.word	0x00034240
        /*0cac*/ 	.short	0x010a
        /*0cae*/ 	.byte	0x3f
	.zero		1


	//----- nvinfo : EIATTR_NUM_MBARRIERS
	.align		4
.L_225:
        /*0cb0*/ 	.byte	0x03, 0x38
        /*0cb2*/ 	.short	0x0024


	//----- nvinfo : EIATTR_EXIT_INSTR_OFFSETS
	.align		4
        /*0cb4*/ 	.byte	0x04, 0x1c
        /*0cb6*/ 	.short	(.L_227 - .L_226)


	//   ....[0]....
.L_226:
        /*0cb8*/ 	.word	0x00002f40


	//   ....[1]....
        /*0cbc*/ 	.word	0x00003200


	//   ....[2]....
        /*0cc0*/ 	.word	0x00003360


	//   ....[3]....
        /*0cc4*/ 	.word	0x00009260


	//   ....[4]....
        /*0cc8*/ 	.word	0x00009300


	//   ....[5]....
        /*0ccc*/ 	.word	0x0000aef0


	//   ....[6]....
        /*0cd0*/ 	.word	0x0000caf0


	//   ....[7]....
        /*0cd4*/ 	.word	0x0000ee10


	//----- nvinfo : EIATTR_MAX_THREADS
	.align		4
.L_227:
        /*0cd8*/ 	.byte	0x04, 0x05
        /*0cda*/ 	.short	(.L_229 - .L_228)
.L_228:
        /*0cdc*/ 	.word	0x00000180
        /*0ce0*/ 	.word	0x00000001
        /*0ce4*/ 	.word	0x00000001


	//----- nvinfo : EIATTR_CRS_STACK_SIZE
	.align		4
.L_229:
        /*0ce8*/ 	.byte	0x04, 0x1e
        /*0cea*/ 	.short	(.L_231 - .L_230)
.L_230:
        /*0cec*/ 	.word	0x00000000


	//----- nvinfo : EIATTR_CBANK_PARAM_SIZE
	.align		4
.L_231:
        /*0cf0*/ 	.byte	0x03, 0x19
        /*0cf2*/ 	.short	0x0770


	//----- nvinfo : EIATTR_PARAM_CBANK
	.align		4
        /*0cf4*/ 	.byte	0x04, 0x0a
        /*0cf6*/ 	.short	(.L_233 - .L_232)
	.align		4
.L_232:
        /*0cf8*/ 	.word	index@(.nv.constant0._ZN7cutlass13device_kernelINS_4gemm6kernel13GemmUniversalINS1_17GroupProblemShapeIN4cute5tupleIJiiiEEEEENS1_10collective13CollectiveMmaINS1_39MainloopSm90ArrayTmaGmmaWarpSpecializedILi3ENS6_IJNS5_1CILi1EEENSC_ILi2EEESD_EEENS1_40KernelPtrArrayTmaWarpSpecializedPingpongEEENS6_IJNSC_ILi128EEESI_SI_EEENS_6half_tEPNS6_IJSD_lNSC_ILi0EEEEEESK_SN_NS5_8TiledMMAINS5_8MMA_AtomIJNS5_4SM904GMMA26MMA_64x128x16_F32F16F16_SSILNSR_5MajorE1ELST_1ELNSR_7ScaleInE1ELSU_1EEEEEENS5_6LayoutINS6_IJSD_SD_SD_EEENS6_IJSL_SL_SL_EEEEENS6_IJNS5_10UnderscoreES11_S11_EEEEENS5_23SM90_TMA_LOAD_MULTICASTENS5_14ComposedLayoutINS5_7SwizzleILi3ELi4ELi3EEENS5_18smem_ptr_flag_bitsILi16EEENSX_INS6_IJNSC_ILi64EEENSC_ILi8EEEEEENS6_IJSD_S1A_EEEEEEEvNS5_8identityENS5_13SM90_TMA_LOADES1F_vS1G_EENS_8epilogue10collective18CollectiveEpilogueINS1J_30Sm90PtrArrayTmaWarpSpecializedILi4ELi2ELi16ELb1ELb0ELi2EEEJSJ_NS6_IJS1A_NSC_ILi32EEEEEESK_PNS6_IJlSD_SL_EEESK_S1R_NS1J_6fusion15FusionCallbacksIS1N_NS1S_17LinearCombinationISK_fSK_fLNS_15FloatRoundStyleE2EEESJ_S1P_JEEES1H_NS15_INS16_ILi2ELi4ELi3EEES19_NSX_INS6_IJS1B_S1O_EEENS6_IJS1O_SD_EEEEEEENS5_17SM75_U32x4_LDSM_NENS5_14SM90_TMA_STOREES22_NS5_17SM90_U32x4_STSM_NENS5_9Copy_AtomIJS25_SK_EEEvEEEvvEEEEvNT_6ParamsE)
        /*0cfc*/ 	.short	0x0210
        /*0cfe*/ 	.short	0x0770


	//----- nvinfo : EIATTR_SW_WAR
	.align		4
.L_233:
        /*0d00*/ 	.byte	0x04, 0x36
        /*0d02*/ 	.short	(.L_235 - .L_234)
.L_234:
        /*0d04*/ 	.word	0x00000008
.L_235:


//--------------------- .nv.info._ZN7cutlass13device_kernelINS_4gemm6kernel13GemmUniversalINS1_17GroupProblemShapeIN4cute5tupleIJiiiEEEEENS1_10collective13CollectiveMmaINS1_39MainloopSm90ArrayTmaGmmaWarpSpecializedILi3ENS6_IJNS5_1CILi1EEENSC_ILi2EEESD_EEENS1_40KernelPtrArrayTmaWarpSpecializedPingpongEEENS6_IJNSC_ILi128EEESI_SI_EEENS_6half_tEPNS6_IJlSD_NSC_ILi0EEEEEESK_PNS6_IJSD_lSL_EEENS5_8TiledMMAINS5_8MMA_AtomIJNS5_4SM904GMMA26MMA_64x128x16_F32F16F16_SSILNST_5MajorE0ELSV_1ELNST_7ScaleInE1ELSW_1EEEEEENS5_6LayoutINS6_IJSD_SD_SD_EEENS6_IJSL_SL_SL_EEEEENS6_IJNS5_10UnderscoreES13_S13_EEEEENS5_23SM90_TMA_LOAD_MULTICASTENS5_14ComposedLayoutINS5_7SwizzleILi3ELi4ELi3EEENS5_18smem_ptr_flag_bitsILi16EEENSZ_INS6_IJNSC_ILi8EEENSC_ILi64EEEEEENS6_IJS1D_SD_EEEEEEEvNS5_8identityENS5_13SM90_TMA_LOADENS17_IS19_S1B_NSZ_INS6_IJS1D_S1C_EEENS6_IJSD_S1D_EEEEEEEvS1I_EENS_8epilogue10collective18CollectiveEpilogueINS1P_30Sm90PtrArrayTmaWarpSpecializedILi4ELi2ELi16ELb1ELb0ELi2EEEJSJ_NS6_IJS1D_NSC_ILi32EEEEEESK_SN_SK_SN_NS1P_6fusion15FusionCallbacksIS1T_NS1W_17LinearCombinationISK_fSK_fLNS_15FloatRoundStyleE2EEESJ_S1V_JEEES1J_NS17_INS18_ILi2ELi4ELi3EEES1B_NSZ_INS6_IJS1C_S1U_EEENS6_IJS1U_SD_EEEEEEENS5_17SM75_U32x4_LDSM_NENS5_14SM90_TMA_STOREES26_NS5_17SM90_U32x4_STSM_NENS5_9Copy_AtomIJS29_SK_EEEvEEEvvEEEEvNT_6ParamsE --------------------------
	.section	.nv.info._ZN7cutlass13device_kernelINS_4gemm6kernel13GemmUniversalINS1_17GroupProblemShapeIN4cute5tupleIJiiiEEEEENS1_10collective13CollectiveMmaINS1_39MainloopSm90ArrayTmaGmmaWarpSpecializedILi3ENS6_IJNS5_1CILi1EEENSC_ILi2EEESD_EEENS1_40KernelPtrArrayTmaWarpSpecializedPingpongEEENS6_IJNSC_ILi128EEESI_SI_EEENS_6half_tEPNS6_IJlSD_NSC_ILi0EEEEEESK_PNS6_IJSD_lSL_EEENS5_8TiledMMAINS5_8MMA_AtomIJNS5_4SM904GMMA26MMA_64x128x16_F32F16F16_SSILNST_5MajorE0ELSV_1ELNST_7ScaleInE1ELSW_1EEEEEENS5_6LayoutINS6_IJSD_SD_SD_EEENS6_IJSL_SL_SL_EEEEENS6_IJNS5_10UnderscoreES13_S13_EEEEENS5_23SM90_TMA_LOAD_MULTICASTENS5_14ComposedLayoutINS5_7SwizzleILi3ELi4ELi3EEENS5_18smem_ptr_flag_bitsILi16EEENSZ_INS6_IJNSC_ILi8EEENSC_ILi64EEEEEENS6_IJS1D_SD_EEEEEEEvNS5_8identityENS5_13SM90_TMA_LOADENS17_IS19_S1B_NSZ_INS6_IJS1D_S1C_EEENS6_IJSD_S1D_EEEEEEEvS1I_EENS_8epilogue10collective18CollectiveEpilogueINS1P_30Sm90PtrArrayTmaWarpSpecializedILi4ELi2ELi16ELb1ELb0ELi2EEEJSJ_NS6_IJS1D_NSC_ILi32EEEEEESK_SN_SK_SN_NS1P_6fusion15FusionCallbacksIS1T_NS1W_17LinearCombinationISK_fSK_fLNS_15FloatRoundStyleE2EEESJ_S1V_JEEES1J_NS17_INS18_ILi2ELi4ELi3EEES1B_NSZ_INS6_IJS1C_S1U_EEENS6_IJS1U_SD_EEEEEEENS5_17SM75_U32x4_LDSM_NENS5_14SM90_TMA_STOREES26_NS5_17SM90_U32x4_STSM_NENS5_9Copy_AtomIJS29_SK_EEEvEEEvvEEEEvNT_6ParamsE,"",@"SHT_CUDA_INFO"
	.sectionflags	@""
	.align	4


	//----- nvinfo : EIATTR_CUDA_API_VERSION
	.align		4
        /*0000*/ 	.byte	0x04, 0x37
        /*0002*/ 	.short	(.L_237 - .L_236)
.L_236:
        /*0004*/ 	.word	0x00000082


	//----- nvinfo : EIATTR_KPARAM_INFO
	.align		4
.L_237:
        /*0008*/ 	.byte	0x04, 0x17
        /*000a*/ 	.short	(.L_239 - .L_238)
.L_238:
        /*000c*/ 	.word	0x00000000
        /*0010*/ 	.short	0x0000
        /*0012*/ 	.short	0x0070
        /*0014*/ 	.byte	0x00, 0xf0, 0x01, 0x1c


	//----- nvinfo : EIATTR_SPARSE_MMA_MASK
	.align		4
.L_239:
        /*0018*/ 	.byte	0x03, 0x50
        /*001a*/ 	.short	0x0000


	//----- nvinfo : EIATTR_MAXREG_COUNT
	.align		4
        /*001c*/ 	.byte	0x03, 0x1b
        /*001e*/ 	.short	0x00a8


	//----- nvinfo : EIATTR_NUM_BARRIERS
	.align		4
        /*0020*/ 	.byte	0x02, 0x4c
        /*0022*/ 	.byte	0x02
	.zero		1


	//----- nvinfo : EIATTR_EXTERNS
	.align		4
        /*0024*/ 	.byte	0x04, 0x0f
        /*0026*/ 	.short	(.L_241 - .L_240)


	//   ....[0]....
	.align		4
.L_240:
        /*0028*/ 	.word	index@(__assertfail)


	//----- nvinfo : EIATTR_MERCURY_ISA_VERSION
	.align		4
.L_241:
        /*002c*/ 	.byte	0x03, 0x5f
        /*002e*/ 	.short	0x0101


	//----- nvinfo : EIATTR_INT_WARP_WIDE_INSTR_OFFSETS
	.align		4
        /*0030*/ 	.byte	0x04, 0x31
        /*0032*/ 	.short	(.L_243 - .L_242)


	//   ....[0]....
.L_242:
        /*0034*/ 	.word	0x00001280


	//   ....[1]....
        /*0038*/ 	.word	0x000012b0


	//   ....[2]....
        /*003c*/ 	.word	0x000013e0


	//   ....[3]....
        /*0040*/ 	.word	0x00001470


	//   ....[4]....
        /*0044*/ 	.word	0x000014b0


	//   ....[5]....
        /*0048*/ 	.word	0x000014f0


	//   ....[6]....
        /*004c*/ 	.word	0x00001550


	//   ....[7]....
        /*0050*/ 	.word	0x00001570


	//----- nvinfo : EIATTR_COOP_GROUP_MASK_REGIDS
	.align		4
.L_243:
        /*0054*/ 	.byte	0x04, 0x29
        /*0056*/ 	.short	(.L_245 - .L_244)


	//   ....[0]....
.L_244:
        /*0058*/ 	.word	0xffffffff


	//   ....[1]....
        /*005c*/ 	.word	0xffffffff


	//   ....[2]....
        /*0060*/ 	.word	0xffffffff


	//   ....[3]....
        /*0064*/ 	.word	0xffffffff


	//   ....[4]....
        /*0068*/ 	.word	0xffffffff


	//   ....[5]....
        /*006c*/ 	.word	0xffffffff


	//   ....[6]....
        /*0070*/ 	.word	0xffffffff


	//   ....[7]....
        /*0074*/ 	.word	0xffffffff


	//   ....[8]....
        /*0078*/ 	.word	0xffffffff


	//   ....[9]....
        /*007c*/ 	.word	0xffffffff


	//   ....[10]....
        /*0080*/ 	.word	0xffffffff


	//   ....[11]....
        /*0084*/ 	.word	0xffffffff


	//   ....[12]....
        /*0088*/ 	.word	0xffffffff


	//   ....[13]....
        /*008c*/ 	.word	0xffffffff


	//   ....[14]....
        /*0090*/ 	.word	0xffffffff


	//   ....[15]....
        /*0094*/ 	.word	0xffffffff


	//   ....[16]....
        /*0098*/ 	.word	0xffffffff


	//   ....[17]....
        /*009c*/ 	.word	0xffffffff


	//   ....[18]....
        /*00a0*/ 	.word	0xffffffff


	//   ....[19]....
        /*00a4*/ 	.word	0xffffffff


	//   ....[20]....
        /*00a8*/ 	.word	0xffffffff


	//   ....[21]....
        /*00ac*/ 	.word	0xffffffff


	//   ....[22]....
        /*00b0*/ 	.word	0xffffffff


	//   ....[23]....
        /*00b4*/ 	.word	0xffffffff


	//   ....[24]....
        /*00b8*/ 	.word	0xffffffff


	//   ....[25]....
        /*00bc*/ 	.word	0xffffffff


	//   ....[26]....
        /*00c0*/ 	.word	0xffffffff


	//   ....[27]....
        /*00c4*/ 	.word	0xffffffff


	//   ....[28]....
        /*00c8*/ 	.word	0xffffffff


	//   ....[29]....
        /*00cc*/ 	.word	0xffffffff


	//   ....[30]....
        /*00d0*/ 	.word	0xffffffff


	//   ....[31]....
        /*00d4*/ 	.word	0xffffffff


	//   ....[32]....
        /*00d8*/ 	.word	0xffffffff


	//   ....[33]....
        /*00dc*/ 	.word	0xffffffff


	//   ....[34]....
        /*00e0*/ 	.word	0xffffffff


	//   ....[35]....
        /*00e4*/ 	.word	0xffffffff


	//   ....[36]....
        /*00e8*/ 	.word	0xffffffff


	//   ....[37]....
        /*00ec*/ 	.word	0xffffffff


	//   ....[38]....
        /*00f0*/ 	.word	0xffffffff


	//   ....[39]....
        /*00f4*/ 	.word	0xffffffff


	//   ....[40]....
        /*00f8*/ 	.word	0xffffffff


	//   ....[41]....
        /*00fc*/ 	.word	0xffffffff


	//   ....[42]....
        /*0100*/ 	.word	0xffffffff


	//   ....[43]....
        /*0104*/ 	.word	0xffffffff


	//   ....[44]....
        /*0108*/ 	.word	0xffffffff


	//   ....[45]....
        /*010c*/ 	.word	0xffffffff


	//   ....[46]....
        /*0110*/ 	.word	0xffffffff


	//   ....[47]....
        /*0114*/ 	.word	0xffffffff


	//   ....[48]....
        /*0118*/ 	.word	0xffffffff


	//   ....[49]....
        /*011c*/ 	.word	0xffffffff


	//   ....[50]....
        /*0120*/ 	.word	0xffffffff


	//   ....[51]....
        /*0124*/ 	.word	0xffffffff


	//   ....[52]....
        /*0128*/ 	.word	0xffffffff


	//   ....[53]....
        /*012c*/ 	.word	0xffffffff


	//   ....[54]....
        /*0130*/ 	.word	0xffffffff


	//   ....[55]....
        /*0134*/ 	.word	0xffffffff


	//   ....[56]....
        /*0138*/ 	.word	0xffffffff


	//   ....[57]....
        /*013c*/ 	.word	0xffffffff


	//   ....[58]....
        /*0140*/ 	.word	0xffffffff


	//   ....[59]....
        /*0144*/ 	.word	0xffffffff


	//   ....[60]....
        /*0148*/ 	.word	0xffffffff


	//   ....[61]....
        /*014c*/ 	.word	0xffffffff


	//   ....[62]....
        /*0150*/ 	.word	0xffffffff


	//   ....[63]....
        /*0154*/ 	.word	0xffffffff


	//   ....[64]....
        /*0158*/ 	.word	0xffffffff


	//   ....[65]....
        /*015c*/ 	.word	0xffffffff


	//   ....[66]....
        /*0160*/ 	.word	0xffffffff


	//   ....[67]....
        /*0164*/ 	.word	0xffffffff


	//   ....[68]....
        /*0168*/ 	.word	0xffffffff


	//   ....[69]....
        /*016c*/ 	.word	0xffffffff


	//   ....[70]....
        /*0170*/ 	.word	0xffffffff


	//   ....[71]....
        /*0174*/ 	.word	0xffffffff


	//   ....[72]....
        /*0178*/ 	.word	0xffffffff


	//   ....[73]....
        /*017c*/ 	.word	0xffffffff


	//   ....[74]....
        /*0180*/ 	.word	0xffffffff


	//   ....[75]....
        /*0184*/ 	.word	0xffffffff


	//   ....[76]....
        /*0188*/ 	.word	0xffffffff


	//   ....[77]....
        /*018c*/ 	.word	0xffffffff


	//   ....[78]....
        /*0190*/ 	.word	0xffffffff


	//   ....[79]....
        /*0194*/ 	.word	0x0500000f


	//----- nvinfo : EIATTR_COOP_GROUP_INSTR_OFFSETS
	.align		4
.L_245:
        /*0198*/ 	.byte	0x04, 0x28
        /*019a*/ 	.short	(.L_247 - .L_246)


	//   ....[0]....
.L_246:
        /*019c*/ 	.word	0x000007d0


	//   ....[1]....
        /*01a0*/ 	.word	0x000008a0


	//   ....[2]....
        /*01a4*/ 	.word	0x00000d30


	//   ....[3]....
        /*01a8*/ 	.word	0x00000f10


	//   ....[4]....
        /*01ac*/ 	.word	0x00001170


	//   ....[5]....
        /*01b0*/ 	.word	0x000011b0


	//   ....[6]....
        /*01b4*/ 	.word	0x00001620


	//   ....[7]....
        /*01b8*/ 	.word	0x00001d60


	//   ....[8]....
        /*01bc*/ 	.word	0x00001d80


	//   ....[9]....
        /*01c0*/ 	.word	0x00001dd0


	//   ....[10]....
        /*01c4*/ 	.word	0x00001df0


	//   ....[11]....
        /*01c8*/ 	.word	0x00001e30


	//   ....[12]....
        /*01cc*/ 	.word	0x00001e60


	//   ....[13]....
        /*01d0*/ 	.word	0x00001ea0


	//   ....[14]....
        /*01d4*/ 	.word	0x00001ed0


	//   ....[15]....
        /*01d8*/ 	.word	0x00001f10


	//   ....[16]....
        /*01dc*/ 	.word	0x00001f40


	//   ....[17]....
        /*01e0*/ 	.word	0x00001fb0


	//   ....[18]....
        /*01e4*/ 	.word	0x000020c0


	//   ....[19]....
        /*01e8*/ 	.word	0x000020e0


	//   ....[20]....
        /*01ec*/ 	.word	0x00002730


	//   ....[21]....
        /*01f0*/ 	.word	0x00002740


	//   ....[22]....
        /*01f4*/ 	.word	0x00002790


	//   ....[23]....
        /*01f8*/ 	.word	0x000027a0


	//   ....[24]....
        /*01fc*/ 	.word	0x000027f0


	//   ....[25]....
        /*0200*/ 	.word	0x00002800


	//   ....[26]....
        /*0204*/ 	.word	0x00002850


	//   ....[27]....
        /*0208*/ 	.word	0x00002860


	//   ....[28]....
        /*020c*/ 	.word	0x000028b0


	//   ....[29]....
        /*0210*/ 	.word	0x000028c0


	//   ....[30]....
        /*0214*/ 	.word	0x00002950


	//   ....[31]....
        /*0218*/ 	.word	0x000029b0


	//   ....[32]....
        /*021c*/ 	.word	0x00002a40


	//   ....[33]....
        /*0220*/ 	.word	0x00002a60


	//   ....[34]....
        /*0224*/ 	.word	0x00002a70


	//   ....[35]....
        /*0228*/ 	.word	0x00002a80


	//   ....[36]....
        /*022c*/ 	.word	0x00002a90


	//   ....[37]....
        /*0230*/ 	.word	0x00002aa0


	//   ....[38]....
        /*0234*/ 	.word	0x000033b0


	//   ....[39]....
        /*0238*/ 	.word	0x00003650


	//   ....[40]....
        /*023c*/ 	.word	0x000039c0


	//   ....[41]....
        /*0240*/ 	.word	0x00009140


	//   ....[42]....
        /*0244*/ 	.word	0x00009540


	//   ....[43]....
        /*0248*/ 	.word	0x000098e0


	//   ....[44]....
        /*024c*/ 	.word	0x0000ac10


	//   ....[45]....
        /*0250*/ 	.word	0x0000b2e0


	//   ....[46]....
        /*0254*/ 	.word	0x0000b7d0


	//   ....[47]....
        /*0258*/ 	.word	0x0000c700


	//   ....[48]....
        /*025c*/ 	.word	0x0000d4b0


	//   ....[49]....
        /*0260*/ 	.word	0x0000d4d0


	//   ....[50]....
        /*0264*/ 	.word	0x0000d520


	//   ....[51]....
        /*0268*/ 	.word	0x0000d540


	//   ....[52]....
        /*026c*/ 	.word	0x0000d580


	//   ....[53]....
        /*0270*/ 	.word	0x0000d5b0


	//   ....[54]....
        /*0274*/ 	.word	0x0000d5f0


	//   ....[55]....
        /*0278*/ 	.word	0x0000d620


	//   ....[56]....
        /*027c*/ 	.word	0x0000d660


	//   ....[57]....
        /*0280*/ 	.word	0x0000d690


	//   ....[58]....
        /*0284*/ 	.word	0x0000d720


	//   ....[59]....
        /*0288*/ 	.word	0x0000d840


	//   ....[60]....
        /*028c*/ 	.word	0x0000d860


	//   ....[61]....
        /*0290*/ 	.word	0x0000deb0


	//   ....[62]....
        /*0294*/ 	.word	0x0000dec0


	//   ....[63]....
        /*0298*/ 	.word	0x0000df10


	//   ....[64]....
        /*029c*/ 	.word	0x0000df20


	//   ....[65]....
        /*02a0*/ 	.word	0x0000df70


	//   ....[66]....
        /*02a4*/ 	.word	0x0000df80


	//   ....[67]....
        /*02a8*/ 	.word	0x0000dfd0


	//   ....[68]....
        /*02ac*/ 	.word	0x0000dfe0


	//   ....[69]....
        /*02b0*/ 	.word	0x0000e030


	//   ....[70]....
        /*02b4*/ 	.word	0x0000e040


	//   ....[71]....
        /*02b8*/ 	.word	0x0000e0d0


	//   ....[72]....
        /*02bc*/ 	.word	0x0000e140


	//   ....[73]....
        /*02c0*/ 	.word	0x0000e1d0


	//   ....[74]....
        /*02c4*/ 	.word	0x0000e1f0


	//   ....[75]....
        /*02c8*/ 	.word	0x0000e200


	//   ....[76]....
        /*02cc*/ 	.word	0x0000e210


	//   ....[77]....
        /*02d0*/ 	.word	0x0000e220


	//   ....[78]....
        /*02d4*/ 	.word	0x0000e230


	//   ....[79]....
        /*02d8*/ 	.word	0x0000fb00


	//----- nvinfo : EIATTR_REG_RECONFIG
	.align		4
.L_247:
        /*02dc*/ 	.byte	0x01, 0x54
	.zero		2


	//----- nvinfo : EIATTR_SYSCALL_OFFSETS
	.align		4
        /*02e0*/ 	.byte	0x04, 0x46
        /*02e2*/ 	.short	(.L_249 - .L_248)


	//   ....[0]....
.L_248:
        /*02e4*/ 	.word	0x00005850


	//   ....[1]....
        /*02e8*/ 	.word	0x00005940


	//----- nvinfo : EIATTR_MBARRIER_INSTR_OFFSETS
	.align		4
.L_249:
        /*02ec*/ 	.byte	0x04, 0x39
        /*02ee*/ 	.short	(.L_251 - .L_250)


	//   ....[0]....
.L_250:
        /*02f0*/ 	.word	0x00000c10
        /*02f4*/ 	.word	0x000000ff
        /*02f8*/ 	.word	0x00034200
        /*02fc*/ 	.short	0x0100
        /*02fe*/ 	.byte	0x0b
	.zero		1


	//   ....[1]....
        /*0300*/ 	.word	0x00000c20
        /*0304*/ 	.word	0x000000ff
        /*0308*/ 	.word	0x00034240
        /*030c*/ 	.short	0x0100
        /*030e*/ 	.byte	0x0b
	.zero		1


	//   ....[2]....
        /*0310*/ 	.word	0x00000c30
        /*0314*/ 	.word	0x000000ff
        /*0318*/ 	.word	0x00034208
        /*031c*/ 	.short	0x0100
        /*031e*/ 	.byte	0x0b
	.zero		1


	//   ....[3]....
        /*0320*/ 	.word	0x00000c40
        /*0324*/ 	.word	0x000000ff
        /*0328*/ 	.word	0x00034248
        /*032c*/ 	.short	0x0100
        /*032e*/ 	.byte	0x0b
	.zero		1


	//   ....[4]....
        /*0330*/ 	.word	0x00000c50
        /*0334*/ 	.word	0x000000ff
        /*0338*/ 	.word	0x00034210
        /*033c*/ 	.short	0x0100
        /*033e*/ 	.byte	0x0b
	.zero		1


	//   ....[5]....
        /*0340*/ 	.word	0x00000c60
        /*0344*/ 	.word	0x000000ff
        /*0348*/ 	.word	0x00034250
        /*034c*/ 	.short	0x0100
        /*034e*/ 	.byte	0x0b
	.zero		1


	//   ....[6]....
        /*0350*/ 	.word	0x00000c70
        /*0354*/ 	.word	0x000000ff
        /*0358*/ 	.word	0x00034218
        /*035c*/ 	.short	0x0100
        /*035e*/ 	.byte	0x0b
	.zero		1


	//   ....[7]....
        /*0360*/ 	.word	0x00000c80
        /*0364*/ 	.word	0x000000ff
        /*0368*/ 	.word	0x00034258
        /*036c*/ 	.short	0x0100
        /*036e*/ 	.byte	0x0b
	.zero		1


	//   ....[8]....
        /*0370*/ 	.word	0x00000c90
        /*0374*/ 	.word	0x000000ff
        /*0378*/ 	.word	0x00034220
        /*037c*/ 	.short	0x0100
        /*037e*/ 	.byte	0x0b
	.zero		1


	//   ....[9]....
        /*0380*/ 	.word	0x00000ca0
        /*0384*/ 	.word	0x000000ff
        /*0388*/ 	.word	0x00034260
        /*038c*/ 	.short	0x0100
        /*038e*/ 	.byte	0x0b
	.zero		1


	//   ....[10]....
        /*0390*/ 	.word	0x00000cb0
        /*0394*/ 	.word	0x000000ff
        /*0398*/ 	.word	0x00034228
        /*039c*/ 	.short	0x0100
        /*039e*/ 	.byte	0x0b
	.zero		1


	//   ....[11]....
        /*03a0*/ 	.word	0x00000cc0
        /*03a4*/ 	.word	0x000000ff
        /*03a8*/ 	.word	0x00034268
        /*03ac*/ 	.short	0x0100
        /*03ae*/ 	.byte	0x0b
	.zero		1


	//   ....[12]....
        /*03b0*/ 	.word	0x00000cd0
        /*03b4*/ 	.word	0x000000ff
        /*03b8*/ 	.word	0x00034230
        /*03bc*/ 	.short	0x0100
        /*03be*/ 	.byte	0x0b
	.zero		1


	//   ....[13]....
        /*03c0*/ 	.word	0x00000ce0
        /*03c4*/ 	.word	0x000000ff
        /*03c8*/ 	.word	0x00034270
        /*03cc*/ 	.short	0x0100
        /*03ce*/ 	.byte	0x0b
	.zero		1


	//   ....[14]....
        /*03d0*/ 	.word	0x00000cf0
        /*03d4*/ 	.word	0x000000ff
        /*03d8*/ 	.word	0x00034238
        /*03dc*/ 	.short	0x0100
        /*03de*/ 	.byte	0x0b
	.zero		1


	//   ....[15]....
        /*03e0*/ 	.word	0x00000d00
        /*03e4*/ 	.word	0x000000ff
        /*03e8*/ 	.word	0x00034278
        /*03ec*/ 	.short	0x0100
        /*03ee*/ 	.byte	0x0b
	.zero		1


	//   ....[16]....
        /*03f0*/ 	.word	0x00000ea0
        /*03f4*/ 	.word	0x000000ff
        /*03f8*/ 	.word	0x00034280
        /*03fc*/ 	.short	0x0100
        /*03fe*/ 	.byte	0x0b
	.zero		1


	//   ....[17]....
        /*0400*/ 	.word	0x00000eb0
        /*0404*/ 	.word	0x000000ff
        /*0408*/ 	.word	0x00034298
        /*040c*/ 	.short	0x0100
        /*040e*/ 	.byte	0x0b
	.zero		1


	//   ....[18]....
        /*0410*/ 	.word	0x00000ec0
        /*0414*/ 	.word	0x000000ff
        /*0418*/ 	.word	0x00034288
        /*041c*/ 	.short	0x0100
        /*041e*/ 	.byte	0x0b
	.zero		1


	//   ....[19]....
        /*0420*/ 	.word	0x00000ed0
        /*0424*/ 	.word	0x000000ff
        /*0428*/ 	.word	0x000342a0
        /*042c*/ 	.short	0x0100
        /*042e*/ 	.byte	0x0b
	.zero		1


	//   ....[20]....
        /*0430*/ 	.word	0x00000ee0
        /*0434*/ 	.word	0x000000ff
        /*0438*/ 	.word	0x00034290
        /*043c*/ 	.short	0x0100
        /*043e*/ 	.byte	0x0b
	.zero		1


	//   ....[21]....
        /*0440*/ 	.word	0x00000ef0
        /*0444*/ 	.word	0x000000ff
        /*0448*/ 	.word	0x000342a8
        /*044c*/ 	.short	0x0100
        /*044e*/ 	.byte	0x0b
	.zero		1


	//   ....[22]....
        /*0450*/ 	.word	0x000010e0
        /*0454*/ 	.word	0x000000ff
        /*0458*/ 	.word	0x000342b0
        /*045c*/ 	.short	0x0100
        /*045e*/ 	.byte	0x06
	.zero		1


	//   ....[23]....
        /*0460*/ 	.word	0x000010f0
        /*0464*/ 	.word	0x000000ff
        /*0468*/ 	.word	0x000342d0
        /*046c*/ 	.short	0x0100
        /*046e*/ 	.byte	0x06
	.zero		1


	//   ....[24]....
        /*0470*/ 	.word	0x00001100
        /*0474*/ 	.word	0x000000ff
        /*0478*/ 	.word	0x000342b8
        /*047c*/ 	.short	0x0100
        /*047e*/ 	.byte	0x06
	.zero		1


	//   ....[25]....
        /*0480*/ 	.word	0x00001110
        /*0484*/ 	.word	0x000000ff
        /*0488*/ 	.word	0x000342d8
        /*048c*/ 	.short	0x0100
        /*048e*/ 	.byte	0x06
	.zero		1


	//   ....[26]....
        /*0490*/ 	.word	0x00001120
        /*0494*/ 	.word	0x000000ff
        /*0498*/ 	.word	0x000342c0
        /*049c*/ 	.short	0x0100
        /*049e*/ 	.byte	0x06
	.zero		1


	//   ....[27]....
        /*04a0*/ 	.word	0x00001130
        /*04a4*/ 	.word	0x000000ff
        /*04a8*/ 	.word	0x000342e0
        /*04ac*/ 	.short	0x0100
        /*04ae*/ 	.byte	0x06
	.zero		1


	//   ....[28]....
        /*04b0*/ 	.word	0x00001140
        /*04b4*/ 	.word	0x000000ff
        /*04b8*/ 	.word	0x000342c8
        /*04bc*/ 	.short	0x0100
        /*04be*/ 	.byte	0x06
	.zero		1


	//   ....[29]....
        /*04c0*/ 	.word	0x00001150
        /*04c4*/ 	.word	0x000000ff
        /*04c8*/ 	.word	0x000342e8
        /*04cc*/ 	.short	0x0100
        /*04ce*/ 	.byte	0x06
	.zero		1


	//   ....[30]....
        /*04d0*/ 	.word	0x000014a0
        /*04d4*/ 	.word	0x000000ff
        /*04d8*/ 	.word	0x000342f0
        /*04dc*/ 	.short	0x0100
        /*04de*/ 	.byte	0x06
	.zero		1


	//   ....[31]....
        /*04e0*/ 	.word	0x000014e0
        /*04e4*/ 	.word	0x000000ff
        /*04e8*/ 	.word	0x000342f8
        /*04ec*/ 	.short	0x0100
        /*04ee*/ 	.byte	0x06
	.zero		1


	//   ....[32]....
        /*04f0*/ 	.word	0x00001540
        /*04f4*/ 	.word	0x000000ff
        /*04f8*/ 	.word	0x00034300
        /*04fc*/ 	.short	0x0100
        /*04fe*/ 	.byte	0x0b
	.zero		1


	//   ....[33]....
        /*0500*/ 	.word	0x00001560
        /*0504*/ 	.word	0x000000ff
        /*0508*/ 	.word	0x00034308
        /*050c*/ 	.short	0x0100
        /*050e*/ 	.byte	0x0b
	.zero		1


	//   ....[34]....
        /*0510*/ 	.word	0x000015c0
        /*0514*/ 	.word	0x000000ff
        /*0518*/ 	.word	0x00034310
        /*051c*/ 	.short	0x0100
        /*051e*/ 	.byte	0x0b
	.zero		1


	//   ....[35]....
        /*0520*/ 	.word	0x000015d0
        /*0524*/ 	.word	0x000000ff
        /*0528*/ 	.word	0x00034318
        /*052c*/ 	.short	0x0100
        /*052e*/ 	.byte	0x0b
	.zero		1


	//   ....[36]....
        /*0530*/ 	.word	0x000030e0
        /*0534*/ 	.word	0x000000ff
        /*0538*/ 	.word	0x00034200
        /*053c*/ 	.short	0x010a
        /*053e*/ 	.byte	0x0b
	.zero		1


	//   ....[37]....
        /*0540*/ 	.word	0x000031f0
        /*0544*/ 	.word	0x000000ff
        /*0548*/ 	.word	0x00000000
        /*054c*/ 	.short	0x0101
        /*054e*/ 	.byte	0x0b
	.zero		1


	//   ....[38]....
        /*0550*/ 	.word	0x00003e70
        /*0554*/ 	.word	0x0000000a
        /*0558*/ 	.word	0x00000000
        /*055c*/ 	.short	0x010a
        /*055e*/ 	.byte	0x33
	.zero		1


	//   ....[39]....
        /*0560*/ 	.word	0x000043a0
        /*0564*/ 	.word	0x000000ff
        /*0568*/ 	.word	0x00034280
        /*056c*/ 	.short	0x010a
        /*056e*/ 	.byte	0x04
	.zero		1


	//   ....[40]....
        /*0570*/ 	.word	0x000043e0
        /*0574*/ 	.word	0x000000ff
        /*0578*/ 	.word	0x00034280
        /*057c*/ 	.short	0x010a
        /*057e*/ 	.byte	0x04
	.zero		1


	//   ....[41]....
        /*0580*/ 	.word	0x00004bc0
        /*0584*/ 	.word	0x000000ff
        /*0588*/ 	.word	0x00034280
        /*058c*/ 	.short	0x010a
        /*058e*/ 	.byte	0x06
	.zero		1


	//   ....[42]....
        /*0590*/ 	.word	0x00004c00
        /*0594*/ 	.word	0x000000ff
        /*0598*/ 	.word	0x00034280
        /*059c*/ 	.short	0x010a
        /*059e*/ 	.byte	0x06
	.zero		1


	//   ....[43]....
        /*05a0*/ 	.word	0x00005330
        /*05a4*/ 	.word	0x00000005
        /*05a8*/ 	.word	0x00000000
        /*05ac*/ 	.short	0x0101
        /*05ae*/ 	.byte	0x3f
	.zero		1


	//   ....[44]....
        /*05b0*/ 	.word	0x00005440
        /*05b4*/ 	.word	0x00000003
        /*05b8*/ 	.word	0x00000000
        /*05bc*/ 	.short	0x0101
        /*05be*/ 	.byte	0x32
	.zero		1


	//   ....[45]....
        /*05c0*/ 	.word	0x00005530
        /*05c4*/ 	.word	0x00000003
        /*05c8*/ 	.word	0x00000000
        /*05cc*/ 	.short	0x0101
        /*05ce*/ 	.byte	0x3f
	.zero		1


	//   ....[46]....
        /*05d0*/ 	.word	0x00005590
        /*05d4*/ 	.word	0x0000000a
        /*05d8*/ 	.word	0x00000010
        /*05dc*/ 	.short	0x010a
        /*05de*/ 	.byte	0x33
	.zero		1


	//   ....[47]....
        /*05e0*/ 	.word	0x00005cf0
        /*05e4*/ 	.word	0x000000ff
        /*05e8*/ 	.word	0x000342b0
        /*05ec*/ 	.short	0x010a
        /*05ee*/ 	.byte	0x30
	.zero		1


	//   ....[48]....
        /*05f0*/ 	.word	0x000062f0
        /*05f4*/ 	.word	0x000000ff
        /*05f8*/ 	.word	0x000342b8
        /*05fc*/ 	.short	0x010a
        /*05fe*/ 	.byte	0x30
	.zero		1


	//   ....[49]....
        /*0600*/ 	.word	0x00006840
        /*0604*/ 	.word	0x000000ff
        /*0608*/ 	.word	0x00000000
        /*060c*/ 	.short	0x0101
        /*060e*/ 	.byte	0x08
	.zero		1


	//   ....[50]....
        /*0610*/ 	.word	0x00006870
        /*0614*/ 	.word	0x000000ff
        /*0618*/ 	.word	0x000342c0
        /*061c*/ 	.short	0x010a
        /*061e*/ 	.byte	0x30
	.zero		1


	//   ....[51]....
        /*0620*/ 	.word	0x00006dc0
        /*0624*/ 	.word	0x000000ff
        /*0628*/ 	.word	0x00000000
        /*062c*/ 	.short	0x0101
        /*062e*/ 	.byte	0x09
	.zero		1


	//   ....[52]....
        /*0630*/ 	.word	0x00006df0
        /*0634*/ 	.word	0x000000ff
        /*0638*/ 	.word	0x000342c8
        /*063c*/ 	.short	0x010a
        /*063e*/ 	.byte	0x30
	.zero		1


	//   ....[53]....
        /*0640*/ 	.word	0x00007340
        /*0644*/ 	.word	0x000000ff
        /*0648*/ 	.word	0x00000000
        /*064c*/ 	.short	0x0101
        /*064e*/ 	.byte	0x0a
	.zero		1


	//   ....[54]....
        /*0650*/ 	.word	0x00007390
        /*0654*/ 	.word	0x000000ff
        /*0658*/ 	.word	0x000342b0
        /*065c*/ 	.short	0x010a
        /*065e*/ 	.byte	0x30
	.zero		1


	//   ....[55]....
        /*0660*/ 	.word	0x000078e0
        /*0664*/ 	.word	0x000000ff
        /*0668*/ 	.word	0x00000000
        /*066c*/ 	.short	0x0101
        /*066e*/ 	.byte	0x07
	.zero		1


	//   ....[56]....
        /*0670*/ 	.word	0x00007910
        /*0674*/ 	.word	0x000000ff
        /*0678*/ 	.word	0x000342b8
        /*067c*/ 	.short	0x010a
        /*067e*/ 	.byte	0x30
	.zero		1


	//   ....[57]....
        /*0680*/ 	.word	0x00007e40
        /*0684*/ 	.word	0x000000ff
        /*0688*/ 	.word	0x00000000
        /*068c*/ 	.short	0x0101
        /*068e*/ 	.byte	0x08
	.zero		1


	//   ....[58]....
        /*0690*/ 	.word	0x00007e70
        /*0694*/ 	.word	0x000000ff
        /*0698*/ 	.word	0x000342c0
        /*069c*/ 	.short	0x010a
        /*069e*/ 	.byte	0x30
	.zero		1


	//   ....[59]....
        /*06a0*/ 	.word	0x000083a0
        /*06a4*/ 	.word	0x000000ff
        /*06a8*/ 	.word	0x00000000
        /*06ac*/ 	.short	0x0101
        /*06ae*/ 	.byte	0x09
	.zero		1


	//   ....[60]....
        /*06b0*/ 	.word	0x000083d0
        /*06b4*/ 	.word	0x000000ff
        /*06b8*/ 	.word	0x000342c8
        /*06bc*/ 	.short	0x010a
        /*06be*/ 	.byte	0x30
	.zero		1


	//   ....[61]....
        /*06c0*/ 	.word	0x00008910
        /*06c4*/ 	.word	0x000000ff
        /*06c8*/ 	.word	0x00000000
        /*06cc*/ 	.short	0x0101
        /*06ce*/ 	.byte	0x0a
	.zero		1


	//   ....[62]....
        /*06d0*/ 	.word	0x00008990
        /*06d4*/ 	.word	0x000000ff
        /*06d8*/ 	.word	0x00034200
        /*06dc*/ 	.short	0x010a
        /*06de*/ 	.byte	0x04
	.zero		1


	//   ....[63]....
        /*06e0*/ 	.word	0x00008ab0
        /*06e4*/ 	.word	0x000000ff
        /*06e8*/ 	.word	0x00000000
        /*06ec*/ 	.short	0x0101
        /*06ee*/ 	.byte	0x04
	.zero		1


	//   ....[64]....
        /*06f0*/ 	.word	0x00008c60
        /*06f4*/ 	.word	0x000000ff
        /*06f8*/ 	.word	0x00034200
        /*06fc*/ 	.short	0x010a
        /*06fe*/ 	.byte	0x04
	.zero		1


	//   ....[65]....
        /*0700*/ 	.word	0x00008d70
        /*0704*/ 	.word	0x000000ff
        /*0708*/ 	.word	0x00000000
        /*070c*/ 	.short	0x0101
        /*070e*/ 	.byte	0x04
	.zero		1


	//   ....[66]....
        /*0710*/ 	.word	0x00009230
        /*0714*/ 	.word	0x000000ff
        /*0718*/ 	.word	0x00000000
        /*071c*/ 	.short	0x0101
        /*071e*/ 	.byte	0x07
	.zero		1


	//   ....[67]....
        /*0720*/ 	.word	0x00009250
        /*0724*/ 	.word	0x00000000
        /*0728*/ 	.word	0x00000000
        /*072c*/ 	.short	0x0101
        /*072e*/ 	.byte	0x32
	.zero		1


	//   ....[68]....
        /*0730*/ 	.word	0x000099e0
        /*0734*/ 	.word	0x000000ff
        /*0738*/ 	.word	0x000342f8
        /*073c*/ 	.short	0x010a
        /*073e*/ 	.byte	0x06
	.zero		1


	//   ....[69]....
        /*0740*/ 	.word	0x00009b00
        /*0744*/ 	.word	0x000000ff
        /*0748*/ 	.word	0x00034200
        /*074c*/ 	.short	0x010a
        /*074e*/ 	.byte	0x07
	.zero		1


	//   ....[70]....
        /*0750*/ 	.word	0x00009c20
        /*0754*/ 	.word	0x000000ff
        /*0758*/ 	.word	0x00000000
        /*075c*/ 	.short	0x0101
        /*075e*/ 	.byte	0x07
	.zero		1


	//   ....[71]....
        /*0760*/ 	.word	0x00009e10
        /*0764*/ 	.word	0x000000ff
        /*0768*/ 	.word	0x000342d0
        /*076c*/ 	.short	0x010a
        /*076e*/ 	.byte	0x06
	.zero		1


	//   ....[72]....
        /*0770*/ 	.word	0x00009ed0
        /*0774*/ 	.word	0x000000ff
        /*0778*/ 	.word	0x000342b0
        /*077c*/ 	.short	0x010b
        /*077e*/ 	.byte	0x06
	.zero		1


	//   ....[73]....
        /*0780*/ 	.word	0x00009f30
        /*0784*/ 	.word	0x000000ff
        /*0788*/ 	.word	0x00000000
        /*078c*/ 	.short	0x0101
        /*078e*/ 	.byte	0x07
	.zero		1


	//   ....[74]....
        /*0790*/ 	.word	0x00009f60
        /*0794*/ 	.word	0x000000ff
        /*0798*/ 	.word	0x000342d8
        /*079c*/ 	.short	0x010a
        /*079e*/ 	.byte	0x06
	.zero		1


	//   ....[75]....
        /*07a0*/ 	.word	0x0000a040
        /*07a4*/ 	.word	0x000000ff
        /*07a8*/ 	.word	0x000342b8
        /*07ac*/ 	.short	0x010b
        /*07ae*/ 	.byte	0x06
	.zero		1


	//   ....[76]....
        /*07b0*/ 	.word	0x0000a0b0
        /*07b4*/ 	.word	0x000000ff
        /*07b8*/ 	.word	0x00000000
        /*07bc*/ 	.short	0x0101
        /*07be*/ 	.byte	0x10
	.zero		1


	//   ....[77]....
        /*07c0*/ 	.word	0x0000a0e0
        /*07c4*/ 	.word	0x000000ff
        /*07c8*/ 	.word	0x000342e0
        /*07cc*/ 	.short	0x010a
        /*07ce*/ 	.byte	0x06
	.zero		1


	//   ....[78]....
        /*07d0*/ 	.word	0x0000a1b0
        /*07d4*/ 	.word	0x000000ff
        /*07d8*/ 	.word	0x000342c0
        /*07dc*/ 	.short	0x010b
        /*07de*/ 	.byte	0x06
	.zero		1


	//   ....[79]....
        /*07e0*/ 	.word	0x0000a210
        /*07e4*/ 	.word	0x000000ff
        /*07e8*/ 	.word	0x00000000
        /*07ec*/ 	.short	0x0101
        /*07ee*/ 	.byte	0x21
	.zero		1


	//   ....[80]....
        /*07f0*/ 	.word	0x0000a240
        /*07f4*/ 	.word	0x000000ff
        /*07f8*/ 	.word	0x000342e8
        /*07fc*/ 	.short	0x010a
        /*07fe*/ 	.byte	0x06
	.zero		1


	//   ....[81]....
        /*0800*/ 	.word	0x0000a310
        /*0804*/ 	.word	0x000000ff
        /*0808*/ 	.word	0x000342c8
        /*080c*/ 	.short	0x010b
        /*080e*/ 	.byte	0x06
	.zero		1


	//   ....[82]....
        /*0810*/ 	.word	0x0000a380
        /*0814*/ 	.word	0x000000ff
        /*0818*/ 	.word	0x00000000
        /*081c*/ 	.short	0x0101
        /*081e*/ 	.byte	0x22
	.zero		1


	//   ....[83]....
        /*0820*/ 	.word	0x0000a3c0
        /*0824*/ 	.word	0x000000ff
        /*0828*/ 	.word	0x000342d0
        /*082c*/ 	.short	0x010a
        /*082e*/ 	.byte	0x06
	.zero		1


	//   ....[84]....
        /*0830*/ 	.word	0x0000a480
        /*0834*/ 	.word	0x000000ff
        /*0838*/ 	.word	0x000342b0
        /*083c*/ 	.short	0x010b
        /*083e*/ 	.byte	0x06
	.zero		1


	//   ....[85]....
        /*0840*/ 	.word	0x0000a4c0
        /*0844*/ 	.word	0x000000ff
        /*0848*/ 	.word	0x00000000
        /*084c*/ 	.short	0x0101
        /*084e*/ 	.byte	0x07
	.zero		1


	//   ....[86]....
        /*0850*/ 	.word	0x0000a4f0
        /*0854*/ 	.word	0x000000ff
        /*0858*/ 	.word	0x000342d8
        /*085c*/ 	.short	0x010a
        /*085e*/ 	.byte	0x06
	.zero		1


	//   ....[87]....
        /*0860*/ 	.word	0x0000a5c0
        /*0864*/ 	.word	0x000000ff
        /*0868*/ 	.word	0x000342b8
        /*086c*/ 	.short	0x010b
        /*086e*/ 	.byte	0x06
	.zero		1


	//   ....[88]....
        /*0870*/ 	.word	0x0000a600
        /*0874*/ 	.word	0x000000ff
        /*0878*/ 	.word	0x00000000
        /*087c*/ 	.short	0x0101
        /*087e*/ 	.byte	0x10
	.zero		1


	//   ....[89]....
        /*0880*/ 	.word	0x0000a640
        /*0884*/ 	.word	0x000000ff
        /*0888*/ 	.word	0x000342e0
        /*088c*/ 	.short	0x010a
        /*088e*/ 	.byte	0x06
	.zero		1


	//   ....[90]....
        /*0890*/ 	.word	0x0000a6f0
        /*0894*/ 	.word	0x000000ff
        /*0898*/ 	.word	0x000342c0
        /*089c*/ 	.short	0x010b
        /*089e*/ 	.byte	0x06
	.zero		1


	//   ....[91]....
        /*08a0*/ 	.word	0x0000a730
        /*08a4*/ 	.word	0x000000ff
        /*08a8*/ 	.word	0x00000000
        /*08ac*/ 	.short	0x0101
        /*08ae*/ 	.byte	0x21
	.zero		1


	//   ....[92]....
        /*08b0*/ 	.word	0x0000a760
        /*08b4*/ 	.word	0x000000ff
        /*08b8*/ 	.word	0x000342e8
        /*08bc*/ 	.short	0x010a
        /*08be*/ 	.byte	0x06
	.zero		1


	//   ....[93]....
        /*08c0*/ 	.word	0x0000a830
        /*08c4*/ 	.word	0x000000ff
        /*08c8*/ 	.word	0x000342c8
        /*08cc*/ 	.short	0x010b
        /*08ce*/ 	.byte	0x06
	.zero		1


	//   ....[94]....
        /*08d0*/ 	.word	0x0000a880
        /*08d4*/ 	.word	0x000000ff
        /*08d8*/ 	.word	0x00000000
        /*08dc*/ 	.short	0x0101
        /*08de*/ 	.byte	0x22
	.zero		1


	//   ....[95]....
        /*08e0*/ 	.word	0x0000add0
        /*08e4*/ 	.word	0x000000ff
        /*08e8*/ 	.word	0x000342d0
        /*08ec*/ 	.short	0x010a
        /*08ee*/ 	.byte	0x06
	.zero		1


	//   ....[96]....
        /*08f0*/ 	.word	0x0000ae10
        /*08f4*/ 	.word	0x000000ff
        /*08f8*/ 	.word	0x000342d8
        /*08fc*/ 	.short	0x010a
        /*08fe*/ 	.byte	0x06
	.zero		1


	//   ....[97]....
        /*0900*/ 	.word	0x0000ae50
        /*0904*/ 	.word	0x000000ff
        /*0908*/ 	.word	0x000342e0
        /*090c*/ 	.short	0x010a
        /*090e*/ 	.byte	0x06
	.zero		1


	//   ....[98]....
        /*0910*/ 	.word	0x0000aec0
        /*0914*/ 	.word	0x00000003
        /*0918*/ 	.word	0x000342e8
        /*091c*/ 	.short	0x010a
        /*091e*/ 	.byte	0x3f
	.zero		1


	//   ....[99]....
        /*0920*/ 	.word	0x0000bbc0
        /*0924*/ 	.word	0x00000009
        /*0928*/ 	.word	0x00034298
        /*092c*/ 	.short	0x010a
        /*092e*/ 	.byte	0x3f
	.zero		1


	//   ....[100]....
        /*0930*/ 	.word	0x0000bf30
        /*0934*/ 	.word	0x000000ff
        /*0938*/ 	.word	0x000342f8
        /*093c*/ 	.short	0x0101
        /*093e*/ 	.byte	0x16
	.zero		1


	//   ....[101]....
        /*0940*/ 	.word	0x0000bff0
        /*0944*/ 	.word	0x00000008
        /*0948*/ 	.word	0x00034200
        /*094c*/ 	.short	0x010a
        /*094e*/ 	.byte	0x3f
	.zero		1


	//   ....[102]....
        /*0950*/ 	.word	0x0000c130
        /*0954*/ 	.word	0x00000004
        /*0958*/ 	.word	0x00000000
        /*095c*/ 	.short	0x0101
        /*095e*/ 	.byte	0x3f
	.zero		1


	//   ....[103]....
        /*0960*/ 	.word	0x0000c990
        /*0964*/ 	.word	0x00000007
        /*0968*/ 	.word	0x00000000
        /*096c*/ 	.short	0x010a
        /*096e*/ 	.byte	0x3f
	.zero		1


	//   ....[104]....
        /*0970*/ 	.word	0x0000ca10
        /*0974*/ 	.word	0x00000006
        /*0978*/ 	.word	0x00000000
        /*097c*/ 	.short	0x010a
        /*097e*/ 	.byte	0x3f
	.zero		1


	//   ....[105]....
        /*0980*/ 	.word	0x0000caa0
        /*0984*/ 	.word	0x00000005
        /*0988*/ 	.word	0x00000000
        /*098c*/ 	.short	0x010a
        /*098e*/ 	.byte	0x3f
	.zero		1


	//   ....[106]....
        /*0990*/ 	.word	0x0000e720
        /*0994*/ 	.word	0x00000011
        /*0998*/ 	.word	0x00034240
        /*099c*/ 	.short	0x010a
        /*099e*/ 	.byte	0x3f
	.zero		1


	//   ....[107]....
        /*09a0*/ 	.word	0x0000e840
        /*09a4*/ 	.word	0x00000011
        /*09a8*/ 	.word	0x00034200
        /*09ac*/ 	.short	0x0101
        /*09ae*/ 	.byte	0x3f
	.zero		1


	//   ....[108]....
        /*09b0*/ 	.word	0x0000e910
        /*09b4*/ 	.word	0x00000005
        /*09b8*/ 	.word	0x00034240
        /*09bc*/ 	.short	0x010a
        /*09be*/ 	.byte	0x3f
	.zero		1


	//   ....[109]....
        /*09c0*/ 	.word	0x0000e9c0
        /*09c4*/ 	.word	0x00000007
        /*09c8*/ 	.word	0x00034240
        /*09cc*/ 	.short	0x010a
        /*09ce*/ 	.byte	0x3f
	.zero		1


	//   ....[110]....
        /*09d0*/ 	.word	0x0000ea70
        /*09d4*/ 	.word	0x00000007
        /*09d8*/ 	.word	0x00034240
        /*09dc*/ 	.short	0x010a
        /*09de*/ 	.byte	0x3f
	.zero		1


	//   ....[111]....
        /*09e0*/ 	.word	0x0000eb20
        /*09e4*/ 	.word	0x00000007
        /*09e8*/ 	.word	0x00034240
        /*09ec*/ 	.short	0x010a
        /*09ee*/ 	.byte	0x3f
	.zero		1


	//   ....[112]....
        /*09f0*/ 	.word	0x0000ebd0
        /*09f4*/ 	.word	0x00000007
        /*09f8*/ 	.word	0x00034240
        /*09fc*/ 	.short	0x010a
        /*09fe*/ 	.byte	0x3f
	.zero		1


	//   ....[113]....
        /*0a00*/ 	.word	0x0000ec80
        /*0a04*/ 	.word	0x00000007
        /*0a08*/ 	.word	0x00034240
        /*0a0c*/ 	.short	0x010a
        /*0a0e*/ 	.byte	0x3f
	.zero		1


	//   ....[114]....
        /*0a10*/ 	.word	0x0000ed30
        /*0a14*/ 	.word	0x00000007
        /*0a18*/ 	.word	0x00034240
        /*0a1c*/ 	.short	0x010a
        /*0a1e*/ 	.byte	0x3f
	.zero		1


	//   ....[115]....
        /*0a20*/ 	.word	0x0000ede0
        /*0a24*/ 	.word	0x00000003
        /*0a28*/ 	.word	0x00034240
        /*0a2c*/ 	.short	0x010a
        /*0a2e*/ 	.byte	0x3f
	.zero		1


	//   ....[116]....
        /*0a30*/ 	.word	0x0000ee40
        /*0a34*/ 	.word	0x00000003
        /*0a38*/ 	.word	0x00034200
        /*0a3c*/ 	.short	0x010a
        /*0a3e*/ 	.byte	0x3f
	.zero		1


	//   ....[117]....
        /*0a40*/ 	.word	0x0000eeb0
        /*0a44*/ 	.word	0x00000004
        /*0a48*/ 	.word	0x00000000
        /*0a4c*/ 	.short	0x010a
        /*0a4e*/ 	.byte	0x3f
	.zero		1


	//   ....[118]....
        /*0a50*/ 	.word	0x0000ef10
        /*0a54*/ 	.word	0x00000004
        /*0a58*/ 	.word	0x00034280
        /*0a5c*/ 	.short	0x010a
        /*0a5e*/ 	.byte	0x3f
	.zero		1


	//   ....[119]....
        /*0a60*/ 	.word	0x0000ef70
        /*0a64*/ 	.word	0x0000000c
        /*0a68*/ 	.word	0x00034280
        /*0a6c*/ 	.short	0x010a
        /*0a6e*/ 	.byte	0x3f
	.zero		1


	//   ....[120]....
        /*0a70*/ 	.word	0x0000efe0
        /*0a74*/ 	.word	0x00000004
        /*0a78*/ 	.word	0x00000010
        /*0a7c*/ 	.short	0x010a
        /*0a7e*/ 	.byte	0x3f
	.zero		1


	//   ....[121]....
        /*0a80*/ 	.word	0x0000f0a0
        /*0a84*/ 	.word	0x00000005
        /*0a88*/ 	.word	0x000342b0
        /*0a8c*/ 	.short	0x010a
        /*0a8e*/ 	.byte	0x3f
	.zero		1


	//   ....[122]....
        /*0a90*/ 	.word	0x0000f100
        /*0a94*/ 	.word	0x0000000d
        /*0a98*/ 	.word	0x000342b8
        /*0a9c*/ 	.short	0x010a
        /*0a9e*/ 	.byte	0x3f
	.zero		1


	//   ....[123]....
        /*0aa0*/ 	.word	0x0000f160
        /*0aa4*/ 	.word	0x0000000d
        /*0aa8*/ 	.word	0x000342c0
        /*0aac*/ 	.short	0x010a
        /*0aae*/ 	.byte	0x3f
	.zero		1


	//   ....[124]....
        /*0ab0*/ 	.word	0x0000f1c0
        /*0ab4*/ 	.word	0x0000000d
        /*0ab8*/ 	.word	0x000342c8
        /*0abc*/ 	.short	0x010a
        /*0abe*/ 	.byte	0x3f
	.zero		1


	//   ....[125]....
        /*0ac0*/ 	.word	0x0000f220
        /*0ac4*/ 	.word	0x0000000e
        /*0ac8*/ 	.word	0x000342b0
        /*0acc*/ 	.short	0x010a
        /*0ace*/ 	.byte	0x3f
	.zero		1


	//   ....[126]....
        /*0ad0*/ 	.word	0x0000f280
        /*0ad4*/ 	.word	0x0000000e
        /*0ad8*/ 	.word	0x000342b8
        /*0adc*/ 	.short	0x010a
        /*0ade*/ 	.byte	0x3f
	.zero		1


	//   ....[127]....
        /*0ae0*/ 	.word	0x0000f2e0
        /*0ae4*/ 	.word	0x0000000e
        /*0ae8*/ 	.word	0x000342c0
        /*0aec*/ 	.short	0x010a
        /*0aee*/ 	.byte	0x3f
	.zero		1


	//   ....[128]....
        /*0af0*/ 	.word	0x0000f340
        /*0af4*/ 	.word	0x0000000e
        /*0af8*/ 	.word	0x000342c8
        /*0afc*/ 	.short	0x010a
        /*0afe*/ 	.byte	0x3f
	.zero		1


	//   ....[129]....
        /*0b00*/ 	.word	0x0000f3a0
        /*0b04*/ 	.word	0x00000003
        /*0b08*/ 	.word	0x00034200
        /*0b0c*/ 	.short	0x010a
        /*0b0e*/ 	.byte	0x3f
	.zero		1


	//   ....[130]....
        /*0b10*/ 	.word	0x0000f400
        /*0b14*/ 	.word	0x00000004
        /*0b18*/ 	.word	0x00034200
        /*0b1c*/ 	.short	0x010a
        /*0b1e*/ 	.byte	0x3f
	.zero		1


	//   ....[131]....
        /*0b20*/ 	.word	0x0000f460
        /*0b24*/ 	.word	0x00000003
        /*0b28*/ 	.word	0x000342f8
        /*0b2c*/ 	.short	0x010a
        /*0b2e*/ 	.byte	0x3f
	.zero		1


	//   ....[132]....
        /*0b30*/ 	.word	0x0000f4c0
        /*0b34*/ 	.word	0x00000006
        /*0b38*/ 	.word	0x00034200
        /*0b3c*/ 	.short	0x010a
        /*0b3e*/ 	.byte	0x3f
	.zero		1


	//   ....[133]....
        /*0b40*/ 	.word	0x0000f520
        /*0b44*/ 	.word	0x00000004
        /*0b48*/ 	.word	0x000342d0
        /*0b4c*/ 	.short	0x010a
        /*0b4e*/ 	.byte	0x3f
	.zero		1


	//   ....[134]....
        /*0b50*/ 	.word	0x0000f580
        /*0b54*/ 	.word	0x00000004
        /*0b58*/ 	.word	0x000342d8
        /*0b5c*/ 	.short	0x010a
        /*0b5e*/ 	.byte	0x3f
	.zero		1


	//   ....[135]....
        /*0b60*/ 	.word	0x0000f5e0
        /*0b64*/ 	.word	0x00000004
        /*0b68*/ 	.word	0x000342e0
        /*0b6c*/ 	.short	0x010a
        /*0b6e*/ 	.byte	0x3f
	.zero		1


	//   ....[136]....
        /*0b70*/ 	.word	0x0000f640
        /*0b74*/ 	.word	0x00000004
        /*0b78*/ 	.word	0x000342e8
        /*0b7c*/ 	.short	0x010a
        /*0b7e*/ 	.byte	0x3f
	.zero		1


	//   ....[137]....
        /*0b80*/ 	.word	0x0000f6a0
        /*0b84*/ 	.word	0x00000005
        /*0b88*/ 	.word	0x000342d0
        /*0b8c*/ 	.short	0x010a
        /*0b8e*/ 	.byte	0x3f
	.zero		1


	//   ....[138]....
        /*0b90*/ 	.word	0x0000f700
        /*0b94*/ 	.word	0x00000005
        /*0b98*/ 	.word	0x000342d8
        /*0b9c*/ 	.short	0x010a
        /*0b9e*/ 	.byte	0x3f
	.zero		1


	//   ....[139]....
        /*0ba0*/ 	.word	0x0000f760
        /*0ba4*/ 	.word	0x00000005
        /*0ba8*/ 	.word	0x000342e0
        /*0bac*/ 	.short	0x010a
        /*0bae*/ 	.byte	0x3f
	.zero		1


	//   ....[140]....
        /*0bb0*/ 	.word	0x0000f7c0
        /*0bb4*/ 	.word	0x00000005
        /*0bb8*/ 	.word	0x000342e8
        /*0bbc*/ 	.short	0x010a
        /*0bbe*/ 	.byte	0x3f
	.zero		1


	//   ....[141]....
        /*0bc0*/ 	.word	0x0000f820
        /*0bc4*/ 	.word	0x00000000
        /*0bc8*/ 	.word	0x000342d0
        /*0bcc*/ 	.short	0x010a
        /*0bce*/ 	.byte	0x3f
	.zero		1


	//   ....[142]....
        /*0bd0*/ 	.word	0x0000f880
        /*0bd4*/ 	.word	0x00000000
        /*0bd8*/ 	.word	0x000342d8
        /*0bdc*/ 	.short	0x010a
        /*0bde*/ 	.byte	0x3f
	.zero		1


	//   ....[143]....
        /*0be0*/ 	.word	0x0000f8e0
        /*0be4*/ 	.word	0x00000000
        /*0be8*/ 	.word	0x000342e0
        /*0bec*/ 	.short	0x010a
        /*0bee*/ 	.byte	0x3f
	.zero		1


	//   ....[144]....
        /*0bf0*/ 	.word	0x0000f9b0
        /*0bf4*/ 	.word	0x00000009
        /*0bf8*/ 	.word	0x00034298
        /*0bfc*/ 	.short	0x010a
        /*0bfe*/ 	.byte	0x3f
	.zero		1


	//   ....[145]....
        /*0c00*/ 	.word	0x0000fa00
        /*0c04*/ 	.word	0x00000008
        /*0c08*/ 	.word	0x00034200
        /*0c0c*/ 	.short	0x010a
        /*0c0e*/ 	.byte	0x3f
	.zero		1


	//   ....[146]....
        /*0c10*/ 	.word	0x0000fc10
        /*0c14*/ 	.word	0x00000007
        /*0c18*/ 	.word	0x00000000
        /*0c1c*/ 	.short	0x010a
        /*0c1e*/ 	.byte	0x3f
	.zero		1


	//   ....[147]....
        /*0c20*/ 	.word	0x0000fc60
        /*0c24*/ 	.word	0x00000006
        /*0c28*/ 	.word	0x00000000
        /*0c2c*/ 	.short	0x010a
        /*0c2e*/ 	.byte	0x3f
	.zero		1


	//   ....[148]....
        /*0c30*/ 	.word	0x0000fcb0
        /*0c34*/ 	.word	0x00000011
        /*0c38*/ 	.word	0x00034240
        /*0c3c*/ 	.short	0x010a
        /*0c3e*/ 	.byte	0x3f
	.zero		1


	//   ....[149]....
        /*0c40*/ 	.word	0x0000fd00
        /*0c44*/ 	.word	0x00000005
        /*0c48*/ 	.word	0x00034240
        /*0c4c*/ 	.short	0x010a
        /*0c4e*/ 	.byte	0x3f
	.zero		1


	//   ....[150]....
        /*0c50*/ 	.word	0x0000fd50
        /*0c54*/ 	.word	0x00000007
        /*0c58*/ 	.word	0x00034240
        /*0c5c*/ 	.short	0x010a
        /*0c5e*/ 	.byte	0x3f
	.zero		1


	//   ....[151]....
        /*0c60*/ 	.word	0x0000fda0
        /*0c64*/ 	.word	0x00000007
        /*0c68*/ 	.word	0x00034240
        /*0c6c*/ 	.short	0x010a
        /*0c6e*/ 	.byte	0x3f
	.zero		1


	//   ....[152]....
        /*0c70*/ 	.word	0x0000fdf0
        /*0c74*/ 	.word	0x00000007
        /*0c78*/ 	.word	0x00034240
        /*0c7c*/ 	.short	0x010a
        /*0c7e*/ 	.byte	0x3f
	.zero		1


	//   ....[153]....
        /*0c80*/ 	.word	0x0000fe40
        /*0c84*/ 	.word	0x00000007
        /*0c88*/ 	.word	0x00034240
        /*0c8c*/ 	.short	0x010a
        /*0c8e*/ 	.byte	0x3f
	.zero		1


	//   ....[154]....
        /*0c90*/ 	.word	0x0000fe90
        /*0c94*/ 	.word	0x00000007
        /*0c98*/ 	.word	0x00034240
        /*0c9c*/ 	.short	0x010a
        /*0c9e*/ 	.byte	0x3f
	.zero		1


	//   ....[155]....
        /*0ca0*/ 	.word	0x0000fee0
        /*0ca4*/ 	.word	0x00000007
        /*0ca8*/ 	.word	0x00034240
        /*0cac*/ 	.short	0x010a
        /*0cae*/ 	.byte	0x3f
	.zero		1


	//----- nvinfo : EIATTR_NUM_MBARRIERS
	.align		4
.L_251:
        /*0cb0*/ 	.byte	0x03, 0x38
        /*0cb2*/ 	.short	0x0024


	//----- nvinfo : EIATTR_EXIT_INSTR_OFFSETS
	.align		4
        /*0cb4*/ 	.byte	0x04, 0x1c
        /*0cb6*/ 	.short	(.L_253 - .L_252)


	//   ....[0]....
.L_252:
        /*0cb8*/ 	.word	0x00002f40


	//   ....[1]....
        /*0cbc*/ 	.word	0x00003200


	//   ....[2]....
        /*0cc0*/ 	.word	0x00003360


	//   ....[3]....
        /*0cc4*/ 	.word	0x00009280


	//   ....[4]....
        /*0cc8*/ 	.word	0x00009320


	//   ....[5]....
        /*0ccc*/ 	.word	0x0000af10


	//   ....[6]....
        /*0cd0*/ 	.word	0x0000caf0


	//   ....[7]....
        /*0cd4*/ 	.word	0x0000ee10


	//----- nvinfo : EIATTR_MAX_THREADS
	.align		4
.L_253:
        /*0cd8*/ 	.byte	0x04, 0x05
        /*0cda*/ 	.short	(.L_255 - .L_254)
.L_254:
        /*0cdc*/ 	.word	0x00000180
        /*0ce0*/ 	.word	0x00000001
        /*0ce4*/ 	.word	0x00000001


	//----- nvinfo : EIATTR_CRS_STACK_SIZE
	.align		4
.L_255:
        /*0ce8*/ 	.byte	0x04, 0x1e
        /*0cea*/ 	.short	(.L_257 - .L_256)
.L_256:
        /*0cec*/ 	.word	0x00000000


	//----- nvinfo : EIATTR_CBANK_PARAM_SIZE
	.align		4
.L_257:
        /*0cf0*/ 	.byte	0x03, 0x19
        /*0cf2*/ 	.short	0x0770


	//----- nvinfo : EIATTR_PARAM_CBANK
	.align		4
        /*0cf4*/ 	.byte	0x04, 0x0a
        /*0cf6*/ 	.short	(.L_259 - .L_258)
	.align		4
.L_258:
        /*0cf8*/ 	.word	index@(.nv.constant0._ZN7cutlass13device_kernelINS_4gemm6kernel13GemmUniversalINS1_17GroupProblemShapeIN4cute5tupleIJiiiEEEEENS1_10collective13CollectiveMmaINS1_39MainloopSm90ArrayTmaGmmaWarpSpecializedILi3ENS6_IJNS5_1CILi1EEENSC_ILi2EEESD_EEENS1_40KernelPtrArrayTmaWarpSpecializedPingpongEEENS6_IJNSC_ILi128EEESI_SI_EEENS_6half_tEPNS6_IJlSD_NSC_ILi0EEEEEESK_PNS6_IJSD_lSL_EEENS5_8TiledMMAINS5_8MMA_AtomIJNS5_4SM904GMMA26MMA_64x128x16_F32F16F16_SSILNST_5MajorE0ELSV_1ELNST_7ScaleInE1ELSW_1EEEEEENS5_6LayoutINS6_IJSD_SD_SD_EEENS6_IJSL_SL_SL_EEEEENS6_IJNS5_10UnderscoreES13_S13_EEEEENS5_23SM90_TMA_LOAD_MULTICASTENS5_14ComposedLayoutINS5_7SwizzleILi3ELi4ELi3EEENS5_18smem_ptr_flag_bitsILi16EEENSZ_INS6_IJNSC_ILi8EEENSC_ILi64EEEEEENS6_IJS1D_SD_EEEEEEEvNS5_8identityENS5_13SM90_TMA_LOADENS17_IS19_S1B_NSZ_INS6_IJS1D_S1C_EEENS6_IJSD_S1D_EEEEEEEvS1I_EENS_8epilogue10collective18CollectiveEpilogueINS1P_30Sm90PtrArrayTmaWarpSpecializedILi4ELi2ELi16ELb1ELb0ELi2EEEJSJ_NS6_IJS1D_NSC_ILi32EEEEEESK_SN_SK_SN_NS1P_6fusion15FusionCallbacksIS1T_NS1W_17LinearCombinationISK_fSK_fLNS_15FloatRoundStyleE2EEESJ_S1V_JEEES1J_NS17_INS18_ILi2ELi4ELi3EEES1B_NSZ_INS6_IJS1C_S1U_EEENS6_IJS1U_SD_EEEEEEENS5_17SM75_U32x4_LDSM_NENS5_14SM90_TMA_STOREES26_NS5_17SM90_U32x4_STSM_NENS5_9Copy_AtomIJS29_SK_EEEvEEEvvEEEEvNT_6ParamsE)
        /*0cfc*/ 	.short	0x0210
        /*0cfe*/ 	.short	0x0770


	//----- nvinfo : EIATTR_SW_WAR
	.align		4
.L_259:
        /*0d00*/ 	.byte	0x04, 0x36
        /*0d02*/ 	.short	(.L_261 - .L_260)
.L_260:
        /*0d04*/ 	.word	0x00000008
.L_261:


//--------------------- .nv.callgraph             --------------------------
	.section	.nv.callgraph,"",@"SHT_CUDA_CALLGRAPH"
	.align	4
	.sectionentsize	8
	.align		4
        /*0000*/ 	.word	0x00000000
	.align		4
        /*0004*/ 	.word	0xffffffff
	.align		4
        /*0008*/ 	.word	index@(_ZN7cutlass13device_kernelINS_4gemm6kernel13GemmUniversalINS1_17GroupProblemShapeIN4cute5tupleIJiiiEEEEENS1_10collective13CollectiveMmaINS1_39MainloopSm90ArrayTmaGmmaWarpSpecializedILi3ENS6_IJNS5_1CILi1EEENSC_ILi2EEESD_EEENS1_40KernelPtrArrayTmaWarpSpecializedPingpongEEENS6_IJNSC_ILi128EEESI_SI_EEENS_10bfloat16_tEPNS6_IJlSD_NSC_ILi0EEEEEESK_SN_NS5_8TiledMMAINS5_8MMA_AtomIJNS5_4SM904GMMA28MMA_64x128x16_F32BF16BF16_SSILNSR_5MajorE0ELST_0ELNSR_7ScaleInE1ELSU_1EEEEEENS5_6LayoutINS6_IJSD_SD_SD_EEENS6_IJSL_SL_SL_EEEEENS6_IJNS5_10UnderscoreES11_S11_EEEEENS5_23SM90_TMA_LOAD_MULTICASTENS5_14ComposedLayoutINS5_7SwizzleILi3ELi4ELi3EEENS5_18smem_ptr_flag_bitsILi16EEENSX_INS6_IJNSC_ILi8EEENSC_ILi64EEEEEENS6_IJS1B_SD_EEEEEEEvNS5_8identityENS5_13SM90_TMA_LOADES1F_vS1G_EENS_8epilogue10collective18CollectiveEpilogueINS1J_30Sm90PtrArrayTmaWarpSpecializedILi4ELi2ELi16ELb1ELb0ELi2EEEJSJ_NS6_IJS1B_NSC_ILi32EEEEEESK_SN_SK_SN_NS1J_6fusion15FusionCallbacksIS1N_NS1Q_17LinearCombinationISK_fSK_fLNS_15FloatRoundStyleE2EEESJ_S1P_JEEES1H_NS15_INS16_ILi2ELi4ELi3EEES19_NSX_INS6_IJS1A_S1O_EEENS6_IJS1O_SD_EEEEEEENS5_17SM75_U32x4_LDSM_NENS5_14SM90_TMA_STOREES20_NS5_17SM90_U32x4_STSM_NENS5_9Copy_AtomIJS23_NS_6half_tEEEEvEEEvvEEEEvNT_6ParamsE)
	.align		4
        /*000c*/ 	.word	index@(__assertfail)
	.align		4
        /*0010*/ 	.word	index@(_ZN7cutlass13device_kernelINS_4gemm6kernel13GemmUniversalINS1_17GroupProblemShapeIN4cute5tupleIJiiiEEEEENS1_10collective13CollectiveMmaINS1_39MainloopSm90ArrayTmaGmmaWarpSpecializedILi3ENS6_IJNS5_1CILi1EEENSC_ILi2EEESD_EEENS1_40KernelPtrArrayTmaWarpSpecializedPingpongEEENS6_IJNSC_ILi128EEESI_SI_EEENS_10bfloat16_tEPNS6_IJSD_lNSC_ILi0EEEEEESK_SN_NS5_8TiledMMAINS5_8MMA_AtomIJNS5_4SM904GMMA28MMA_64x128x16_F32BF16BF16_SSILNSR_5MajorE1ELST_1ELNSR_7ScaleInE1ELSU_1EEEEEENS5_6LayoutINS6_IJSD_SD_SD_EEENS6_IJSL_SL_SL_EEEEENS6_IJNS5_10UnderscoreES11_S11_EEEEENS5_23SM90_TMA_LOAD_MULTICASTENS5_14ComposedLayoutINS5_7SwizzleILi3ELi4ELi3EEENS5_18smem_ptr_flag_bitsILi16EEENSX_INS6_IJNSC_ILi64EEENSC_ILi8EEEEEENS6_IJSD_S1A_EEEEEEEvNS5_8identityENS5_13SM90_TMA_LOADES1F_vS1G_EENS_8epilogue10collective18CollectiveEpilogueINS1J_30Sm90PtrArrayTmaWarpSpecializedILi4ELi2ELi16ELb1ELb0ELi2EEEJSJ_NS6_IJS1A_NSC_ILi32EEEEEESK_PNS6_IJlSD_SL_EEESK_S1R_NS1J_6fusion15FusionCallbacksIS1N_NS1S_17LinearCombinationISK_fSK_fLNS_15FloatRoundStyleE2EEESJ_S1P_JEEES1H_NS15_INS16_ILi2ELi4ELi3EEES19_NSX_INS6_IJS1B_S1O_EEENS6_IJS1O_SD_EEEEEEENS5_17SM75_U32x4_LDSM_NENS5_14SM90_TMA_STOREES22_NS5_17SM90_U32x4_STSM_NENS5_9Copy_AtomIJS25_NS_6half_tEEEEvEEEvvEEEEvNT_6ParamsE)
	.align		4
        /*0014*/ 	.word	index@(__assertfail)
	.align		4
        /*0018*/ 	.word	index@(_ZN7cutlass13device_kernelINS_4gemm6kernel13GemmUniversalINS1_17GroupProblemShapeIN4cute5tupleIJiiiEEEEENS1_10collective13CollectiveMmaINS1_39MainloopSm90ArrayTmaGmmaWarpSpecializedILi3ENS6_IJNS5_1CILi1EEENSC_ILi2EEESD_EEENS1_40KernelPtrArrayTmaWarpSpecializedPingpongEEENS6_IJNSC_ILi128EEESI_SI_EEENS_10bfloat16_tEPNS6_IJlSD_NSC_ILi0EEEEEESK_PNS6_IJSD_lSL_EEENS5_8TiledMMAINS5_8MMA_AtomIJNS5_4SM904GMMA28MMA_64x128x16_F32BF16BF16_SSILNST_5MajorE0ELSV_1ELNST_7ScaleInE1ELSW_1EEEEEENS5_6LayoutINS6_IJSD_SD_SD_EEENS6_IJSL_SL_SL_EEEEENS6_IJNS5_10UnderscoreES13_S13_EEEEENS5_23SM90_TMA_LOAD_MULTICASTENS5_14ComposedLayoutINS5_7SwizzleILi3ELi4ELi3EEENS5_18smem_ptr_flag_bitsILi16EEENSZ_INS6_IJNSC_ILi8EEENSC_ILi64EEEEEENS6_IJS1D_SD_EEEEEEEvNS5_8identityENS5_13SM90_TMA_LOADENS17_IS19_S1B_NSZ_INS6_IJS1D_S1C_EEENS6_IJSD_S1D_EEEEEEEvS1I_EENS_8epilogue10collective18CollectiveEpilogueINS1P_30Sm90PtrArrayTmaWarpSpecializedILi4ELi2ELi16ELb1ELb0ELi2EEEJSJ_NS6_IJS1D_NSC_ILi32EEEEEESK_SN_SK_SN_NS1P_6fusion15FusionCallbacksIS1T_NS1W_17LinearCombinationISK_fSK_fLNS_15FloatRoundStyleE2EEESJ_S1V_JEEES1J_NS17_INS18_ILi2ELi4ELi3EEES1B_NSZ_INS6_IJS1C_S1U_EEENS6_IJS1U_SD_EEEEEEENS5_17SM75_U32x4_LDSM_NENS5_14SM90_TMA_STOREES26_NS5_17SM90_U32x4_STSM_NENS5_9Copy_AtomIJS29_NS_6half_tEEEEvEEEvvEEEEvNT_6ParamsE)
	.align		4
        /*001c*/ 	.word	index@(__assertfail)
	.align		4
        /*0020*/ 	.word	index@(_ZN7cutlass13device_kernelINS_4gemm6kernel13GemmUniversalINS1_17GroupProblemShapeIN4cute5tupleIJiiiEEEEENS1_10collective13CollectiveMmaINS1_39MainloopSm90ArrayTmaGmmaWarpSpecializedILi3ENS6_IJNS5_1CILi1EEENSC_ILi2EEESD_EEENS1_40KernelPtrArrayTmaWarpSpecializedPingpongEEENS6_IJNSC_ILi128EEESI_SI_EEENS_6half_tEPNS6_IJlSD_NSC_ILi0EEEEEESK_SN_NS5_8TiledMMAINS5_8MMA_AtomIJNS5_4SM904GMMA26MMA_64x128x16_F32F16F16_SSILNSR_5MajorE0ELST_0ELNSR_7ScaleInE1ELSU_1EEEEEENS5_6LayoutINS6_IJSD_SD_SD_EEENS6_IJSL_SL_SL_EEEEENS6_IJNS5_10UnderscoreES11_S11_EEEEENS5_23SM90_TMA_LOAD_MULTICASTENS5_14ComposedLayoutINS5_7SwizzleILi3ELi4ELi3EEENS5_18smem_ptr_flag_bitsILi16EEENSX_INS6_IJNSC_ILi8EEENSC_ILi64EEEEEENS6_IJS1B_SD_EEEEEEEvNS5_8identityENS5_13SM90_TMA_LOADES1F_vS1G_EENS_8epilogue10collective18CollectiveEpilogueINS1J_30Sm90PtrArrayTmaWarpSpecializedILi4ELi2ELi16ELb1ELb0ELi2EEEJSJ_NS6_IJS1B_NSC_ILi32EEEEEESK_SN_SK_SN_NS1J_6fusion15FusionCallbacksIS1N_NS1Q_17LinearCombinationISK_fSK_fLNS_15FloatRoundStyleE2EEESJ_S1P_JEEES1H_NS15_INS16_ILi2ELi4ELi3EEES19_NSX_INS6_IJS1A_S1O_EEENS6_IJS1O_SD_EEEEEEENS5_17SM75_U32x4_LDSM_NENS5_14SM90_TMA_STOREES20_NS5_17SM90_U32x4_STSM_NENS5_9Copy_AtomIJS23_SK_EEEvEEEvvEEEEvNT_6ParamsE)
	.align		4
        /*0024*/ 	.word	index@(__assertfail)
	.align		4
        /*0028*/ 	.word	index@(_ZN7cutlass13device_kernelINS_4gemm6kernel13GemmUniversalINS1_17GroupProblemShapeIN4cute5tupleIJiiiEEEEENS1_10collective13CollectiveMmaINS1_39MainloopSm90ArrayTmaGmmaWarpSpecializedILi3ENS6_IJNS5_1CILi1EEENSC_ILi2EEESD_EEENS1_40KernelPtrArrayTmaWarpSpecializedPingpongEEENS6_IJNSC_ILi128EEESI_SI_EEENS_6half_tEPNS6_IJSD_lNSC_ILi0EEEEEESK_SN_NS5_8TiledMMAINS5_8MMA_AtomIJNS5_4SM904GMMA26MMA_64x128x16_F32F16F16_SSILNSR_5MajorE1ELST_1ELNSR_7ScaleInE1ELSU_1EEEEEENS5_6LayoutINS6_IJSD_SD_SD_EEENS6_IJSL_SL_SL_EEEEENS6_IJNS5_10UnderscoreES11_S11_EEEEENS5_23SM90_TMA_LOAD_MULTICASTENS5_14ComposedLayoutINS5_7SwizzleILi3ELi4ELi3EEENS5_18smem_ptr_flag_bitsILi16EEENSX_INS6_IJNSC_ILi64EEENSC_ILi8EEEEEENS6_IJSD_S1A_EEEEEEEvNS5_8identityENS5_13SM90_TMA_LOADES1F_vS1G_EENS_8epilogue10collective18CollectiveEpilogueINS1J_30Sm90PtrArrayTmaWarpSpecializedILi4ELi2ELi16ELb1ELb0ELi2EEEJSJ_NS6_IJS1A_NSC_ILi32EEEEEESK_PNS6_IJlSD_SL_EEESK_S1R_NS1J_6fusion15FusionCallbacksIS1N_NS1S_17LinearCombinationISK_fSK_fLNS_15FloatRoundStyleE2EEESJ_S1P_JEEES1H_NS15_INS16_ILi2ELi4ELi3EEES19_NSX_INS6_IJS1B_S1O_EEENS6_IJS1O_SD_EEEEEEENS5_17SM75_U32x4_LDSM_NENS5_14SM90_TMA_STOREES22_NS5_17SM90_U32x4_STSM_NENS5_9Copy_AtomIJS25_SK_EEEvEEEvvEEEEvNT_6ParamsE)
	.align		4
        /*002c*/ 	.word	index@(__assertfail)
	.align		4
        /*0030*/ 	.word	index@(_ZN7cutlass13device_kernelINS_4gemm6kernel13GemmUniversalINS1_17GroupProblemShapeIN4cute5tupleIJiiiEEEEENS1_10collective13CollectiveMmaINS1_39MainloopSm90ArrayTmaGmmaWarpSpecializedILi3ENS6_IJNS5_1CILi1EEENSC_ILi2EEESD_EEENS1_40KernelPtrArrayTmaWarpSpecializedPingpongEEENS6_IJNSC_ILi128EEESI_SI_EEENS_6half_tEPNS6_IJlSD_NSC_ILi0EEEEEESK_PNS6_IJSD_lSL_EEENS5_8TiledMMAINS5_8MMA_AtomIJNS5_4SM904GMMA26MMA_64x128x16_F32F16F16_SSILNST_5MajorE0ELSV_1ELNST_7ScaleInE1ELSW_1EEEEEENS5_6LayoutINS6_IJSD_SD_SD_EEENS6_IJSL_SL_SL_EEEEENS6_IJNS5_10UnderscoreES13_S13_EEEEENS5_23SM90_TMA_LOAD_MULTICASTENS5_14ComposedLayoutINS5_7SwizzleILi3ELi4ELi3EEENS5_18smem_ptr_flag_bitsILi16EEENSZ_INS6_IJNSC_ILi8EEENSC_ILi64EEEEEENS6_IJS1D_SD_EEEEEEEvNS5_8identityENS5_13SM90_TMA_LOADENS17_IS19_S1B_NSZ_INS6_IJS1D_S1C_EEENS6_IJSD_S1D_EEEEEEEvS1I_EENS_8epilogue10collective18CollectiveEpilogueINS1P_30Sm90PtrArrayTmaWarpSpecializedILi4ELi2ELi16ELb1ELb0ELi2EEEJSJ_NS6_IJS1D_NSC_ILi32EEEEEESK_SN_SK_SN_NS1P_6fusion15FusionCallbacksIS1T_NS1W_17LinearCombinationISK_fSK_fLNS_15FloatRoundStyleE2EEESJ_S1V_JEEES1J_NS17_INS18_ILi2ELi4ELi3EEES1B_NSZ_INS6_IJS1C_S1U_EEENS6_IJS1U_SD_EEEEEEENS5_17SM75_U32x4_LDSM_NENS5_14SM90_TMA_STOREES26_NS5_17SM90_U32x4_STSM_NENS5_9Copy_AtomIJS29_SK_EEEvEEEvvEEEEvNT_6ParamsE)
	.align		4
        /*0034*/ 	.word	index@(__assertfail)
	.align		4
        /*0038*/ 	.word	0x00000000
	.align		4
        /*003c*/ 	.word	0xfffffffe
	.align		4
        /*0040*/ 	.word	0x00000000
	.align		4
        /*0044*/ 	.word	0xfffffffd
	.align		4
        /*0048*/ 	.word	0x00000000
	.align		4
        /*004c*/ 	.word	0xfffffffc


//--------------------- .nv.constant4             --------------------------
	.section	.nv.constant4,"a",@progbits
	.align	8
	.align		8
.nv.constant4:
        /*0000*/ 	.dword	__unnamed_1
	.align		8
        /*0008*/ 	.dword	__unnamed_2
	.align		8
        /*0010*/ 	.dword	_ZN54_INTERNAL_0f971116_23_cutlass_grouped_gemm_cu_1f7943154cuda3std3__45__cpo5beginE
	.align		8
        /*0018*/ 	.dword	_ZN54_INTERNAL_0f971116_23_cutlass_grouped_gemm_cu_1f7943154cuda3std3__45__cpo3endE
	.align		8
        /*0020*/ 	.dword	_ZN54_INTERNAL_0f971116_23_cutlass_grouped_gemm_cu_1f7943154cuda3std3__45__cpo6cbeginE
	.align		8
        /*0028*/ 	.dword	_ZN54_INTERNAL_0f971116_23_cutlass_grouped_gemm_cu_1f7943154cuda3std3__45__cpo4cendE
	.align		8
        /*0030*/ 	.dword	_ZN54_INTERNAL_0f971116_23_cutlass_grouped_gemm_cu_1f7943154cuda3std3__45__cpo6rbeginE
	.align		8
        /*0038*/ 	.dword	_ZN54_INTERNAL_0f971116_23_cutlass_grouped_gemm_cu_1f7943154cuda3std3__45__cpo4rendE
	.align		8
        /*0040*/ 	.dword	_ZN54_INTERNAL_0f971116_23_cutlass_grouped_gemm_cu_1f7943154cuda3std3__45__cpo7crbeginE
	.align		8
        /*0048*/ 	.dword	_ZN54_INTERNAL_0f971116_23_cutlass_grouped_gemm_cu_1f7943154cuda3std3__45__cpo5crendE
	.align		8
        /*0050*/ 	.dword	_ZN54_INTERNAL_0f971116_23_cutlass_grouped_gemm_cu_1f7943154cuda3std3__456_GLOBAL__N__0f971116_23_cutlass_grouped_gemm_cu_1f7943156ignoreE
	.align		8
        /*0058*/ 	.dword	_ZN54_INTERNAL_0f971116_23_cutlass_grouped_gemm_cu_1f7943154cuda3std3__419piecewise_constructE
	.align		8
        /*0060*/ 	.dword	_ZN54_INTERNAL_0f971116_23_cutlass_grouped_gemm_cu_1f7943154cuda3std3__48in_placeE
	.align		8
        /*0068*/ 	.dword	_ZN54_INTERNAL_0f971116_23_cutlass_grouped_gemm_cu_1f7943154cuda3std3__420unreachable_sentinelE
	.align		8
        /*0070*/ 	.dword	_ZN54_INTERNAL_0f971116_23_cutlass_grouped_gemm_cu_1f7943154cuda3std3__47nulloptE
	.align		8
        /*0078*/ 	.dword	_ZN54_INTERNAL_0f971116_23_cutlass_grouped_gemm_cu_1f7943154cuda3std3__48unexpectE
	.align		8
        /*0080*/ 	.dword	_ZN54_INTERNAL_0f971116_23_cutlass_grouped_gemm_cu_1f7943154cuda3std6ranges3__45__cpo4swapE
	.align		8
        /*0088*/ 	.dword	_ZN54_INTERNAL_0f971116_23_cutlass_grouped_gemm_cu_1f7943154cuda3std6ranges3__45__cpo9iter_moveE
	.align		8
        /*0090*/ 	.dword	_ZN54_INTERNAL_0f971116_23_cutlass_grouped_gemm_cu_1f7943154cuda3std6ranges3__45__cpo5beginE
	.align		8
        /*0098*/ 	.dword	_ZN54_INTERNAL_0f971116_23_cutlass_grouped_gemm_cu_1f7943154cuda3std6ranges3__45__cpo3endE
	.align		8
        /*00a0*/ 	.dword	_ZN54_INTERNAL_0f971116_23_cutlass_grouped_gemm_cu_1f7943154cuda3std6ranges3__45__cpo6cbeginE
	.align		8
        /*00a8*/ 	.dword	_ZN54_INTERNAL_0f971116_23_cutlass_grouped_gemm_cu_1f7943154cuda3std6ranges3__45__cpo4cendE
	.align		8
        /*00b0*/ 	.dword	_ZN54_INTERNAL_0f971116_23_cutlass_grouped_gemm_cu_1f7943154cuda3std6ranges3__45__cpo7advanceE
	.align		8
        /*00b8*/ 	.dword	_ZN54_INTERNAL_0f971116_23_cutlass_grouped_gemm_cu_1f7943154cuda3std6ranges3__45__cpo9iter_swapE
	.align		8
        /*00c0*/ 	.dword	_ZN54_INTERNAL_0f971116_23_cutlass_grouped_gemm_cu_1f7943154cuda3std6ranges3__45__cpo4nextE
	.align		8
        /*00c8*/ 	.dword	_ZN54_INTERNAL_0f971116_23_cutlass_grouped_gemm_cu_1f7943154cuda3std6ranges3__45__cpo4prevE
	.align		8
        /*00d0*/ 	.dword	_ZN54_INTERNAL_0f971116_23_cutlass_grouped_gemm_cu_1f7943154cuda3std6ranges3__45__cpo4dataE
	.align		8
        /*00d8*/ 	.dword	_ZN54_INTERNAL_0f971116_23_cutlass_grouped_gemm_cu_1f7943154cuda3std6ranges3__45__cpo5cdataE
	.align		8
        /*00e0*/ 	.dword	_ZN54_INTERNAL_0f971116_23_cutlass_grouped_gemm_cu_1f7943154cuda3std6ranges3__45__cpo4sizeE
	.align		8
        /*00e8*/ 	.dword	_ZN54_INTERNAL_0f971116_23_cutlass_grouped_gemm_cu_1f7943154cuda3std6ranges3__45__cpo5ssizeE
	.align		8
        /*00f0*/ 	.dword	_ZN54_INTERNAL_0f971116_23_cutlass_grouped_gemm_cu_1f7943154cuda3std6ranges3__45__cpo8distanceE
	.align		8
        /*00f8*/ 	.dword	_ZN54_INTERNAL_0f971116_23_cutlass_grouped_gemm_cu_1f7943156thrust23THRUST_300001_SM_900_NS6system6detail10sequential3seqE
	.align		8
        /*0100*/ 	.dword	_ZN54_INTERNAL_0f971116_23_cutlass_grouped_gemm_cu_1f7943156thrust23THRUST_300001_SM_900_NS12placeholders2_1E
	.align		8
        /*0108*/ 	.dword	_ZN54_INTERNAL_0f971116_23_cutlass_grouped_gemm_cu_1f7943156thrust23THRUST_300001_SM_900_NS12placeholders2_2E
	.align		8
        /*0110*/ 	.dword	_ZN54_INTERNAL_0f971116_23_cutlass_grouped_gemm_cu_1f7943156thrust23THRUST_300001_SM_900_NS12placeholders2_3E
	.align		8
        /*0118*/ 	.dword	_ZN54_INTERNAL_0f971116_23_cutlass_grouped_gemm_cu_1f7943156thrust23THRUST_300001_SM_900_NS12placeholders2_4E
	.align		8
        /*0120*/ 	.dword	_ZN54_INTERNAL_0f971116_23_cutlass_grouped_gemm_cu_1f7943156thrust23THRUST_300001_SM_900_NS12placeholders2_5E
	.align		8
        /*0128*/ 	.dword	_ZN54_INTERNAL_0f971116_23_cutlass_grouped_gemm_cu_1f7943156thrust23THRUST_300001_SM_900_NS12placeholders2_6E
	.align		8
        /*0130*/ 	.dword	_ZN54_INTERNAL_0f971116_23_cutlass_grouped_gemm_cu_1f7943156thrust23THRUST_300001_SM_900_NS12placeholders2_7E
	.align		8
        /*0138*/ 	.dword	_ZN54_INTERNAL_0f971116_23_cutlass_grouped_gemm_cu_1f7943156thrust23THRUST_300001_SM_900_NS12placeholders2_8E
	.align		8
        /*0140*/ 	.dword	_ZN54_INTERNAL_0f971116_23_cutlass_grouped_gemm_cu_1f7943156thrust23THRUST_300001_SM_900_NS12placeholders2_9E
	.align		8
        /*0148*/ 	.dword	_ZN54_INTERNAL_0f971116_23_cutlass_grouped_gemm_cu_1f7943156thrust23THRUST_300001_SM_900_NS12placeholders3_10E
	.align		8
        /*0150*/ 	.dword	_ZN54_INTERNAL_0f971116_23_cutlass_grouped_gemm_cu_1f7943154cute7productE
	.align		8
        /*0158*/ 	.dword	_ZN54_INTERNAL_0f971116_23_cutlass_grouped_gemm_cu_1f7943154cute1_E
	.align		8
        /*0160*/ 	.dword	$str$28
	.align		8
        /*0168*/ 	.dword	$str$29
	.align		8
        /*0170*/ 	.dword	__assertfail


//--------------------- .text._ZN3cub17CUB_300001_SM_9006detail11EmptyKernelIvEEvv --------------------------
	.section	.text._ZN3cub17CUB_300001_SM_9006detail11EmptyKernelIvEEvv,"ax",@progbits
	.align	128
        .global         _ZN3cub17CUB_300001_SM_9006detail11EmptyKernelIvEEvv
        .type           _ZN3cub17CUB_300001_SM_9006detail11EmptyKernelIvEEvv,@function
        .size           _ZN3cub17CUB_300001_SM_9006detail11EmptyKernelIvEEvv,(.L_x_1990 - _ZN3cub17CUB_300001_SM_9006detail11EmptyKernelIvEEvv)
        .other          _ZN3cub17CUB_300001_SM_9006detail11EmptyKernelIvEEvv,@"STO_CUDA_ENTRY STV_DEFAULT"
_ZN3cub17CUB_300001_SM_9006detail11EmptyKernelIvEEvv:
.text._ZN3cub17CUB_300001_SM_9006detail11EmptyKernelIvEEvv:
[----:B------:R-:W-:Y:S01]  /*0000*/  LDC R1, c[0x0][0x28] ;  /* 0x00000a00ff017b82 */ /* 0x000fe20000000800 */
[----:B------:R-:W-:Y:S05]  /*0010*/  EXIT ;  /* 0x000000000000794d */ /* 0x000fea0003800000 */
.L_x_0:
[----:B------:R-:W-:-:S00]  /*0020*/  BRA `(.L_x_0) ;  /* 0xfffffffc00fc7947 */ /* 0x000fc0000383ffff */
[----:B------:R-:W-:-:S00]  /*0030*/  NOP ;  /* 0x0000000000007918 */ /* 0x000fc00000000000 */
        /* <DEDUP_REMOVED lines=12> */
.L_x_1990:


//--------------------- .text._ZN7cutlass13device_kernelINS_4gemm6kernel13GemmUniversalINS1_17GroupProblemShapeIN4cute5tupleIJiiiEEEEENS1_10collective13CollectiveMmaINS1_39MainloopSm90ArrayTmaGmmaWarpSpecializedILi3ENS6_IJNS5_1CILi1EEENSC_ILi2EEESD_EEENS1_40KernelPtrArrayTmaWarpSpecializedPingpongEEENS6_IJNSC_ILi128EEESI_SI_EEENS_10bfloat16_tEPNS6_IJlSD_NSC_ILi0EEEEEESK_SN_NS5_8TiledMMAINS5_8MMA_AtomIJNS5_4SM904GMMA28MMA_64x128x16_F32BF16BF16_SSILNSR_5MajorE0ELST_0ELNSR_7ScaleInE1ELSU_1EEEEEENS5_6LayoutINS6_IJSD_SD_SD_EEENS6_IJSL_SL_SL_EEEEENS6_IJNS5_10UnderscoreES11_S11_EEEEENS5_23SM90_TMA_LOAD_MULTICASTENS5_14ComposedLayoutINS5_7SwizzleILi3ELi4ELi3EEENS5_18smem_ptr_flag_bitsILi16EEENSX_INS6_IJNSC_ILi8EEENSC_ILi64EEEEEENS6_IJS1B_SD_EEEEEEEvNS5_8identityENS5_13SM90_TMA_LOADES1F_vS1G_EENS_8epilogue10collective18CollectiveEpilogueINS1J_30Sm90PtrArrayTmaWarpSpecializedILi4ELi2ELi16ELb1ELb0ELi2EEEJSJ_NS6_IJS1B_NSC_ILi32EEEEEESK_SN_SK_SN_NS1J_6fusion15FusionCallbacksIS1N_NS1Q_17LinearCombinationISK_fSK_fLNS_15FloatRoundStyleE2EEESJ_S1P_JEEES1H_NS15_INS16_ILi2ELi4ELi3EEES19_NSX_INS6_IJS1A_S1O_EEENS6_IJS1O_SD_EEEEEEENS5_17SM75_U32x4_LDSM_NENS5_14SM90_TMA_STOREES20_NS5_17SM90_U32x4_STSM_NENS5_9Copy_AtomIJS23_NS_6half_tEEEEvEEEvvEEEEvNT_6ParamsE --------------------------
	.section	.text._ZN7cutlass13device_kernelINS_4gemm6kernel13GemmUniversalINS1_17GroupProblemShapeIN4cute5tupleIJiiiEEEEENS1_10collective13CollectiveMmaINS1_39MainloopSm90ArrayTmaGmmaWarpSpecializedILi3ENS6_IJNS5_1CILi1EEENSC_ILi2EEESD_EEENS1_40KernelPtrArrayTmaWarpSpecializedPingpongEEENS6_IJNSC_ILi128EEESI_SI_EEENS_10bfloat16_tEPNS6_IJlSD_NSC_ILi0EEEEEESK_SN_NS5_8TiledMMAINS5_8MMA_AtomIJNS5_4SM904GMMA28MMA_64x128x16_F32BF16BF16_SSILNSR_5MajorE0ELST_0ELNSR_7ScaleInE1ELSU_1EEEEEENS5_6LayoutINS6_IJSD_SD_SD_EEENS6_IJSL_SL_SL_EEEEENS6_IJNS5_10UnderscoreES11_S11_EEEEENS5_23SM90_TMA_LOAD_MULTICASTENS5_14ComposedLayoutINS5_7SwizzleILi3ELi4ELi3EEENS5_18smem_ptr_flag_bitsILi16EEENSX_INS6_IJNSC_ILi8EEENSC_ILi64EEEEEENS6_IJS1B_SD_EEEEEEEvNS5_8identityENS5_13SM90_TMA_LOADES1F_vS1G_EENS_8epilogue10collective18CollectiveEpilogueINS1J_30Sm90PtrArrayTmaWarpSpecializedILi4ELi2ELi16ELb1ELb0ELi2EEEJSJ_NS6_IJS1B_NSC_ILi32EEEEEESK_SN_SK_SN_NS1J_6fusion15FusionCallbacksIS1N_NS1Q_17LinearCombinationISK_fSK_fLNS_15FloatRoundStyleE2EEESJ_S1P_JEEES1H_NS15_INS16_ILi2ELi4ELi3EEES19_NSX_INS6_IJS1A_S1O_EEENS6_IJS1O_SD_EEEEEEENS5_17SM75_U32x4_LDSM_NENS5_14SM90_TMA_STOREES20_NS5_17SM90_U32x4_STSM_NENS5_9Copy_AtomIJS23_NS_6half_tEEEEvEEEvvEEEEvNT_6ParamsE,"ax",@progbits
	.align	128
.text._ZN7cutlass13device_kernelINS_4gemm6kernel13GemmUniversalINS1_17GroupProblemShapeIN4cute5tupleIJiiiEEEEENS1_10collective13CollectiveMmaINS1_39MainloopSm90ArrayTmaGmmaWarpSpecializedILi3ENS6_IJNS5_1CILi1EEENSC_ILi2EEESD_EEENS1_40KernelPtrArrayTmaWarpSpecializedPingpongEEENS6_IJNSC_ILi128EEESI_SI_EEENS_10bfloat16_tEPNS6_IJlSD_NSC_ILi0EEEEEESK_SN_NS5_8TiledMMAINS5_8MMA_AtomIJNS5_4SM904GMMA28MMA_64x128x16_F32BF16BF16_SSILNSR_5MajorE0ELST_0ELNSR_7ScaleInE1ELSU_1EEEEEENS5_6LayoutINS6_IJSD_SD_SD_EEENS6_IJSL_SL_SL_EEEEENS6_IJNS5_10UnderscoreES11_S11_EEEEENS5_23SM90_TMA_LOAD_MULTICASTENS5_14ComposedLayoutINS5_7SwizzleILi3ELi4ELi3EEENS5_18smem_ptr_flag_bitsILi16EEENSX_INS6_IJNSC_ILi8EEENSC_ILi64EEEEEENS6_IJS1B_SD_EEEEEEEvNS5_8identityENS5_13SM90_TMA_LOADES1F_vS1G_EENS_8epilogue10collective18CollectiveEpilogueINS1J_30Sm90PtrArrayTmaWarpSpecializedILi4ELi2ELi16ELb1ELb0ELi2EEEJSJ_NS6_IJS1B_NSC_ILi32EEEEEESK_SN_SK_SN_NS1J_6fusion15FusionCallbacksIS1N_NS1Q_17LinearCombinationISK_fSK_fLNS_15FloatRoundStyleE2EEESJ_S1P_JEEES1H_NS15_INS16_ILi2ELi4ELi3EEES19_NSX_INS6_IJS1A_S1O_EEENS6_IJS1O_SD_EEEEEEENS5_17SM75_U32x4_LDSM_NENS5_14SM90_TMA_STOREES20_NS5_17SM90_U32x4_STSM_NENS5_9Copy_AtomIJS23_NS_6half_tEEEEvEEEvvEEEEvNT_6ParamsE:
        .type           _ZN7cutlass13device_kernelINS_4gemm6kernel13GemmUniversalINS1_17GroupProblemShapeIN4cute5tupleIJiiiEEEEENS1_10collective13CollectiveMmaINS1_39MainloopSm90ArrayTmaGmmaWarpSpecializedILi3ENS6_IJNS5_1CILi1EEENSC_ILi2EEESD_EEENS1_40KernelPtrArrayTmaWarpSpecializedPingpongEEENS6_IJNSC_ILi128EEESI_SI_EEENS_10bfloat16_tEPNS6_IJlSD_NSC_ILi0EEEEEESK_SN_NS5_8TiledMMAINS5_8MMA_AtomIJNS5_4SM904GMMA28MMA_64x128x16_F32BF16BF16_SSILNSR_5MajorE0ELST_0ELNSR_7ScaleInE1ELSU_1EEEEEENS5_6LayoutINS6_IJSD_SD_SD_EEENS6_IJSL_SL_SL_EEEEENS6_IJNS5_10UnderscoreES11_S11_EEEEENS5_23SM90_TMA_LOAD_MULTICASTENS5_14ComposedLayoutINS5_7SwizzleILi3ELi4ELi3EEENS5_18smem_ptr_flag_bitsILi16EEENSX_INS6_IJNSC_ILi8EEENSC_ILi64EEEEEENS6_IJS1B_SD_EEEEEEEvNS5_8identityENS5_13SM90_TMA_LOADES1F_vS1G_EENS_8epilogue10collective18CollectiveEpilogueINS1J_30Sm90PtrArrayTmaWarpSpecializedILi4ELi2ELi16ELb1ELb0ELi2EEEJSJ_NS6_IJS1B_NSC_ILi32EEEEEESK_SN_SK_SN_NS1J_6fusion15FusionCallbacksIS1N_NS1Q_17LinearCombinationISK_fSK_fLNS_15FloatRoundStyleE2EEESJ_S1P_JEEES1H_NS15_INS16_ILi2ELi4ELi3EEES19_NSX_INS6_IJS1A_S1O_EEENS6_IJS1O_SD_EEEEEEENS5_17SM75_U32x4_LDSM_NENS5_14SM90_TMA_STOREES20_NS5_17SM90_U32x4_STSM_NENS5_9Copy_AtomIJS23_NS_6half_tEEEEvEEEvvEEEEvNT_6ParamsE,@function
        .size           _ZN7cutlass13device_kernelINS_4gemm6kernel13GemmUniversalINS1_17GroupProblemShapeIN4cute5tupleIJiiiEEEEENS1_10collective13CollectiveMmaINS1_39MainloopSm90ArrayTmaGmmaWarpSpecializedILi3ENS6_IJNS5_1CILi1EEENSC_ILi2EEESD_EEENS1_40KernelPtrArrayTmaWarpSpecializedPingpongEEENS6_IJNSC_ILi128EEESI_SI_EEENS_10bfloat16_tEPNS6_IJlSD_NSC_ILi0EEEEEESK_SN_NS5_8TiledMMAINS5_8MMA_AtomIJNS5_4SM904GMMA28MMA_64x128x16_F32BF16BF16_SSILNSR_5MajorE0ELST_0ELNSR_7ScaleInE1ELSU_1EEEEEENS5_6LayoutINS6_IJSD_SD_SD_EEENS6_IJSL_SL_SL_EEEEENS6_IJNS5_10UnderscoreES11_S11_EEEEENS5_23SM90_TMA_LOAD_MULTICASTENS5_14ComposedLayoutINS5_7SwizzleILi3ELi4ELi3EEENS5_18smem_ptr_flag_bitsILi16EEENSX_INS6_IJNSC_ILi8EEENSC_ILi64EEEEEENS6_IJS1B_SD_EEEEEEEvNS5_8identityENS5_13SM90_TMA_LOADES1F_vS1G_EENS_8epilogue10collective18CollectiveEpilogueINS1J_30Sm90PtrArrayTmaWarpSpecializedILi4ELi2ELi16ELb1ELb0ELi2EEEJSJ_NS6_IJS1B_NSC_ILi32EEEEEESK_SN_SK_SN_NS1J_6fusion15FusionCallbacksIS1N_NS1Q_17LinearCombinationISK_fSK_fLNS_15FloatRoundStyleE2EEESJ_S1P_JEEES1H_NS15_INS16_ILi2ELi4ELi3EEES19_NSX_INS6_IJS1A_S1O_EEENS6_IJS1O_SD_EEEEEEENS5_17SM75_U32x4_LDSM_NENS5_14SM90_TMA_STOREES20_NS5_17SM90_U32x4_STSM_NENS5_9Copy_AtomIJS23_NS_6half_tEEEEvEEEvvEEEEvNT_6ParamsE,(.L_x_1978 - _ZN7cutlass13device_kernelINS_4gemm6kernel13GemmUniversalINS1_17GroupProblemShapeIN4cute5tupleIJiiiEEEEENS1_10collective13CollectiveMmaINS1_39MainloopSm90ArrayTmaGmmaWarpSpecializedILi3ENS6_IJNS5_1CILi1EEENSC_ILi2EEESD_EEENS1_40KernelPtrArrayTmaWarpSpecializedPingpongEEENS6_IJNSC_ILi128EEESI_SI_EEENS_10bfloat16_tEPNS6_IJlSD_NSC_ILi0EEEEEESK_SN_NS5_8TiledMMAINS5_8MMA_AtomIJNS5_4SM904GMMA28MMA_64x128x16_F32BF16BF16_SSILNSR_5MajorE0ELST_0ELNSR_7ScaleInE1ELSU_1EEEEEENS5_6LayoutINS6_IJSD_SD_SD_EEENS6_IJSL_SL_SL_EEEEENS6_IJNS5_10UnderscoreES11_S11_EEEEENS5_23SM90_TMA_LOAD_MULTICASTENS5_14ComposedLayoutINS5_7SwizzleILi3ELi4ELi3EEENS5_18smem_ptr_flag_bitsILi16EEENSX_INS6_IJNSC_ILi8EEENSC_ILi64EEEEEENS6_IJS1B_SD_EEEEEEEvNS5_8identityENS5_13SM90_TMA_LOADES1F_vS1G_EENS_8epilogue10collective18CollectiveEpilogueINS1J_30Sm90PtrArrayTmaWarpSpecializedILi4ELi2ELi16ELb1ELb0ELi2EEEJSJ_NS6_IJS1B_NSC_ILi32EEEEEESK_SN_SK_SN_NS1J_6fusion15FusionCallbacksIS1N_NS1Q_17LinearCombinationISK_fSK_fLNS_15FloatRoundStyleE2EEESJ_S1P_JEEES1H_NS15_INS16_ILi2ELi4ELi3EEES19_NSX_INS6_IJS1A_S1O_EEENS6_IJS1O_SD_EEEEEEENS5_17SM75_U32x4_LDSM_NENS5_14SM90_TMA_STOREES20_NS5_17SM90_U32x4_STSM_NENS5_9Copy_AtomIJS23_NS_6half_tEEEEvEEEvvEEEEvNT_6ParamsE)
        .other          _ZN7cutlass13device_kernelINS_4gemm6kernel13GemmUniversalINS1_17GroupProblemShapeIN4cute5tupleIJiiiEEEEENS1_10collective13CollectiveMmaINS1_39MainloopSm90ArrayTmaGmmaWarpSpecializedILi3ENS6_IJNS5_1CILi1EEENSC_ILi2EEESD_EEENS1_40KernelPtrArrayTmaWarpSpecializedPingpongEEENS6_IJNSC_ILi128EEESI_SI_EEENS_10bfloat16_tEPNS6_IJlSD_NSC_ILi0EEEEEESK_SN_NS5_8TiledMMAINS5_8MMA_AtomIJNS5_4SM904GMMA28MMA_64x128x16_F32BF16BF16_SSILNSR_5MajorE0ELST_0ELNSR_7ScaleInE1ELSU_1EEEEEENS5_6LayoutINS6_IJSD_SD_SD_EEENS6_IJSL_SL_SL_EEEEENS6_IJNS5_10UnderscoreES11_S11_EEEEENS5_23SM90_TMA_LOAD_MULTICASTENS5_14ComposedLayoutINS5_7SwizzleILi3ELi4ELi3EEENS5_18smem_ptr_flag_bitsILi16EEENSX_INS6_IJNSC_ILi8EEENSC_ILi64EEEEEENS6_IJS1B_SD_EEEEEEEvNS5_8identityENS5_13SM90_TMA_LOADES1F_vS1G_EENS_8epilogue10collective18CollectiveEpilogueINS1J_30Sm90PtrArrayTmaWarpSpecializedILi4ELi2ELi16ELb1ELb0ELi2EEEJSJ_NS6_IJS1B_NSC_ILi32EEEEEESK_SN_SK_SN_NS1J_6fusion15FusionCallbacksIS1N_NS1Q_17LinearCombinationISK_fSK_fLNS_15FloatRoundStyleE2EEESJ_S1P_JEEES1H_NS15_INS16_ILi2ELi4ELi3EEES19_NSX_INS6_IJS1A_S1O_EEENS6_IJS1O_SD_EEEEEEENS5_17SM75_U32x4_LDSM_NENS5_14SM90_TMA_STOREES20_NS5_17SM90_U32x4_STSM_NENS5_9Copy_AtomIJS23_NS_6half_tEEEEvEEEvvEEEEvNT_6ParamsE,@"STO_CUDA_ENTRY STV_DEFAULT"
_ZN7cutlass13device_kernelINS_4gemm6kernel13GemmUniversalINS1_17GroupProblemShapeIN4cute5tupleIJiiiEEEEENS1_10collective13CollectiveMmaINS1_39MainloopSm90ArrayTmaGmmaWarpSpecializedILi3ENS6_IJNS5_1CILi1EEENSC_ILi2EEESD_EEENS1_40KernelPtrArrayTmaWarpSpecializedPingpongEEENS6_IJNSC_ILi128EEESI_SI_EEENS_10bfloat16_tEPNS6_IJlSD_NSC_ILi0EEEEEESK_SN_NS5_8TiledMMAINS5_8MMA_AtomIJNS5_4SM904GMMA28MMA_64x128x16_F32BF16BF16_SSILNSR_5MajorE0ELST_0ELNSR_7ScaleInE1ELSU_1EEEEEENS5_6LayoutINS6_IJSD_SD_SD_EEENS6_IJSL_SL_SL_EEEEENS6_IJNS5_10UnderscoreES11_S11_EEEEENS5_23SM90_TMA_LOAD_MULTICASTENS5_14ComposedLayoutINS5_7SwizzleILi3ELi4ELi3EEENS5_18smem_ptr_flag_bitsILi16EEENSX_INS6_IJNSC_ILi8EEENSC_ILi64EEEEEENS6_IJS1B_SD_EEEEEEEvNS5_8identityENS5_13SM90_TMA_LOADES1F_vS1G_EENS_8epilogue10collective18CollectiveEpilogueINS1J_30Sm90PtrArrayTmaWarpSpecializedILi4ELi2ELi16ELb1ELb0ELi2EEEJSJ_NS6_IJS1B_NSC_ILi32EEEEEESK_SN_SK_SN_NS1J_6fusion15FusionCallbacksIS1N_NS1Q_17LinearCombinationISK_fSK_fLNS_15FloatRoundStyleE2EEESJ_S1P_JEEES1H_NS15_INS16_ILi2ELi4ELi3EEES19_NSX_INS6_IJS1A_S1O_EEENS6_IJS1O_SD_EEEEEEENS5_17SM75_U32x4_LDSM_NENS5_14SM90_TMA_STOREES20_NS5_17SM90_U32x4_STSM_NENS5_9Copy_AtomIJS23_NS_6half_tEEEEvEEEvvEEEEvNT_6ParamsE:
[----:B------:R-:W1:Y:S08]  /*0000*/  LDC R1, c[0x0][0x28] ;  /* 0x00000a00ff017b82 */ /* 0x000e700000000800 */
[----:B------:R-:W2:Y:S01]  /*0010*/  LDC.64 R4, c[0x0][0x918] ;  /* 0x00024600ff047b82 */ /* 0x000ea20000000a00 */
[----:B------:R-:W-:Y:S01]  /*0020*/  ULDC.64 UR38, c[0x0][0x208] ;  /* 0x0000820000267ab9 */ /* 0x000fe20000000a00 */
[----:B------:R-:W3:Y:S01]  /*0030*/  S2R R19, SR_TID.X ;  /* 0x0000000000137919 */ /* 0x000ee20000002100 */
[----:B------:R-:W-:Y:S01]  /*0040*/  ULDC UR4, c[0x0][0x910] ;  /* 0x0002440000047ab9 */ /* 0x000fe20000000800 */
[----:B------:R-:W-:Y:S01]  /*0050*/  ULDC.64 UR20, c[0x0][0x8d0] ;  /* 0x0002340000147ab9 */ /* 0x000fe20000000a00 */
[----:B------:R-:W-:Y:S01]  /*0060*/  ULDC.64 UR14, c[0x0][0x8c8] ;  /* 0x00023200000e7ab9 */ /* 0x000fe20000000a00 */
[----:B------:R-:W-:Y:S01]  /*0070*/  IMAD.MOV.U32 R8, RZ, RZ, RZ ;  /* 0x000000ffff087224 */ /* 0x000fe200078e00ff */
[----:B------:R-:W-:Y:S01]  /*0080*/  ULDC.64 UR16, c[0x0][0x8e0] ;  /* 0x0002380000107ab9 */ /* 0x000fe20000000a00 */
[----:B------:R-:W4:Y:S01]  /*0090*/  S2UR UR24, SR_CTAID.Y ;  /* 0x00000000001879c3 */ /* 0x000f220000002600 */
[----:B------:R-:W-:Y:S01]  /*00a0*/  IMAD.MOV.U32 R10, RZ, RZ, RZ ;  /* 0x000000ffff0a7224 */ /* 0x000fe200078e00ff */
[----:B------:R-:W-:Y:S01]  /*00b0*/  ULDC.64 UR22, c[0x0][0x8e8] ;  /* 0x00023a0000167ab9 */ /* 0x000fe20000000a00 */
[----:B--2---:R-:W2:Y:S01]  /*00c0*/  LDG.E R7, desc[UR38][R4.64] ;  /* 0x0000002604077981 */ /* 0x004ea2000c1e1900 */
[----:B------:R-:W-:-:S03]  /*00d0*/  IMAD.U32 R0, RZ, RZ, UR4 ;  /* 0x00000004ff007e24 */ /* 0x000fc6000f8e00ff */
[----:B------:R-:W2:Y:S01]  /*00e0*/  LDG.E R6, desc[UR38][R4.64+0x4] ;  /* 0x0000042604067981 */ /* 0x000ea2000c1e1900 */
[----:B---3--:R-:W-:Y:S01]  /*00f0*/  LOP3.LUT R9, R19, 0x1f, RZ, 0xc0, !PT ;  /* 0x0000001f13097812 */ /* 0x008fe200078ec0ff */
[----:B------:R-:W-:Y:S01]  /*0100*/  UISETP.NE.U32.AND UP0, UPT, UR20, URZ, UPT ;  /* 0x0000003f1400728c */ /* 0x000fe2000bf05070 */
[----:B------:R-:W3:Y:S01]  /*0110*/  S2UR UR53, SR_CTAID.X ;  /* 0x00000000003579c3 */ /* 0x000ee20000002500 */
[----:B------:R-:W-:Y:S01]  /*0120*/  ULDC UR4, c[0x0][0x908] ;  /* 0x0002420000047ab9 */ /* 0x000fe20000000800 */
[----:B------:R-:W-:Y:S01]  /*0130*/  ISETP.GE.AND P0, PT, R9, R0, PT ;  /* 0x000000000900720c */ /* 0x000fe20003f06270 */
[----:B------:R-:W-:Y:S02]  /*0140*/  UISETP.NE.AND.EX UP0, UPT, UR21, URZ, UPT, UP0 ;  /* 0x0000003f1500728c */ /* 0x000fe4000bf05300 */
[----:B------:R-:W-:-:S09]  /*0150*/  UISETP.NE.AND UP3, UPT, UR4, 0x1, UPT ;  /* 0x000000010400788c */ /* 0x000fd2000bf65270 */
[----:B------:R-:W-:Y:S01]  /*0160*/  @UP0 ULDC UR26, c[0x0][0x8dc] ;  /* 0x00023700001a0ab9 */ /* 0x000fe20000000800 */
[----:B------:R-:W1:Y:S01]  /*0170*/  @!P0 LDC.64 R2, c[0x0][0x918] ;  /* 0x00024600ff028b82 */ /* 0x000e620000000a00 */
[----:B----4-:R-:W-:Y:S02]  /*0180*/  @UP3 UMOV UR6, UR24 ;  /* 0x0000001800063c82 */ /* 0x010fe40008000000 */
[----:B------:R-:W-:Y:S01]  /*0190*/  @UP3 UMOV UR4, UR6 ;  /* 0x0000000600043c82 */ /* 0x000fe20008000000 */
[----:B------:R-:W-:Y:S01]  /*01a0*/  @!UP3 UMOV UR6, UR24 ;  /* 0x000000180006bc82 */ /* 0x000fe20008000000 */
[----:B------:R-:W-:Y:S01]  /*01b0*/  @UP3 ULDC UR8, c[0x0][0x10] ;  /* 0x0000040000083ab9 */ /* 0x000fe20000000800 */
[----:B------:R-:W-:Y:S01]  /*01c0*/  @UP3 UMOV UR5, URZ ;  /* 0x0000003f00053c82 */ /* 0x000fe20008000000 */
[----:B------:R-:W-:Y:S01]  /*01d0*/  @UP3 UMOV UR7, URZ ;  /* 0x0000003f00073c82 */ /* 0x000fe20008000000 */
[----:B---3--:R-:W-:Y:S01]  /*01e0*/  @UP3 UIMAD.WIDE.U32 UR8, UR53, UR8, UR4 ;  /* 0x00000008350832a5 */ /* 0x008fe2000f8e0004 */
[----:B------:R-:W-:Y:S01]  /*01f0*/  @!UP3 ULDC UR10, c[0x0][0xc] ;  /* 0x00000300000abab9 */ /* 0x000fe20000000800 */
[----:B-1----:R-:W-:-:S05]  /*0200*/  @!P0 IMAD.WIDE.U32 R2, R9, 0xc, R2 ;  /* 0x0000000c09028825 */ /* 0x002fca00078e0002 */
[----:B------:R1:W5:Y:S04]  /*0210*/  @!P0 LDG.E R8, desc[UR38][R2.64] ;  /* 0x0000002602088981 */ /* 0x000368000c1e1900 */
[----:B------:R1:W5:Y:S01]  /*0220*/  @!P0 LDG.E R10, desc[UR38][R2.64+0x4] ;  /* 0x00000426020a8981 */ /* 0x000362000c1e1900 */
[----:B------:R-:W-:Y:S01]  /*0230*/  ISETP.NE.U32.AND P0, PT, RZ, UR22, PT ;  /* 0x00000016ff007c0c */ /* 0x000fe2000bf05070 */
[----:B------:R-:W-:-:S03]  /*0240*/  UMOV UR4, UR53 ;  /* 0x0000003500047c82 */ /* 0x000fc60008000000 */
[----:B------:R-:W-:Y:S01]  /*0250*/  ISETP.NE.AND.EX P0, PT, RZ, UR23, PT, P0 ;  /* 0x00000017ff007c0c */ /* 0x000fe2000bf05300 */
[----:B------:R-:W-:Y:S01]  /*0260*/  UMOV UR5, URZ ;  /* 0x0000003f00057c82 */ /* 0x000fe20008000000 */
[----:B------:R-:W-:Y:S02]  /*0270*/  @UP3 UIADD3 UR7, UR9, UR7, URZ ;  /* 0x0000000709073290 */ /* 0x000fe4000fffe03f */
[----:B------:R-:W-:-:S07]  /*0280*/  @!UP3 UIMAD.WIDE.U32 UR4, UR10, UR6, UR4 ;  /* 0x000000060a04b2a5 */ /* 0x000fce000f8e0004 */
[----:B------:R-:W-:Y:S01]  /*0290*/  @!UP3 UMOV UR8, UR4 ;  /* 0x000000040008bc82 */ /* 0x000fe20008000000 */
[----:B------:R-:W-:Y:S01]  /*02a0*/  @!UP3 UMOV UR7, UR5 ;  /* 0x000000050007bc82 */ /* 0x000fe20008000000 */
[----:B--2---:R-:W-:Y:S02]  /*02b0*/  R2UR UR12, R7 ;  /* 0x00000000070c72ca */ /* 0x004fe400000e0000 */
[----:B------:R-:W-:-:S11]  /*02c0*/  R2UR UR28, R6 ;  /* 0x00000000061c72ca */ /* 0x000fd600000e0000 */
[----:B------:R-:W-:-:S04]  /*02d0*/  UIADD3 UR11, UP1, UR12, UR14, URZ ;  /* 0x0000000e0c0b7290 */ /* 0x000fc8000ff3e03f */
[----:B------:R-:W-:Y:S02]  /*02e0*/  ULEA.HI.X.SX32 UR12, UR12, UR15, 0x1, UP1 ;  /* 0x0000000f0c0c7291 */ /* 0x000fe400088f0e3f */
[----:B------:R-:W-:-:S04]  /*02f0*/  UIADD3 UR11, UP1, UR11, -0x1, URZ ;  /* 0xffffffff0b0b7890 */ /* 0x000fc8000ff3e03f */
[----:B------:R-:W-:Y:S02]  /*0300*/  UIADD3.X UR12, UR12, -0x1, URZ, UP1, !UPT ;  /* 0xffffffff0c0c7890 */ /* 0x000fe40008ffe43f */
[----:B------:R-:W-:-:S04]  /*0310*/  @UP0 UIADD3 UR26, UP1, UR11, UR26, URZ ;  /* 0x0000001a0b1a0290 */ /* 0x000fc8000ff3e03f */
[----:B------:R-:W-:Y:S02]  /*0320*/  @UP0 UIADD3.X UR29, URZ, UR12, URZ, UP1, !UPT ;  /* 0x0000000c3f1d0290 */ /* 0x000fe40008ffe43f */
[----:B------:R-:W-:Y:S02]  /*0330*/  UIADD3 UR13, UP1, UR28, UR16, URZ ;  /* 0x000000101c0d7290 */ /* 0x000fe4000ff3e03f */
[----:B------:R-:W-:Y:S02]  /*0340*/  @UP0 UIMAD.WIDE.U32 UR18, UR29, UR20, URZ ;  /* 0x000000141d1202a5 */ /* 0x000fe4000f8e003f */
[----:B------:R-:W-:Y:S02]  /*0350*/  ULEA.HI.X.SX32 UR28, UR28, UR17, 0x1, UP1 ;  /* 0x000000111c1c7291 */ /* 0x000fe400088f0e3f */
[----:B------:R-:W-:Y:S02]  /*0360*/  @UP0 UIMAD.WIDE.U32 UR24, UP1, UR26, UR21, UR18 ;  /* 0x000000151a1802a5 */ /* 0x000fe4000f820012 */
[----:B------:R-:W-:-:S02]  /*0370*/  @UP0 UIMAD.WIDE.U32 UR18, UR26, UR20, URZ ;  /* 0x000000141a1202a5 */ /* 0x000fc4000f8e003f */
[----:B------:R-:W-:Y:S02]  /*0380*/  @UP0 UIADD3.X UR27, URZ, URZ, URZ, UP1, !UPT ;  /* 0x0000003f3f1b0290 */ /* 0x000fe40008ffe43f */
[----:B------:R-:W-:Y:S01]  /*0390*/  @UP0 UIADD3 URZ, UP1, UR19, UR24, URZ ;  /* 0x00000018133f0290 */ /* 0x000fe2000ff3e03f */
[----:B------:R-:W-:-:S03]  /*03a0*/  @UP0 UMOV UR26, UR25 ;  /* 0x00000019001a0c82 */ /* 0x000fc60008000000 */
[----:B------:R-:W-:Y:S02]  /*03b0*/  @UP0 UIMAD.WIDE.U32.X UR18, UR29, UR21, UR26, UP1 ;  /* 0x000000151d1202a5 */ /* 0x000fe400088e041a */
[----:B------:R-:W-:-:S04]  /*03c0*/  UIADD3 UR13, UP2, UR13, -0x1, URZ ;  /* 0xffffffff0d0d7890 */ /* 0x000fc8000ff5e03f */
[----:B------:R-:W-:Y:S01]  /*03d0*/  UIADD3.X UR24, UR28, -0x1, URZ, UP2, !UPT ;  /* 0xffffffff1c187890 */ /* 0x000fe200097fe43f */
[----:B------:R-:W-:Y:S01]  /*03e0*/  @UP0 UMOV UR11, UR18 ;  /* 0x00000012000b0c82 */ /* 0x000fe20008000000 */
[----:B------:R-:W-:Y:S01]  /*03f0*/  @UP0 UMOV UR12, UR19 ;  /* 0x00000013000c0c82 */ /* 0x000fe20008000000 */
[----:B-1----:R-:W-:Y:S09]  /*0400*/  @!P0 BRA `(.L_x_1) ;  /* 0x0000000000308947 */ /* 0x002ff20003800000 */
[----:B------:R-:W-:Y:S02]  /*0410*/  ULDC UR9, c[0x0][0x8f4] ;  /* 0x00023d0000097ab9 */ /* 0x000fe40000000800 */
[----:B------:R-:W-:-:S04]  /*0420*/  UIADD3 UR9, UP1, UR13, UR9, URZ ;  /* 0x000000090d097290 */ /* 0x000fc8000ff3e03f */
[----:B------:R-:W-:-:S04]  /*0430*/  UIADD3.X UR10, URZ, UR24, URZ, UP1, !UPT ;  /* 0x000000183f0a7290 */ /* 0x000fc80008ffe43f */
[----:B------:R-:W-:-:S04]  /*0440*/  UIMAD.WIDE.U32 UR4, UR10, UR22, URZ ;  /* 0x000000160a0472a5 */ /* 0x000fc8000f8e003f */
[----:B------:R-:W-:Y:S02]  /*0450*/  UIMAD.WIDE.U32 UR18, UP1, UR9, UR23, UR4 ;  /* 0x00000017091272a5 */ /* 0x000fe4000f820004 */
[----:B------:R-:W-:Y:S02]  /*0460*/  UIMAD.WIDE.U32 UR4, UR9, UR22, URZ ;  /* 0x00000016090472a5 */ /* 0x000fe4000f8e003f */
[----:B------:R-:W-:Y:S02]  /*0470*/  UIADD3.X UR25, URZ, URZ, URZ, UP1, !UPT ;  /* 0x0000003f3f197290 */ /* 0x000fe40008ffe43f */
[----:B------:R-:W-:Y:S01]  /*0480*/  UIADD3 URZ, UP1, UR5, UR18, URZ ;  /* 0x00000012053f7290 */ /* 0x000fe2000ff3e03f */
[----:B------:R-:W-:-:S03]  /*0490*/  UMOV UR24, UR19 ;  /* 0x0000001300187c82 */ /* 0x000fc60008000000 */
[----:B------:R-:W-:-:S07]  /*04a0*/  UIMAD.WIDE.U32.X UR4, UR10, UR23, UR24, UP1 ;  /* 0x000000170a0472a5 */ /* 0x000fce00088e0418 */
[----:B------:R-:W-:Y:S01]  /*04b0*/  UMOV UR13, UR4 ;  /* 0x00000004000d7c82 */ /* 0x000fe20008000000 */
[----:B------:R-:W-:-:S05]  /*04c0*/  UMOV UR24, UR5 ;  /* 0x0000000500187c82 */ /* 0x000fca0008000000 */
.L_x_1:
[----:B------:R-:W-:Y:S01]  /*04d0*/  ULDC UR9, c[0x0][0x934] ;  /* 0x00024d0000097ab9 */ /* 0x000fe20000000800 */
[----:B------:R-:W-:Y:S01]  /*04e0*/  ULDC UR10, c[0x0][0x904] ;  /* 0x00024100000a7ab9 */ /* 0x000fe20000000800 */
[----:B------:R-:W-:Y:S01]  /*04f0*/  ULDC UR4, c[0x0][0x938] ;  /* 0x00024e0000047ab9 */ /* 0x000fe20000000800 */
[----:B------:R-:W-:Y:S01]  /*0500*/  USHF.L.U32 UR9, UR9, UR10, URZ ;  /* 0x0000000a09097299 */ /* 0x000fe2000800063f */
[----:B------:R-:W-:Y:S01]  /*0510*/  SHF.R.U32.HI R24, RZ, 0x5, R19 ;  /* 0x00000005ff187819 */ /* 0x000fe20000011613 */
[----:B------:R-:W-:Y:S01]  /*0520*/  USHF.L.U32 UR10, UR4, UR10, URZ ;  /* 0x0000000a040a7299 */ /* 0x000fe2000800063f */
[----:B------:R-:W-:Y:S01]  /*0530*/  ULDC UR27, c[0x0][0x8d8] ;  /* 0x00023600001b7ab9 */ /* 0x000fe20000000800 */
[----:B------:R-:W-:Y:S02]  /*0540*/  ULDC UR31, c[0x0][0x8f0] ;  /* 0x00023c00001f7ab9 */ /* 0x000fe40000000800 */
[----:B------:R-:W-:Y:S01]  /*0550*/  IMAD.U32 R11, RZ, RZ, UR9 ;  /* 0x00000009ff0b7e24 */ /* 0x000fe2000f8e00ff */
[----:B------:R-:W-:Y:S01]  /*0560*/  USHF.R.U64 UR18, UR11, UR27, UR12 ;  /* 0x0000001b0b127299 */ /* 0x000fe2000800120c */
[----:B------:R-:W-:Y:S01]  /*0570*/  IMAD.U32 R20, RZ, RZ, UR10 ;  /* 0x0000000aff147e24 */ /* 0x000fe2000f8e00ff */
[----:B------:R-:W-:-:S02]  /*0580*/  USHF.R.U64 UR11, UR13, UR31, UR24 ;  /* 0x0000001f0d0b7299 */ /* 0x000fc40008001218 */
[----:B------:R-:W-:Y:S01]  /*0590*/  IABS R2, R11 ;  /* 0x0000000b00027213 */ /* 0x000fe20000000000 */
[----:B------:R-:W-:Y:S01]  /*05a0*/  UIADD3 UR18, UR18, -0x1, UR9 ;  /* 0xffffffff12127890 */ /* 0x000fe2000fffe009 */
[----:B------:R-:W-:Y:S01]  /*05b0*/  IABS R3, R20 ;  /* 0x0000001400037213 */ /* 0x000fe20000000000 */
[----:B------:R-:W-:Y:S01]  /*05c0*/  UIADD3 UR11, UR11, -0x1, UR10 ;  /* 0xffffffff0b0b7890 */ /* 0x000fe2000fffe00a */
[----:B------:R-:W-:Y:S01]  /*05d0*/  R2UR UR29, R2 ;  /* 0x00000000021d72ca */ /* 0x000fe200000e0000 */
[----:B------:R-:W-:Y:S01]  /*05e0*/  UMOV UR12, URZ ;  /* 0x0000003f000c7c82 */ /* 0x000fe20008000000 */
[----:B------:R-:W-:Y:S01]  /*05f0*/  UMOV UR4, URZ ;  /* 0x0000003f00047c82 */ /* 0x000fe20008000000 */
[----:B------:R-:W-:Y:S01]  /*0600*/  IMAD.MOV.U32 R2, RZ, RZ, R3 ;  /* 0x000000ffff027224 */ /* 0x000fe200078e0003 */
[----:B------:R-:W-:Y:S02]  /*0610*/  UISETP.GE.AND UP5, UPT, UR18, URZ, UPT ;  /* 0x0000003f1200728c */ /* 0x000fe4000bfa6270 */
[----:B------:R-:W-:-:S02]  /*0620*/  UISETP.NE.AND UP4, UPT, UR9, URZ, UPT ;  /* 0x0000003f0900728c */ /* 0x000fc4000bf85270 */
[----:B------:R-:W-:Y:S01]  /*0630*/  R2UR UR28, R2 ;  /* 0x00000000021c72ca */ /* 0x000fe200000e0000 */
[----:B------:R-:W-:-:S04]  /*0640*/  UMOV UR59, 0x1 ;  /* 0x00000001003b7882 */ /* 0x000fc80000000000 */
[----:B------:R-:W1:Y:S08]  /*0650*/  I2F.RP R2, UR29 ;  /* 0x0000001d00027d06 */ /* 0x000e700008209400 */
[----:B------:R-:W2:Y:S08]  /*0660*/  I2F.RP R4, UR28 ;  /* 0x0000001c00047d06 */ /* 0x000eb00008209400 */
[----:B-1----:R-:W1:Y:S08]  /*0670*/  MUFU.RCP R2, R2 ;  /* 0x0000000200027308 */ /* 0x002e700000001000 */
[----:B--2---:R-:W2:Y:S01]  /*0680*/  MUFU.RCP R4, R4 ;  /* 0x0000000400047308 */ /* 0x004ea20000001000 */
[----:B-1----:R-:W-:-:S02]  /*0690*/  VIADD R3, R2, 0xffffffe ;  /* 0x0ffffffe02037836 */ /* 0x002fc40000000000 */
[----:B------:R-:W-:-:S05]  /*06a0*/  IMAD.U32 R2, RZ, RZ, UR18 ;  /* 0x00000012ff027e24 */ /* 0x000fca000f8e00ff */
[----:B------:R-:W1:Y:S01]  /*06b0*/  F2I.FTZ.U32.TRUNC.NTZ R3, R3 ;  /* 0x0000000300037305 */ /* 0x000e62000021f000 */
[----:B------:R-:W-:Y:S01]  /*06c0*/  IABS R2, R2 ;  /* 0x0000000200027213 */ /* 0x000fe20000000000 */
[----:B--2---:R-:W-:Y:S01]  /*06d0*/  VIADD R5, R4, 0xffffffe ;  /* 0x0ffffffe04057836 */ /* 0x004fe20000000000 */
[----:B------:R-:W-:Y:S02]  /*06e0*/  IABS R4, R11 ;  /* 0x0000000b00047213 */ /* 0x000fe40000000000 */
[----:B------:R-:W-:-:S03]  /*06f0*/  R2UR UR26, R2 ;  /* 0x00000000021a72ca */ /* 0x000fc600000e0000 */
[----:B------:R-:W2:Y:S01]  /*0700*/  F2I.FTZ.U32.TRUNC.NTZ R5, R5 ;  /* 0x0000000500057305 */ /* 0x000ea2000021f000 */
[----:B------:R-:W-:Y:S01]  /*0710*/  IMAD.MOV R4, RZ, RZ, -R4 ;  /* 0x000000ffff047224 */ /* 0x000fe200078e0a04 */
[----:B-1----:R-:W-:Y:S01]  /*0720*/  R2UR UR13, R3 ;  /* 0x00000000030d72ca */ /* 0x002fe200000e0000 */
[----:B------:R-:W-:Y:S01]  /*0730*/  IMAD.U32 R3, RZ, RZ, UR11 ;  /* 0x0000000bff037e24 */ /* 0x000fe2000f8e00ff */
[----:B--2---:R-:W-:-:S04]  /*0740*/  R2UR UR5, R5 ;  /* 0x00000000050572ca */ /* 0x004fc800000e0000 */
[----:B------:R-:W-:Y:S01]  /*0750*/  IABS R5, R3 ;  /* 0x0000000300057213 */ /* 0x000fe20000000000 */
[----:B------:R-:W-:Y:S01]  /*0760*/  IMAD.MOV.U32 R3, RZ, RZ, R4 ;  /* 0x000000ffff037224 */ /* 0x000fe200078e0004 */
[----:B------:R-:W-:-:S05]  /*0770*/  IABS R4, R20 ;  /* 0x0000001400047213 */ /* 0x000fca0000000000 */
[----:B------:R-:W-:Y:S01]  /*0780*/  UIADD3 UR24, URZ, -UR13, URZ ;  /* 0x8000000d3f187290 */ /* 0x000fe2000fffe03f */
[----:B------:R-:W-:Y:S01]  /*0790*/  IMAD.MOV.U32 R2, RZ, RZ, R5 ;  /* 0x000000ffff027224 */ /* 0x000fe200078e0005 */
[----:B------:R-:W-:Y:S02]  /*07a0*/  R2UR UR30, R3 ;  /* 0x00000000031e72ca */ /* 0x000fe400000e0000 */
[----:B------:R-:W-:Y:S01]  /*07b0*/  UIMAD UR24, UR24, UR29, URZ ;  /* 0x0000001d181872a4 */ /* 0x000fe2000f8e023f */
[----:B------:R-:W-:Y:S01]  /*07c0*/  IMAD.MOV R4, RZ, RZ, -R4 ;  /* 0x000000ffff047224 */ /* 0x000fe200078e0a04 */
[----:B------:R-:W1:Y:S01]  /*07d0*/  SHFL.IDX PT, R3, R24, RZ, 0x1f ;  /* 0x00001fff18037589 */ /* 0x000e6200000e0000 */
[----:B------:R-:W-:Y:S01]  /*07e0*/  R2UR UR34, R2 ;  /* 0x00000000022272ca */ /* 0x000fe200000e0000 */
[----:B------:R-:W-:Y:S01]  /*07f0*/  UIADD3 UR32, URZ, -UR5, URZ ;  /* 0x800000053f207290 */ /* 0x000fe2000fffe03f */
[----:B------:R-:W-:Y:S01]  /*0800*/  IMAD.MOV.U32 R2, RZ, RZ, R4 ;  /* 0x000000ffff027224 */ /* 0x000fe200078e0004 */
[----:B------:R-:W-:-:S02]  /*0810*/  UIMAD.WIDE.U32 UR24, UR13, UR24, UR12 ;  /* 0x000000180d1872a5 */ /* 0x000fc4000f8e000c */
[----:B------:R-:W-:Y:S02]  /*0820*/  UIMAD UR32, UR32, UR28, URZ ;  /* 0x0000001c202072a4 */ /* 0x000fe4000f8e023f */
[----:B------:R-:W-:Y:S02]  /*0830*/  R2UR UR12, R2 ;  /* 0x00000000020c72ca */ /* 0x000fe400000e0000 */
[----:B------:R-:W-:Y:S01]  /*0840*/  UIMAD.WIDE.U32 UR32, UR5, UR32, UR4 ;  /* 0x00000020052072a5 */ /* 0x000fe2000f8e0004 */
[----:B------:R-:W-:Y:S01]  /*0850*/  SHF.R.U32.HI R2, RZ, 0x7, R19 ;  /* 0x00000007ff027819 */ /* 0x000fe20000011613 */
[----:B------:R-:W-:Y:S01]  /*0860*/  UMOV UR13, UR25 ;  /* 0x00000019000d7c82 */ /* 0x000fe20008000000 */
[----:B------:R-:W-:Y:S02]  /*0870*/  ULOP3.LUT UR32, URZ, UR9, URZ, 0x33, !UPT ;  /* 0x000000093f207292 */ /* 0x000fe4000f8e333f */
[----:B------:R-:W-:Y:S02]  /*0880*/  UIMAD.WIDE.U32 UR4, UR13, UR26, URZ ;  /* 0x0000001a0d0472a5 */ /* 0x000fe4000f8e003f */
[----:B------:R-:W-:Y:S01]  /*0890*/  UMOV UR19, UR33 ;  /* 0x0000002100137c82 */ /* 0x000fe20008000000 */
[----:B------:R-:W2:Y:S01]  /*08a0*/  SHFL.IDX PT, R2, R2, RZ, 0x1f ;  /* 0x00001fff02027589 */ /* 0x000ea200000e0000 */
[----:B------:R-:W-:-:S02]  /*08b0*/  UIMAD UR5, UR5, UR30, UR26 ;  /* 0x0000001e050572a4 */ /* 0x000fc4000f8e021a */
[----:B------:R-:W-:Y:S02]  /*08c0*/  UIMAD.WIDE.U32 UR24, UR19, UR34, URZ ;  /* 0x00000022131872a5 */ /* 0x000fe4000f8e003f */
[----:B------:R-:W-:Y:S02]  /*08d0*/  UISETP.GT.U32.AND UP1, UPT, UR29, UR5, UPT ;  /* 0x000000051d00728c */ /* 0x000fe4000bf24070 */
[----:B------:R-:W-:Y:S01]  /*08e0*/  UIMAD UR25, UR25, UR12, UR34 ;  /* 0x0000000c191972a4 */ /* 0x000fe2000f8e0222 */
[----:B-1----:R-:W-:Y:S01]  /*08f0*/  R2UR UR34, R3 ;  /* 0x00000000032272ca */ /* 0x002fe200000e0000 */
[----:B------:R-:W-:Y:S02]  /*0900*/  ULOP3.LUT UR33, URZ, UR10, URZ, 0x33, !UPT ;  /* 0x0000000a3f217292 */ /* 0x000fe4000f8e333f */
[----:B------:R-:W-:-:S05]  /*0910*/  UISETP.GT.U32.AND UP2, UPT, UR28, UR25, UPT ;  /* 0x000000191c00728c */ /* 0x000fca000bf44070 */
[----:B------:R-:W-:-:S04]  /*0920*/  @!UP1 UIADD3 UR5, UR5, -UR29, URZ ;  /* 0x8000001d05059290 */ /* 0x000fc8000fffe03f */
[----:B------:R-:W-:Y:S01]  /*0930*/  UISETP.GT.U32.AND UP6, UPT, UR29, UR5, UPT ;  /* 0x000000051d00728c */ /* 0x000fe2000bfc4070 */
[----:B------:R-:W-:Y:S01]  /*0940*/  ISETP.NE.AND P1, PT, RZ, UR34, PT ;  /* 0x00000022ff007c0c */ /* 0x000fe2000bf25270 */
[----:B------:R-:W-:Y:S02]  /*0950*/  @!UP2 UIADD3 UR25, UR25, -UR28, URZ ;  /* 0x8000001c1919a290 */ /* 0x000fe4000fffe03f */
[----:B------:R-:W-:Y:S01]  /*0960*/  USHF.R.S32.HI UR4, URZ, 0x1f, UR34 ;  /* 0x0000001f3f047899 */ /* 0x000fe20008011422 */
[----:B--2---:R-:W-:Y:S01]  /*0970*/  R2UR UR26, R2 ;  /* 0x00000000021a72ca */ /* 0x004fe200000e0000 */
[----:B------:R-:W-:Y:S02]  /*0980*/  UISETP.GT.U32.AND UP1, UPT, UR28, UR25, UPT ;  /* 0x000000191c00728c */ /* 0x000fe4000bf24070 */
[----:B------:R-:W-:Y:S02]  /*0990*/  UISETP.NE.AND UP2, UPT, UR10, URZ, UPT ;  /* 0x0000003f0a00728c */ /* 0x000fe4000bf45270 */
[----:B------:R-:W-:-:S02]  /*09a0*/  ULEA.HI UR4, UR4, UR34, URZ, 0x2 ;  /* 0x0000002204047291 */ /* 0x000fc4000f8f103f */
[----:B------:R-:W-:Y:S02]  /*09b0*/  @!UP6 UIADD3 UR5, UR5, -UR29, URZ ;  /* 0x8000001d0505e290 */ /* 0x000fe4000fffe03f */
[----:B------:R-:W-:Y:S02]  /*09c0*/  UISETP.GE.AND UP6, UPT, UR11, URZ, UPT ;  /* 0x0000003f0b00728c */ /* 0x000fe4000bfc6270 */
[----:B------:R-:W-:Y:S02]  /*09d0*/  @!UP5 UIADD3 UR5, -UR5, URZ, URZ ;  /* 0x0000003f0505d290 */ /* 0x000fe4000fffe13f */
[----:B------:R-:W-:Y:S02]  /*09e0*/  @!UP1 UIADD3 UR25, UR25, -UR28, URZ ;  /* 0x8000001c19199290 */ /* 0x000fe4000fffe03f */
[----:B------:R-:W-:Y:S02]  /*09f0*/  USEL UR5, UR32, UR5, !UP4 ;  /* 0x0000000520057287 */ /* 0x000fe4000e000000 */
[----:B------:R-:W-:-:S02]  /*0a00*/  ULOP3.LUT UR4, UR4, 0xfffffffc, URZ, 0xc0, !UPT ;  /* 0xfffffffc04047892 */ /* 0x000fc4000f8ec03f */
[----:B------:R-:W-:Y:S02]  /*0a10*/  UIADD3 UR5, UR18, -UR5, URZ ;  /* 0x8000000512057290 */ /* 0x000fe4000fffe03f */
[----:B------:R-:W-:Y:S02]  /*0a20*/  @!UP6 UIADD3 UR25, -UR25, URZ, URZ ;  /* 0x0000003f1919e290 */ /* 0x000fe4000fffe13f */
[----:B------:R-:W-:Y:S02]  /*0a30*/  UIADD3 UR52, UR34, -UR4, URZ ;  /* 0x8000000422347290 */ /* 0x000fe4000fffe03f */
[----:B------:R-:W-:Y:S02]  /*0a40*/  USEL UR25, UR33, UR25, !UP2 ;  /* 0x0000001921197287 */ /* 0x000fe4000d000000 */
[----:B------:R-:W-:Y:S02]  /*0a50*/  UISETP.NE.AND UP1, UPT, UR26, URZ, UPT ;  /* 0x0000003f1a00728c */ /* 0x000fe4000bf25270 */
[----:B------:R-:W-:-:S02]  /*0a60*/  UIADD3 UR25, UR11, -UR25, URZ ;  /* 0x800000190b197290 */ /* 0x000fc4000fffe03f */
[----:B------:R-:W-:Y:S02]  /*0a70*/  UISETP.EQ.AND UP5, UPT, UR52, 0x3, !UP1 ;  /* 0x000000033400788c */ /* 0x000fe4000cfa2270 */
[----:B------:R-:W-:Y:S02]  /*0a80*/  UIMAD UR24, UR5, UR25, URZ ;  /* 0x00000019051872a4 */ /* 0x000fe4000f8e023f */
[----:B------:R-:W-:Y:S02]  /*0a90*/  USEL UR4, UR25, UR5, !UP3 ;  /* 0x0000000519047287 */ /* 0x000fe4000d800000 */
[----:B------:R-:W-:Y:S02]  /*0aa0*/  USHF.R.S32.HI UR25, URZ, 0x1f, UR24 ;  /* 0x0000001f3f197899 */ /* 0x000fe40008011418 */
[----:B------:R-:W-:Y:S01]  /*0ab0*/  USHF.R.S32.HI UR5, URZ, 0x1f, UR4 ;  /* 0x0000001f3f057899 */ /* 0x000fe20008011404 */
[----:B------:R-:W-:Y:S01]  /*0ac0*/  IMAD.U32 R6, RZ, RZ, UR24 ;  /* 0x00000018ff067e24 */ /* 0x000fe2000f8e00ff */
[----:B------:R-:W-:Y:S01]  /*0ad0*/  USEL UR59, UR59, 0x2, UP5 ;  /* 0x000000023b3b7887 */ /* 0x000fe2000a800000 */
[----:B------:R-:W-:-:S02]  /*0ae0*/  IMAD.U32 R4, RZ, RZ, UR4 ;  /* 0x00000004ff047e24 */ /* 0x000fc4000f8e00ff */
[----:B------:R-:W-:Y:S02]  /*0af0*/  IMAD.U32 R7, RZ, RZ, UR25 ;  /* 0x00000019ff077e24 */ /* 0x000fe4000f8e00ff */
[----:B------:R-:W-:Y:S01]  /*0b00*/  IMAD.U32 R5, RZ, RZ, UR5 ;  /* 0x00000005ff057e24 */ /* 0x000fe2000f8e00ff */
[----:B------:R-:W-:Y:S06]  /*0b10*/  @P1 BRA `(.L_x_2) ;  /* 0x0000000000841947 */ /* 0x000fec0003800000 */
[----:B------:R-:W-:Y:S01]  /*0b20*/  ELECT P1, URZ, PT ;  /* 0x00000000003f782f */ /* 0x000fe20003820000 */
[----:B------:R-:W-:-:S12]  /*0b30*/  BSSY B0, `(.L_x_2) ;  /* 0x000001f000007945 */ /* 0x000fd80003800000 */
[----:B------:R-:W-:Y:S05]  /*0b40*/  @!P1 BRA `(.L_x_3) ;  /* 0x0000000000749947 */ /* 0x000fea0003800000 */
[----:B------:R-:W1:Y:S01]  /*0b50*/  S2UR UR11, SR_CgaCtaId ;  /* 0x00000000000b79c3 */ /* 0x000e620000008800 */
[----:B------:R-:W-:Y:S01]  /*0b60*/  UMOV UR4, 0x400 ;  /* 0x0000040000047882 */ /* 0x000fe20000000000 */
[----:B------:R-:W-:Y:S01]  /*0b70*/  UMOV UR5, 0x1 ;  /* 0x0000000100057882 */ /* 0x000fe20000000000 */
[----:B------:R-:W-:Y:S02]  /*0b80*/  UMOV UR24, 0x140 ;  /* 0x0000014000187882 */ /* 0x000fe40000000000 */
[----:B------:R-:W-:-:S04]  /*0b90*/  UIADD3 UR24, -UR24, 0x100000, URZ ;  /* 0x0010000018187890 */ /* 0x000fc8000fffe13f */
[----:B------:R-:W-:Y:S02]  /*0ba0*/  USHF.L.U32 UR25, UR24, 0xb, URZ ;  /* 0x0000000b18197899 */ /* 0x000fe4000800063f */
[----:B------:R-:W-:Y:S02]  /*0bb0*/  USHF.L.U32 UR24, UR24, 0x1, URZ ;  /* 0x0000000118187899 */ /* 0x000fe4000800063f */
[----:B-1----:R-:W-:Y:S02]  /*0bc0*/  ULEA UR11, UR11, UR4, 0x18 ;  /* 0x000000040b0b7291 */ /* 0x002fe4000f8ec03f */
[----:B------:R-:W-:-:S04]  /*0bd0*/  UIADD3 UR4, -UR5, 0x100000, URZ ;  /* 0x0010000005047890 */ /* 0x000fc8000fffe13f */
[----:B------:R-:W-:Y:S02]  /*0be0*/  USHF.L.U32 UR5, UR4, 0xb, URZ ;  /* 0x0000000b04057899 */ /* 0x000fe4000800063f */
[----:B------:R-:W-:Y:S01]  /*0bf0*/  USHF.L.U32 UR4, UR4, 0x1, URZ ;  /* 0x0000000104047899 */ /* 0x000fe2000800063f */
[----:B------:R-:W1:Y:S11]  /*0c00*/  FENCE.VIEW.ASYNC.S ;  /* 0x00000000000073c6 */ /* 0x000e760000000000 */
[----:B-1----:R1:W2:Y:S01]  /*0c10*/  SYNCS.EXCH.64 URZ, [UR11+0x34200], UR4 ;  /* 0x034200040b3f75b2 */ /* 0x0022a20008000100 */
[----:B------:R1:W3:Y:S01]  /*0c20*/  SYNCS.EXCH.64 URZ, [UR11+0x34240], UR24 ;  /* 0x034240180b3f75b2 */ /* 0x0002e20008000100 */
[----:B------:R1:W4:Y:S01]  /*0c30*/  SYNCS.EXCH.64 URZ, [UR11+0x34208], UR4 ;  /* 0x034208040b3f75b2 */ /* 0x0003220008000100 */
[----:B------:R1:W1:Y:S01]  /*0c40*/  SYNCS.EXCH.64 URZ, [UR11+0x34248], UR24 ;  /* 0x034248180b3f75b2 */ /* 0x0002620008000100 */
        /* <DEDUP_REMOVED lines=12> */
[----:B------:R-:W-:Y:S01]  /*0d10*/  NOP ;  /* 0x0000000000007918 */ /* 0x000fe20000000000 */
.L_x_3:
[----:B-1----:R-:W-:Y:S05]  /*0d20*/  BSYNC B0 ;  /* 0x0000000000007941 */ /* 0x002fea0003800000 */
.L_x_2:
[----:B------:R-:W1:Y:S01]  /*0d30*/  SHFL.IDX PT, R3, R24, RZ, 0x1f ;  /* 0x00001fff18037589 */ /* 0x000e6200000e0000 */
[----:B------:R-:W-:Y:S01]  /*0d40*/  UIADD3 UR18, UR26, -0x1, URZ ;  /* 0xffffffff1a127890 */ /* 0x000fe2000fffe03f */
[----:B------:R-:W-:Y:S01]  /*0d50*/  I2FP.F32.U32 R2, UR6 ;  /* 0x0000000600027c45 */ /* 0x000fe20008201000 */
[----:B------:R-:W-:Y:S01]  /*0d60*/  UISETP.LT.U32.AND UP6, UPT, UR52, 0x2, !UP1 ;  /* 0x000000023400788c */ /* 0x000fe2000cfc1070 */
[----:B------:R-:W-:Y:S01]  /*0d70*/  NOP ;  /* 0x0000000000007918 */ /* 0x000fe20000000000 */
[----:B------:R-:W-:Y:S02]  /*0d80*/  UISETP.GE.U32.AND UP5, UPT, UR18, 0x2, UPT ;  /* 0x000000021200788c */ /* 0x000fe4000bfa6070 */
[----:B------:R-:W-:-:S04]  /*0d90*/  USEL UR42, URZ, 0x1, !UP6 ;  /* 0x000000013f2a7887 */ /* 0x000fc8000f000000 */
[----:B------:R-:W-:Y:S01]  /*0da0*/  USEL UR42, UR42, 0x2, UP5 ;  /* 0x000000022a2a7887 */ /* 0x000fe2000a800000 */
[----:B-1----:R-:W-:-:S13]  /*0db0*/  ISETP.NE.AND P1, PT, R3, RZ, PT ;  /* 0x000000ff0300720c */ /* 0x002fda0003f25270 */
[----:B------:R-:W-:Y:S05]  /*0dc0*/  @P1 BRA `(.L_x_4) ;  /* 0x0000000000501947 */ /* 0x000fea0003800000 */
[----:B------:R-:W1:Y:S01]  /*0dd0*/  S2UR UR5, SR_CgaCtaId ;  /* 0x00000000000579c3 */ /* 0x000e620000008800 */
[----:B------:R-:W-:Y:S01]  /*0de0*/  UMOV UR4, 0x400 ;  /* 0x0000040000047882 */ /* 0x000fe20000000000 */
[----:B------:R-:W-:Y:S01]  /*0df0*/  UMOV UR24, 0x1 ;  /* 0x0000000100187882 */ /* 0x000fe20000000000 */
[----:B------:R-:W-:Y:S01]  /*0e00*/  UMOV UR25, 0x2 ;  /* 0x0000000200197882 */ /* 0x000fe20000000000 */
[----:B------:R-:W-:Y:S01]  /*0e10*/  ELECT P1, URZ, PT ;  /* 0x00000000003f782f */ /* 0x000fe20003820000 */
[----:B-1----:R-:W-:Y:S02]  /*0e20*/  ULEA UR11, UR5, UR4, 0x18 ;  /* 0x00000004050b7291 */ /* 0x002fe4000f8ec03f */
[----:B------:R-:W-:-:S04]  /*0e30*/  UIADD3 UR4, -UR24, 0x100000, URZ ;  /* 0x0010000018047890 */ /* 0x000fc8000fffe13f */
[----:B------:R-:W-:Y:S02]  /*0e40*/  USHF.L.U32 UR5, UR4, 0xb, URZ ;  /* 0x0000000b04057899 */ /* 0x000fe4000800063f */
[----:B------:R-:W-:Y:S02]  /*0e50*/  USHF.L.U32 UR4, UR4, 0x1, URZ ;  /* 0x0000000104047899 */ /* 0x000fe4000800063f */
[----:B------:R-:W-:-:S04]  /*0e60*/  UIADD3 UR24, -UR25, 0x100000, URZ ;  /* 0x0010000019187890 */ /* 0x000fc8000fffe13f */
[----:B------:R-:W-:Y:S02]  /*0e70*/  USHF.L.U32 UR25, UR24, 0xb, URZ ;  /* 0x0000000b18197899 */ /* 0x000fe4000800063f */
[----:B------:R-:W-:Y:S01]  /*0e80*/  USHF.L.U32 UR24, UR24, 0x1, URZ ;  /* 0x0000000118187899 */ /* 0x000fe2000800063f */
[----:B------:R-:W1:Y:S03]  /*0e90*/  FENCE.VIEW.ASYNC.S ;  /* 0x00000000000073c6 */ /* 0x000e660000000000 */
[----:B-1----:R1:W1:Y:S08]  /*0ea0*/  SYNCS.EXCH.64 URZ, [UR11+0x34280], UR4 ;  /* 0x034280040b3f75b2 */ /* 0x0022700008000100 */
[----:B------:R1:W1:Y:S01]  /*0eb0*/  SYNCS.EXCH.64 URZ, [UR11+0x34298], UR24 ;  /* 0x034298180b3f75b2 */ /* 0x0002620008000100 */
[----:B------:R1:W1:Y:S01]  /*0ec0*/  SYNCS.EXCH.64 URZ, [UR11+0x34288], UR4 ;  /* 0x034288040b3f75b2 */ /* 0x0002620008000100 */
[----:B------:R1:W1:Y:S01]  /*0ed0*/  SYNCS.EXCH.64 URZ, [UR11+0x342a0], UR24 ;  /* 0x0342a0180b3f75b2 */ /* 0x0002620008000100 */
[----:B------:R1:W1:Y:S01]  /*0ee0*/  SYNCS.EXCH.64 URZ, [UR11+0x34290], UR4 ;  /* 0x034290040b3f75b2 */ /* 0x0002620008000100 */
[----:B------:R1:W1:Y:S01]  /*0ef0*/  SYNCS.EXCH.64 URZ, [UR11+0x342a8], UR24 ;  /* 0x0342a8180b3f75b2 */ /* 0x0002620008000100 */
[----:B------:R-:W-:Y:S01]  /*0f00*/  NOP ;  /* 0x0000000000007918 */ /* 0x000fe20000000000 */
.L_x_4:
[----:B------:R-:W2:Y:S01]  /*0f10*/  SHFL.IDX PT, R15, R24, RZ, 0x1f ;  /* 0x00001fff180f7589 */ /* 0x000ea200000e0000 */
[----:B-1----:R-:W-:Y:S01]  /*0f20*/  ULDC UR4, c[0x0][0x154] ;  /* 0x0000550000047ab9 */ /* 0x002fe20000000800 */
[----:B------:R-:W1:Y:S01]  /*0f30*/  LDC R13, c[0x0][0x148] ;  /* 0x00005200ff0d7b82 */ /* 0x000e620000000800 */
[----:B------:R-:W-:Y:S01]  /*0f40*/  FMUL R12, R2, UR4 ;  /* 0x00000004020c7c20 */ /* 0x000fe20008400000 */
[----:B------:R-:W-:Y:S01]  /*0f50*/  UISETP.EQ.AND UP6, UPT, UR52, 0x2, !UP1 ;  /* 0x000000023400788c */ /* 0x000fe2000cfc2270 */
[----:B------:R-:W-:Y:S01]  /*0f60*/  I2FP.F32.U32 R2, UR53 ;  /* 0x0000003500027c45 */ /* 0x000fe20008201000 */
[----:B------:R-:W-:Y:S01]  /*0f70*/  ULDC UR4, c[0x0][0x150] ;  /* 0x0000540000047ab9 */ /* 0x000fe20000000800 */
[----:B------:R-:W-:Y:S01]  /*0f80*/  NOP ;  /* 0x0000000000007918 */ /* 0x000fe20000000000 */
[----:B------:R-:W-:Y:S01]  /*0f90*/  USEL UR61, URZ, 0x1, !UP6 ;  /* 0x000000013f3d7887 */ /* 0x000fe2000f000000 */
[----:B------:R-:W3:Y:S01]  /*0fa0*/  F2I.U32.TRUNC.NTZ R12, R12 ;  /* 0x0000000c000c7305 */ /* 0x000ee2000020f000 */
[----:B------:R-:W-:-:S02]  /*0fb0*/  FMUL R16, R2, UR4 ;  /* 0x0000000402107c20 */ /* 0x000fc40008400000 */
[----:B------:R-:W-:Y:S01]  /*0fc0*/  USEL UR61, UR61, 0x2, UP5 ;  /* 0x000000023d3d7887 */ /* 0x000fe2000a800000 */
[----:B--2---:R-:W-:Y:S01]  /*0fd0*/  ISETP.NE.AND P1, PT, R15, RZ, PT ;  /* 0x000000ff0f00720c */ /* 0x004fe20003f25270 */
[----:B---3--:R-:W-:-:S04]  /*0fe0*/  IMAD.MOV R14, RZ, RZ, -R12 ;  /* 0x000000ffff0e7224 */ /* 0x008fc800078e0a0c */
[----:B-1----:R-:W-:-:S08]  /*0ff0*/  IMAD R17, R13, R14, UR6 ;  /* 0x000000060d117e24 */ /* 0x002fd0000f8e020e */
[----:B------:R-:W-:Y:S05]  /*1000*/  @P1 BRA `(.L_x_5) ;  /* 0x0000000000581947 */ /* 0x000fea0003800000 */
[----:B------:R-:W1:Y:S01]  /*1010*/  S2UR UR5, SR_CgaCtaId ;  /* 0x00000000000579c3 */ /* 0x000e620000008800 */
[----:B------:R-:W-:Y:S01]  /*1020*/  UMOV UR4, 0x400 ;  /* 0x0000040000047882 */ /* 0x000fe20000000000 */
[----:B------:R-:W-:Y:S01]  /*1030*/  UMOV UR11, 0x20 ;  /* 0x00000020000b7882 */ /* 0x000fe20000000000 */
[----:B------:R-:W-:Y:S01]  /*1040*/  UMOV UR24, 0x80 ;  /* 0x0000008000187882 */ /* 0x000fe20000000000 */
[----:B------:R-:W-:Y:S01]  /*1050*/  ELECT P1, URZ, PT ;  /* 0x00000000003f782f */ /* 0x000fe20003820000 */
        /* <DEDUP_REMOVED lines=10> */
[----:B------:R1:W1:Y:S01]  /*1100*/  SYNCS.EXCH.64 URZ, [UR6+0x342b8], UR4 ;  /* 0x0342b804063f75b2 */ /* 0x0002620008000100 */
[----:B------:R1:W1:Y:S01]  /*1110*/  SYNCS.EXCH.64 URZ, [UR6+0x342d8], UR24 ;  /* 0x0342d818063f75b2 */ /* 0x0002620008000100 */
[----:B------:R1:W1:Y:S01]  /*1120*/  SYNCS.EXCH.64 URZ, [UR6+0x342c0], UR4 ;  /* 0x0342c004063f75b2 */ /* 0x0002620008000100 */
[----:B------:R1:W1:Y:S01]  /*1130*/  SYNCS.EXCH.64 URZ, [UR6+0x342e0], UR24 ;  /* 0x0342e018063f75b2 */ /* 0x0002620008000100 */
[----:B------:R1:W1:Y:S01]  /*1140*/  SYNCS.EXCH.64 URZ, [UR6+0x342c8], UR4 ;  /* 0x0342c804063f75b2 */ /* 0x0002620008000100 */
[----:B------:R1:W1:Y:S01]  /*1150*/  SYNCS.EXCH.64 URZ, [UR6+0x342e8], UR24 ;  /* 0x0342e818063f75b2 */ /* 0x0002620008000100 */
[----:B------:R-:W-:Y:S01]  /*1160*/  NOP ;  /* 0x0000000000007918 */ /* 0x000fe20000000000 */
.L_x_5:
[----:B------:R-:W4:Y:S01]  /*1170*/  SHFL.IDX PT, R2, R24, RZ, 0x1f ;  /* 0x00001fff18027589 */ /* 0x000f2200000e0000 */
[----:B------:R-:W-:Y:S01]  /*1180*/  ELECT P1, URZ, PT ;  /* 0x00000000003f782f */ /* 0x000fe20003820000 */
[----:B------:R-:W2:Y:S01]  /*1190*/  LDC R18, c[0x0][0x140] ;  /* 0x00005000ff127b82 */ /* 0x000ea20000000800 */
[----:B------:R-:W-:Y:S01]  /*11a0*/  ELECT P2, URZ, PT ;  /* 0x00000000003f782f */ /* 0x000fe20003840000 */
[----:B------:R-:W3:Y:S01]  /*11b0*/  SHFL.IDX PT, R12, R24, RZ, 0x1f ;  /* 0x00001fff180c7589 */ /* 0x000ee200000e0000 */
[----:B------:R-:W-:Y:S01]  /*11c0*/  UMOV UR11, 0x20 ;  /* 0x00000020000b7882 */ /* 0x000fe20000000000 */
[----:B------:R-:W4:Y:S01]  /*11d0*/  F2I.U32.TRUNC.NTZ R16, R16 ;  /* 0x0000001000107305 */ /* 0x000f22000020f000 */
[----:B-1----:R-:W-:Y:S01]  /*11e0*/  UMOV UR25, 0x80 ;  /* 0x0000008000197882 */ /* 0x002fe20000000000 */
[----:B------:R-:W-:Y:S01]  /*11f0*/  NOP ;  /* 0x0000000000007918 */ /* 0x000fe20000000000 */
[----:B------:R-:W-:Y:S01]  /*1200*/  ULDC UR60, c[0x0][0xc] ;  /* 0x00000300003c7ab9 */ /* 0x000fe20000000800 */
[----:B----4-:R-:W-:-:S02]  /*1210*/  IMAD.MOV R21, RZ, RZ, -R16 ;  /* 0x000000ffff157224 */ /* 0x010fc400078e0a10 */
[----:B------:R-:W-:Y:S01]  /*1220*/  IMAD.MOV.U32 R16, RZ, RZ, -0x1 ;  /* 0xffffffffff107424 */ /* 0x000fe200078e00ff */
[----:B------:R-:W-:Y:S02]  /*1230*/  ISETP.NE.OR P1, PT, R2, RZ, !P1 ;  /* 0x000000ff0200720c */ /* 0x000fe40004f25670 */
[----:B------:R-:W-:Y:S02]  /*1240*/  SHF.R.S32.HI R2, RZ, 0x1f, R19 ;  /* 0x0000001fff027819 */ /* 0x000fe40000011413 */
[----:B---3--:R-:W-:Y:S02]  /*1250*/  ISETP.NE.OR P2, PT, R12, RZ, !P2 ;  /* 0x000000ff0c00720c */ /* 0x008fe40005745670 */
[----:B------:R-:W-:Y:S02]  /*1260*/  LEA.HI R2, R2, R19, RZ, 0x7 ;  /* 0x0000001302027211 */ /* 0x000fe400078f38ff */
[----:B------:R-:W-:Y:S02]  /*1270*/  SHF.R.S32.HI R12, RZ, 0x1f, R3 ;  /* 0x0000001fff0c7819 */ /* 0x000fe40000011403 */
[----:B------:R-:W-:-:S02]  /*1280*/  LOP3.LUT R2, R2, 0xffffff80, RZ, 0xc0, !PT ;  /* 0xffffff8002027812 */ /* 0x000fc400078ec0ff */
[----:B------:R-:W-:Y:S01]  /*1290*/  LEA.HI R12, R12, R3, RZ, 0x2 ;  /* 0x000000030c0c7211 */ /* 0x000fe200078f10ff */
[----:B------:R-:W-:Y:S01]  /*12a0*/  VOTEU.ALL UP6, P1 ;  /* 0x00000000003f7886 */ /* 0x000fe200008c0000 */
[----:B--2---:R-:W-:Y:S01]  /*12b0*/  ISETP.EQ.U32.AND P3, PT, R18, 0x1, PT ;  /* 0x000000011200780c */ /* 0x004fe20003f62070 */
[----:B------:R-:W-:Y:S01]  /*12c0*/  IMAD.IADD R153, R19, 0x1, -R2 ;  /* 0x0000000113997824 */ /* 0x000fe200078e0a02 */
[----:B------:R-:W-:Y:S01]  /*12d0*/  LOP3.LUT R12, R12, 0x3ffffffc, RZ, 0xc0, !PT ;  /* 0x3ffffffc0c0c7812 */ /* 0x000fe200078ec0ff */
[----:B------:R-:W-:Y:S01]  /*12e0*/  VOTEU.ALL UP5, P2 ;  /* 0x00000000003f7886 */ /* 0x000fe200010a0000 */
[----:B------:R-:W1:Y:S01]  /*12f0*/  @!UP6 S2UR UR5, SR_CgaCtaId ;  /* 0x000000000005e9c3 */ /* 0x000e620000008800 */
[----:B------:R-:W-:Y:S01]  /*1300*/  @!UP6 UMOV UR4, 0x400 ;  /* 0x000004000004e882 */ /* 0x000fe20000000000 */
[----:B------:R-:W-:Y:S01]  /*1310*/  SHF.R.S32.HI R14, RZ, 0x1f, R153 ;  /* 0x0000001fff0e7819 */ /* 0x000fe20000011499 */
[----:B------:R-:W-:-:S03]  /*1320*/  IMAD.IADD R3, R3, 0x1, -R12 ;  /* 0x0000000103037824 */ /* 0x000fc600078e0a0c */
[----:B------:R-:W-:Y:S02]  /*1330*/  LEA.HI R13, R14, R153, RZ, 0x3 ;  /* 0x000000990e0d7211 */ /* 0x000fe400078f18ff */
[----:B------:R-:W2:Y:S02]  /*1340*/  @!UP5 S2UR UR24, SR_CgaCtaId ;  /* 0x000000000018d9c3 */ /* 0x000ea40000008800 */
[--C-:B------:R-:W-:Y:S02]  /*1350*/  SHF.R.S32.HI R15, RZ, 0x3, R13.reuse ;  /* 0x00000003ff0f7819 */ /* 0x100fe4000001140d */
[----:B------:R-:W-:-:S04]  /*1360*/  SHF.R.S32.HI R2, RZ, 0x1f, R13 ;  /* 0x0000001fff027819 */ /* 0x000fc8000001140d */
[----:B------:R-:W-:Y:S01]  /*1370*/  LEA.HI R2, R2, R15, RZ, 0x2 ;  /* 0x0000000f02027211 */ /* 0x000fe200078f10ff */
[----:B------:R-:W3:Y:S03]  /*1380*/  LDC R12, c[0x0][0x144] ;  /* 0x00005100ff0c7b82 */ /* 0x000ee60000000800 */
[----:B------:R-:W-:Y:S01]  /*1390*/  LOP3.LUT R2, R2, 0xfffffffc, RZ, 0xc0, !PT ;  /* 0xfffffffc02027812 */ /* 0x000fe200078ec0ff */
[----:B-1----:R-:W-:-:S04]  /*13a0*/  @!UP6 ULEA UR6, UR5, UR4, 0x18 ;  /* 0x000000040506e291 */ /* 0x002fc8000f8ec03f */
[----:B------:R-:W-:Y:S01]  /*13b0*/  IMAD.IADD R2, R15, 0x1, -R2 ;  /* 0x000000010f027824 */ /* 0x000fe200078e0a02 */
[----:B------:R-:W-:-:S04]  /*13c0*/  @!UP6 UIADD3 UR4, -UR11, 0x100000, URZ ;  /* 0x001000000b04e890 */ /* 0x000fc8000fffe13f */
[----:B------:R-:W-:Y:S02]  /*13d0*/  @!UP6 USHF.L.U32 UR5, UR4, 0xb, URZ ;  /* 0x0000000b0405e899 */ /* 0x000fe4000800063f */
[----:B------:R-:W-:Y:S01]  /*13e0*/  @!UP6 USHF.L.U32 UR4, UR4, 0x1, URZ ;  /* 0x000000010404e899 */ /* 0x000fe2000800063f */
[----:B------:R-:W-:Y:S01]  /*13f0*/  VOTEU.ALL UP6, P1 ;  /* 0x00000000003f7886 */ /* 0x000fe200008c0000 */
[----:B------:R-:W-:Y:S01]  /*1400*/  @!UP5 UMOV UR11, 0x400 ;  /* 0x00000400000bd882 */ /* 0x000fe20000000000 */
[----:B------:R-:W-:Y:S01]  /*1410*/  IMAD R2, R3, 0x4, R2 ;  /* 0x0000000403027824 */ /* 0x000fe200078e0202 */
[----:B--2---:R-:W-:Y:S02]  /*1420*/  @!UP5 ULEA UR11, UR24, UR11, 0x18 ;  /* 0x0000000b180bd291 */ /* 0x004fe4000f8ec03f */
[----:B------:R-:W-:-:S04]  /*1430*/  @!UP5 UIADD3 UR24, -UR25, 0x100000, URZ ;  /* 0x001000001918d890 */ /* 0x000fc8000fffe13f */
[----:B------:R-:W-:Y:S02]  /*1440*/  @!UP5 USHF.L.U32 UR25, UR24, 0xb, URZ ;  /* 0x0000000b1819d899 */ /* 0x000fe4000800063f */
[----:B------:R-:W-:Y:S01]  /*1450*/  @!UP5 USHF.L.U32 UR24, UR24, 0x1, URZ ;  /* 0x000000011818d899 */ /* 0x000fe2000800063f */
[C---:B------:R-:W-:Y:S01]  /*1460*/  IMAD.SHL.U32 R3, R2.reuse, 0x4, RZ ;  /* 0x0000000402037824 */ /* 0x040fe200078e00ff */
[----:B------:R-:W-:Y:S01]  /*1470*/  VOTEU.ALL UP5, P1 ;  /* 0x00000000003f7886 */ /* 0x000fe200008a0000 */
[----:B------:R-:W-:Y:S01]  /*1480*/  LOP3.LUT P1, RZ, R153, 0x7, RZ, 0xc0, !PT ;  /* 0x0000000799ff7812 */ /* 0x000fe2000782c0ff */
[----:B------:R-:W1:Y:S02]  /*1490*/  FENCE.VIEW.ASYNC.S ;  /* 0x00000000000073c6 */ /* 0x000e640000000000 */
[----:B-1----:R-:W1:Y:S01]  /*14a0*/  @!UP6 SYNCS.EXCH.64 URZ, [UR6+0x342f0], UR4 ;  /* 0x0342f004063fe5b2 */ /* 0x002e620008000100 */
[----:B------:R-:W-:Y:S01]  /*14b0*/  VOTEU.ALL UP6, P2 ;  /* 0x00000000003f7886 */ /* 0x000fe200010c0000 */
[----:B------:R-:W-:Y:S01]  /*14c0*/  LOP3.LUT R22, R2, 0xc, R3, 0x78, !PT ;  /* 0x0000000c02167812 */ /* 0x000fe200078e7803 */
[----:B---3--:R-:W-:-:S03]  /*14d0*/  IMAD R12, R12, R21, UR53 ;  /* 0x000000350c0c7e24 */ /* 0x008fc6000f8e0215 */
[----:B------:R-:W-:Y:S01]  /*14e0*/  ISETP.LT.U32.AND P1, PT, R22, 0x2, !P1 ;  /* 0x000000021600780c */ /* 0x000fe20004f21070 */
[----:B------:R2:W3:Y:S01]  /*14f0*/  @!UP5 SYNCS.EXCH.64 URZ, [UR6+0x342f8], UR4 ;  /* 0x0342f804063fd5b2 */ /* 0x0004e20008000100 */
[----:B------:R-:W-:Y:S01]  /*1500*/  VOTEU.ALL UP5, P2 ;  /* 0x00000000003f7886 */ /* 0x000fe200010a0000 */
[----:B------:R-:W-:Y:S01]  /*1510*/  NOP ;  /* 0x0000000000007918 */ /* 0x000fe20000000000 */
[----:B--2---:R-:W-:Y:S01]  /*1520*/  UMOV UR4, URZ ;  /* 0x0000003f00047c82 */ /* 0x004fe20008000000 */
[----:B------:R-:W-:Y:S01]  /*1530*/  ULDC.U8 UR5, c[0x0][0x900] ;  /* 0x0002400000057ab9 */ /* 0x000fe20000000000 */
[----:B------:R2:W4:Y:S01]  /*1540*/  @!UP6 SYNCS.EXCH.64 URZ, [UR11+0x34300], UR24 ;  /* 0x034300180b3fe5b2 */ /* 0x0005220008000100 */
[----:B------:R-:W-:Y:S01]  /*1550*/  VOTEU.ALL UP6, P2 ;  /* 0x00000000003f7886 */ /* 0x000fe200010c0000 */
[----:B------:R2:W1:Y:S01]  /*1560*/  @!UP5 SYNCS.EXCH.64 URZ, [UR11+0x34308], UR24 ;  /* 0x034308180b3fd5b2 */ /* 0x0004620008000100 */
[----:B------:R-:W-:Y:S01]  /*1570*/  VOTEU.ALL UP5, P2 ;  /* 0x00000000003f7886 */ /* 0x000fe200010a0000 */
[----:B------:R-:W-:-:S04]  /*1580*/  ISETP.NE.AND P2, PT, R17, R22, PT ;  /* 0x000000161100720c */ /* 0x000fc80003f45270 */
[----:B------:R-:W-:-:S04]  /*1590*/  ISETP.EQ.OR P2, PT, R12, RZ, !P2 ;  /* 0x000000ff0c00720c */ /* 0x000fc80005742670 */
[----:B------:R-:W-:-:S04]  /*15a0*/  PLOP3.LUT P1, PT, P1, P2, PT, 0x80, 0x0 ;  /* 0x000000000000781c */ /* 0x000fc80000f25070 */
[----:B------:R-:W-:Y:S01]  /*15b0*/  P2R R23, PR, RZ, 0x2 ;  /* 0x00000002ff177803 */ /* 0x000fe20000000000 */
[----:B------:R2:W1:Y:S01]  /*15c0*/  @!UP6 SYNCS.EXCH.64 URZ, [UR11+0x34310], UR24 ;  /* 0x034310180b3fe5b2 */ /* 0x0004620008000100 */
[----:B------:R2:W1:Y:S01]  /*15d0*/  @!UP5 SYNCS.EXCH.64 URZ, [UR11+0x34318], UR24 ;  /* 0x034318180b3fd5b2 */ /* 0x0004620008000100 */
[----:B------:R-:W-:Y:S01]  /*15e0*/  NOP ;  /* 0x0000000000007918 */ /* 0x000fe20000000000 */
[----:B--23--:R-:W-:Y:S05]  /*15f0*/  @!P3 BRA `(.L_x_6) ;  /* 0x000000000008b947 */ /* 0x00cfea0003800000 */
[----:B-1--4-:R-:W-:Y:S01]  /*1600*/  UCGABAR_ARV ;  /* 0x00000000000079c7 */ /* 0x012fe20008000000 */
[----:B------:R-:W-:Y:S05]  /*1610*/  BRA `(.L_x_7) ;  /* 0x0000000000047947 */ /* 0x000fea0003800000 */
.L_x_6:
[----:B-1--4-:R-:W-:Y:S01]  /*1620*/  NOP ;  /* 0x0000000000007918 */ /* 0x012fe20000000000 */
.L_x_7:
[----:B------:R-:W-:Y:S05]  /*1630*/  @!P3 BRA `(.L_x_8) ;  /* 0x00000000000cb947 */ /* 0x000fea0003800000 */
[----:B------:R-:W-:Y:S01]  /*1640*/  UCGABAR_WAIT ;  /* 0x0000000000007dc7 */ /* 0x000fe20008000000 */
[----:B------:R-:W-:Y:S01]  /*1650*/  CCTL.IVALL ;  /* 0x00000000ff00798f */ /* 0x000fe20002000000 */
[----:B------:R-:W-:Y:S05]  /*1660*/  BRA `(.L_x_9) ;  /* 0x0000000000047947 */ /* 0x000fea0003800000 */
.L_x_8:
[----:B------:R-:W-:Y:S06]  /*1670*/  BAR.SYNC.DEFER_BLOCKING 0x0 ;  /* 0x0000000000007b1d */ /* 0x000fec0000010000 */
.L_x_9:
[----:B------:R-:W1:Y:S01]  /*1680*/  LDC.64 R26, c[0x0][0x8f8] ;  /* 0x00023e00ff1a7b82 */ /* 0x000e620000000a00 */
[----:B------:R-:W-:Y:S01]  /*1690*/  IMAD.U32 R2, RZ, RZ, UR7 ;  /* 0x00000007ff027e24 */ /* 0x000fe2000f8e00ff */
[----:B------:R-:W-:Y:S01]  /*16a0*/  ISETP.NE.AND P2, PT, RZ, UR5, PT ;  /* 0x00000005ff007c0c */ /* 0x000fe2000bf45270 */
[----:B------:R-:W-:Y:S01]  /*16b0*/  UMOV UR5, URZ ;  /* 0x0000003f00057c82 */ /* 0x000fe20008000000 */
[----:B------:R-:W-:Y:S01]  /*16c0*/  UMOV UR6, URZ ;  /* 0x0000003f00067c82 */ /* 0x000fe20008000000 */
[----:B------:R-:W-:Y:S01]  /*16d0*/  UMOV UR11, URZ ;  /* 0x0000003f000b7c82 */ /* 0x000fe20008000000 */
[----:B------:R-:W-:Y:S01]  /*16e0*/  IMAD.MOV.U32 R17, RZ, RZ, -0x1 ;  /* 0xffffffffff117424 */ /* 0x000fe200078e00ff */
[----:B------:R-:W-:Y:S01]  /*16f0*/  P2R R21, PR, RZ, 0x4 ;  /* 0x00000004ff157803 */ /* 0x000fe20000000000 */
[----:B------:R-:W-:Y:S01]  /*1700*/  IMAD.MOV.U32 R18, RZ, RZ, -0x1 ;  /* 0xffffffffff127424 */ /* 0x000fe200078e00ff */
[----:B-1----:R-:W-:-:S04]  /*1710*/  ISETP.LE.U32.AND P1, PT, R26, UR8, PT ;  /* 0x000000081a007c0c */ /* 0x002fc8000bf23070 */
[----:B------:R-:W-:-:S13]  /*1720*/  ISETP.GE.U32.AND.EX P1, PT, R2, R27, PT, P1 ;  /* 0x0000001b0200720c */ /* 0x000fda0003f26110 */
[----:B------:R-:W-:Y:S05]  /*1730*/  @P2 BRA P1, `(.L_x_10) ;  /* 0x0000001800002947 */ /* 0x000fea0000800000 */
[----:B------:R-:W-:Y:S01]  /*1740*/  IMAD.U32 R3, RZ, RZ, UR7 ;  /* 0x00000007ff037e24 */ /* 0x000fe2000f8e00ff */
[----:B------:R-:W-:Y:S01]  /*1750*/  ISETP.LE.U32.AND P1, PT, R6, UR8, PT ;  /* 0x0000000806007c0c */ /* 0x000fe2000bf23070 */
[----:B------:R-:W-:Y:S01]  /*1760*/  UMOV UR5, URZ ;  /* 0x0000003f00057c82 */ /* 0x000fe20008000000 */
[----:B------:R-:W-:Y:S01]  /*1770*/  UMOV UR6, URZ ;  /* 0x0000003f00067c82 */ /* 0x000fe20008000000 */
[----:B------:R-:W-:Y:S01]  /*1780*/  UMOV UR11, URZ ;  /* 0x0000003f000b7c82 */ /* 0x000fe20008000000 */
[----:B------:R-:W-:Y:S01]  /*1790*/  ISETP.GE.U32.AND.EX P1, PT, R3, R7, PT, P1 ;  /* 0x000000070300720c */ /* 0x000fe20003f26110 */
[----:B------:R-:W-:-:S12]  /*17a0*/  UMOV UR4, URZ ;  /* 0x0000003f00047c82 */ /* 0x000fd80008000000 */
[----:B------:R-:W-:Y:S05]  /*17b0*/  @!P1 BRA `(.L_x_11) ;  /* 0x0000001000cc9947 */ /* 0x000fea0003800000 */
[----:B------:R-:W-:Y:S02]  /*17c0*/  VIADD R7, R9, 0x20 ;  /* 0x0000002009077836 */ /* 0x000fe40000000000 */
[----:B------:R-:W-:Y:S02]  /*17d0*/  IMAD.MOV.U32 R3, RZ, RZ, R9 ;  /* 0x000000ffff037224 */ /* 0x000fe400078e0009 */
[----:B-----5:R-:W-:Y:S01]  /*17e0*/  IMAD.MOV.U32 R12, RZ, RZ, R8 ;  /* 0x000000ffff0c7224 */ /* 0x020fe200078e0008 */
[----:B------:R-:W-:-:S13]  /*17f0*/  ISETP.GE.AND P1, PT, R7, R0, PT ;  /* 0x000000000700720c */ /* 0x000fda0003f26270 */
[----:B------:R-:W1:Y:S01]  /*1800*/  @!P1 LDC.64 R26, c[0x0][0x918] ;  /* 0x00024600ff1a9b82 */ /* 0x000e620000000a00 */
[----:B------:R-:W-:Y:S01]  /*1810*/  @!P1 VIADD R17, R3, 0x20 ;  /* 0x0000002003119836 */ /* 0x000fe20000000000 */
[----:B------:R-:W-:Y:S02]  /*1820*/  UIADD3 UR16, UP5, UR16, -0x1, URZ ;  /* 0xffffffff10107890 */ /* 0x000fe4000ffbe03f */
[----:B------:R-:W-:Y:S01]  /*1830*/  UIADD3 UR14, UP6, UR14, -0x1, URZ ;  /* 0xffffffff0e0e7890 */ /* 0x000fe2000ffde03f */
[----:B------:R-:W-:Y:S01]  /*1840*/  BSSY B0, `(.L_x_12) ;  /* 0x0000051000007945 */ /* 0x000fe20003800000 */
[----:B------:R-:W-:Y:S01]  /*1850*/  UIADD3.X UR17, UR17, -0x1, URZ, UP5, !UPT ;  /* 0xffffffff11117890 */ /* 0x000fe2000affe43f */
[----:B-1----:R-:W-:-:S04]  /*1860*/  @!P1 IMAD.WIDE R26, R17, 0xc, R26 ;  /* 0x0000000c111a9825 */ /* 0x002fc800078e021a */
[----:B------:R-:W-:Y:S01]  /*1870*/  IMAD.MOV.U32 R17, RZ, RZ, R10 ;  /* 0x000000ffff117224 */ /* 0x000fe200078e000a */
[----:B------:R1:W5:Y:S04]  /*1880*/  @!P1 LDG.E R8, desc[UR38][R26.64] ;  /* 0x000000261a089981 */ /* 0x000368000c1e1900 */
[----:B------:R1:W5:Y:S01]  /*1890*/  @!P1 LDG.E R10, desc[UR38][R26.64+0x4] ;  /* 0x000004261a0a9981 */ /* 0x000362000c1e1900 */
[----:B------:R-:W-:Y:S01]  /*18a0*/  ISETP.GE.AND P1, PT, R3, R0, PT ;  /* 0x000000000300720c */ /* 0x000fe20003f26270 */
[----:B------:R-:W-:Y:S01]  /*18b0*/  UIADD3.X UR15, UR15, -0x1, URZ, UP6, !UPT ;  /* 0xffffffff0f0f7890 */ /* 0x000fe2000b7fe43f */
[----:B------:R-:W-:Y:S01]  /*18c0*/  IMAD.MOV.U32 R6, RZ, RZ, RZ ;  /* 0x000000ffff067224 */ /* 0x000fe200078e00ff */
[----:B------:R-:W-:Y:S01]  /*18d0*/  UIADD3 UR4, UR9, -0x1, URZ ;  /* 0xffffffff09047890 */ /* 0x000fe2000fffe03f */
[----:B------:R-:W-:Y:S01]  /*18e0*/  IMAD.MOV.U32 R2, RZ, RZ, RZ ;  /* 0x000000ffff027224 */ /* 0x000fe200078e00ff */
[----:B------:R-:W-:Y:S01]  /*18f0*/  UIADD3 UR5, UR10, -0x1, URZ ;  /* 0xffffffff0a057890 */ /* 0x000fe2000fffe03f */
[----:B------:R-:W-:-:S02]  /*1900*/  IMAD.MOV.U32 R30, RZ, RZ, 0x7fffffff ;  /* 0x7fffffffff1e7424 */ /* 0x000fc400078e00ff */
[----:B------:R-:W-:-:S05]  /*1910*/  IMAD.MOV.U32 R31, RZ, RZ, RZ ;  /* 0x000000ffff1f7224 */ /* 0x000fca00078e00ff */
[----:B-1----:R-:W-:Y:S05]  /*1920*/  @P1 BRA `(.L_x_13) ;  /* 0x0000000400081947 */ /* 0x002fea0003800000 */
[----:B------:R-:W-:Y:S02]  /*1930*/  PLOP3.LUT P3, PT, PT, PT, UP0, 0x80, 0x0 ;  /* 0x000000000000781c */ /* 0x000fe40003f6f008 */
[C---:B------:R-:W-:Y:S02]  /*1940*/  IADD3 R18, P2, R17.reuse, UR16, RZ ;  /* 0x0000001011127c10 */ /* 0x040fe4000ff5e0ff */
[C---:B------:R-:W-:Y:S02]  /*1950*/  IADD3 R30, P1, R12.reuse, UR14, RZ ;  /* 0x0000000e0c1e7c10 */ /* 0x040fe4000ff3e0ff */
[----:B------:R-:W-:Y:S02]  /*1960*/  LEA.HI.X.SX32 R25, R17, UR17, 0x1, P2 ;  /* 0x0000001111197c11 */ /* 0x000fe400090f0eff */
[----:B------:R-:W-:-:S05]  /*1970*/  LEA.HI.X.SX32 R31, R12, UR15, 0x1, P1 ;  /* 0x0000000f0c1f7c11 */ /* 0x000fca00088f0eff */
[----:B------:R-:W-:Y:S05]  /*1980*/  @!P3 BRA `(.L_x_14) ;  /* 0x000000000030b947 */ /* 0x000fea0003800000 */
[----:B------:R-:W-:Y:S02]  /*1990*/  ULDC UR6, c[0x0][0x8dc] ;  /* 0x0002370000067ab9 */ /* 0x000fe40000000800 */
[----:B------:R-:W-:-:S05]  /*19a0*/  IADD3 R17, P1, R30, UR6, RZ ;  /* 0x000000061e117c10 */ /* 0x000fca000ff3e0ff */
[----:B------:R-:W-:-:S04]  /*19b0*/  IMAD.X R31, RZ, RZ, R31, P1 ;  /* 0x000000ffff1f7224 */ /* 0x000fc800008e061f */
[----:B------:R-:W-:-:S04]  /*19c0*/  IMAD.WIDE.U32 R4, R31, UR20, RZ ;  /* 0x000000141f047c25 */ /* 0x000fc8000f8e00ff */
[----:B------:R-:W-:-:S04]  /*19d0*/  IMAD.WIDE.U32 R26, P1, R17, UR21, R4 ;  /* 0x00000015111a7c25 */ /* 0x000fc8000f820004 */
[----:B------:R-:W-:-:S04]  /*19e0*/  IMAD.WIDE.U32 R4, R17, UR20, RZ ;  /* 0x0000001411047c25 */ /* 0x000fc8000f8e00ff */
[----:B------:R-:W-:Y:S01]  /*19f0*/  IMAD.X R29, RZ, RZ, RZ, P1 ;  /* 0x000000ffff1d7224 */ /* 0x000fe200008e06ff */
[----:B------:R-:W-:Y:S01]  /*1a00*/  IADD3 RZ, P1, R5, R26, RZ ;  /* 0x0000001a05ff7210 */ /* 0x000fe20007f3e0ff */
[----:B------:R-:W-:-:S04]  /*1a10*/  IMAD.MOV.U32 R28, RZ, RZ, R27 ;  /* 0x000000ffff1c7224 */ /* 0x000fc800078e001b */
[----:B------:R-:W-:-:S04]  /*1a20*/  IMAD.WIDE.U32.X R4, R31, UR21, R28, P1 ;  /* 0x000000151f047c25 */ /* 0x000fc800088e041c */
[----:B------:R-:W-:Y:S02]  /*1a30*/  IMAD.MOV.U32 R30, RZ, RZ, R4 ;  /* 0x000000ffff1e7224 */ /* 0x000fe400078e0004 */
[----:B------:R-:W-:-:S07]  /*1a40*/  IMAD.MOV.U32 R31, RZ, RZ, R5 ;  /* 0x000000ffff1f7224 */ /* 0x000fce00078e0005 */
.L_x_14:
        /* <DEDUP_REMOVED lines=13> */
.L_x_15:
[----:B------:R-:W-:Y:S02]  /*1b20*/  SHF.R.U64 R4, R18, UR31, R25 ;  /* 0x0000001f12047c19 */ /* 0x000fe40008001219 */
[----:B------:R-:W-:-:S03]  /*1b30*/  SHF.R.U64 R5, R30, UR27, R31 ;  /* 0x0000001b1e057c19 */ /* 0x000fc6000800121f */
[----:B------:R-:W-:Y:S02]  /*1b40*/  VIADD R18, R4, UR5 ;  /* 0x0000000504127c36 */ /* 0x000fe40008000000 */
[----:B------:R-:W-:-:S03]  /*1b50*/  VIADD R25, R5, UR4 ;  /* 0x0000000405197c36 */ /* 0x000fc60008000000 */
[----:B------:R-:W-:Y:S02]  /*1b60*/  IABS R12, R18 ;  /* 0x00000012000c7213 */ /* 0x000fe40000000000 */
[----:B------:R-:W-:-:S03]  /*1b70*/  IABS R17, R25 ;  /* 0x0000001900117213 */ /* 0x000fc60000000000 */
[----:B------:R-:W-:-:S04]  /*1b80*/  IMAD.HI.U32 R5, R12, UR19, RZ ;  /* 0x000000130c057c27 */ /* 0x000fc8000f8e00ff */
[----:B------:R-:W-:-:S04]  /*1b90*/  IMAD.HI.U32 R4, R17, UR13, RZ ;  /* 0x0000000d11047c27 */ /* 0x000fc8000f8e00ff */
[----:B------:R-:W-:Y:S02]  /*1ba0*/  IMAD R5, R5, UR12, R12 ;  /* 0x0000000c05057c24 */ /* 0x000fe4000f8e020c */
[----:B------:R-:W-:Y:S02]  /*1bb0*/  IMAD R4, R4, UR30, R17 ;  /* 0x0000001e04047c24 */ /* 0x000fe4000f8e0211 */
[----:B------:R-:W-:Y:S01]  /*1bc0*/  IMAD.U32 R12, RZ, RZ, UR33 ;  /* 0x00000021ff0c7e24 */ /* 0x000fe2000f8e00ff */
[----:B------:R-:W-:Y:S01]  /*1bd0*/  ISETP.LT.U32.AND P2, PT, R5, UR28, PT ;  /* 0x0000001c05007c0c */ /* 0x000fe2000bf41070 */
[----:B------:R-:W-:Y:S01]  /*1be0*/  IMAD.U32 R17, RZ, RZ, UR32 ;  /* 0x00000020ff117e24 */ /* 0x000fe2000f8e00ff */
[----:B------:R-:W-:-:S11]  /*1bf0*/  ISETP.LT.U32.AND P1, PT, R4, UR29, PT ;  /* 0x0000001d04007c0c */ /* 0x000fd6000bf21070 */
[----:B------:R-:W-:Y:S01]  /*1c00*/  @!P2 VIADD R5, R5, -UR28 ;  /* 0x8000001c0505ac36 */ /* 0x000fe20008000000 */
[----:B------:R-:W-:Y:S01]  /*1c10*/  ISETP.GE.AND P2, PT, R18, RZ, PT ;  /* 0x000000ff1200720c */ /* 0x000fe20003f46270 */
[----:B------:R-:W-:Y:S01]  /*1c20*/  @!P1 VIADD R4, R4, -UR29 ;  /* 0x8000001d04049c36 */ /* 0x000fe20008000000 */
[----:B------:R-:W-:Y:S02]  /*1c30*/  ISETP.GE.AND P1, PT, R25, RZ, PT ;  /* 0x000000ff1900720c */ /* 0x000fe40003f26270 */
[----:B------:R-:W-:Y:S02]  /*1c40*/  ISETP.LT.U32.AND P4, PT, R5, UR28, PT ;  /* 0x0000001c05007c0c */ /* 0x000fe4000bf81070 */
[----:B------:R-:W-:-:S11]  /*1c50*/  ISETP.LT.U32.AND P3, PT, R4, UR29, PT ;  /* 0x0000001d04007c0c */ /* 0x000fd6000bf61070 */
[----:B------:R-:W-:Y:S01]  /*1c60*/  @!P4 VIADD R5, R5, -UR28 ;  /* 0x8000001c0505cc36 */ /* 0x000fe20008000000 */
[----:B------:R-:W-:Y:S01]  /*1c70*/  PLOP3.LUT P4, PT, PT, PT, UP2, 0x80, 0x0 ;  /* 0x000000000000781c */ /* 0x000fe20003f8f028 */
[----:B------:R-:W-:Y:S01]  /*1c80*/  @!P3 VIADD R4, R4, -UR29 ;  /* 0x8000001d0404bc36 */ /* 0x000fe20008000000 */
[----:B------:R-:W-:Y:S01]  /*1c90*/  PLOP3.LUT P3, PT, PT, PT, UP4, 0x80, 0x0 ;  /* 0x000000000000781c */ /* 0x000fe20003f6f048 */
[----:B------:R-:W-:Y:S02]  /*1ca0*/  @!P2 IMAD.MOV R5, RZ, RZ, -R5 ;  /* 0x000000ffff05a224 */ /* 0x000fe400078e0a05 */
[----:B------:R-:W-:Y:S01]  /*1cb0*/  @!P1 IMAD.MOV R4, RZ, RZ, -R4 ;  /* 0x000000ffff049224 */ /* 0x000fe200078e0a04 */
[----:B------:R-:W-:Y:S02]  /*1cc0*/  PLOP3.LUT P1, PT, PT, PT, UP3, 0x80, 0x0 ;  /* 0x000000000000781c */ /* 0x000fe40003f2f038 */
[----:B------:R-:W-:Y:S02]  /*1cd0*/  SEL R5, R12, R5, !P4 ;  /* 0x000000050c057207 */ /* 0x000fe40006000000 */
[----:B------:R-:W-:-:S03]  /*1ce0*/  SEL R4, R17, R4, !P3 ;  /* 0x0000000411047207 */ /* 0x000fc60005800000 */
[----:B------:R-:W-:Y:S02]  /*1cf0*/  IMAD.IADD R5, R18, 0x1, -R5 ;  /* 0x0000000112057824 */ /* 0x000fe400078e0a05 */
[----:B------:R-:W-:-:S05]  /*1d00*/  IMAD.IADD R30, R25, 0x1, -R4 ;  /* 0x00000001191e7824 */ /* 0x000fca00078e0a04 */
[----:B------:R-:W-:Y:S01]  /*1d10*/  SEL R4, R5, R30, !P1 ;  /* 0x0000001e05047207 */ /* 0x000fe20004800000 */
[----:B------:R-:W-:-:S03]  /*1d20*/  IMAD R30, R30, R5, RZ ;  /* 0x000000051e1e7224 */ /* 0x000fc600078e02ff */
[----:B------:R-:W-:Y:S02]  /*1d30*/  SHF.R.S32.HI R5, RZ, 0x1f, R4 ;  /* 0x0000001fff057819 */ /* 0x000fe40000011404 */
[----:B------:R-:W-:-:S07]  /*1d40*/  SHF.R.S32.HI R31, RZ, 0x1f, R30 ;  /* 0x0000001fff1f7819 */ /* 0x000fce000001141e */
.L_x_13:
[----:B------:R-:W-:Y:S05]  /*1d50*/  BSYNC B0 ;  /* 0x0000000000007941 */ /* 0x000fea0003800000 */
.L_x_12:
[----:B------:R-:W1:Y:S01]  /*1d60*/  SHFL.UP PT, R17, R30, 0x1, RZ ;  /* 0x042000001e117989 */ /* 0x000e6200000e00ff */
[----:B------:R-:W-:-:S03]  /*1d70*/  ISETP.NE.AND P6, PT, R9, RZ, PT ;  /* 0x000000ff0900720c */ /* 0x000fc60003fc5270 */
[----:B------:R-:W2:Y:S01]  /*1d80*/  SHFL.UP PT, R12, R31, 0x1, RZ ;  /* 0x042000001f0c7989 */ /* 0x000ea200000e00ff */
[----:B-1----:R-:W-:Y:S02]  /*1d90*/  SEL R17, R17, RZ, P6 ;  /* 0x000000ff11117207 */ /* 0x002fe40003000000 */
[----:B--2---:R-:W-:Y:S02]  /*1da0*/  SEL R12, R12, RZ, P6 ;  /* 0x000000ff0c0c7207 */ /* 0x004fe40003000000 */
[----:B------:R-:W-:-:S05]  /*1db0*/  IADD3 R26, P1, R17, R30, RZ ;  /* 0x0000001e111a7210 */ /* 0x000fca0007f3e0ff */
[----:B------:R-:W-:Y:S01]  /*1dc0*/  IMAD.X R25, R12, 0x1, R31, P1 ;  /* 0x000000010c197824 */ /* 0x000fe200008e061f */
[----:B------:R-:W1:Y:S01]  /*1dd0*/  SHFL.UP PT, R17, R26, 0x2, RZ ;  /* 0x044000001a117989 */ /* 0x000e6200000e00ff */
[----:B------:R-:W-:-:S03]  /*1de0*/  ISETP.GE.U32.AND P1, PT, R9, 0x2, PT ;  /* 0x000000020900780c */ /* 0x000fc60003f26070 */
[----:B------:R-:W2:Y:S01]  /*1df0*/  SHFL.UP PT, R12, R25, 0x2, RZ ;  /* 0x04400000190c7989 */ /* 0x000ea200000e00ff */
[----:B-1----:R-:W-:-:S04]  /*1e00*/  SEL R17, R17, RZ, P1 ;  /* 0x000000ff11117207 */ /* 0x002fc80000800000 */
[----:B------:R-:W-:Y:S02]  /*1e10*/  IADD3 R18, P2, R17, R26, RZ ;  /* 0x0000001a11127210 */ /* 0x000fe40007f5e0ff */
[----:B--2---:R-:W-:-:S03]  /*1e20*/  SEL R12, R12, RZ, P1 ;  /* 0x000000ff0c0c7207 */ /* 0x004fc60000800000 */
[----:B------:R-:W1:Y:S02]  /*1e30*/  SHFL.UP PT, R17, R18, 0x4, RZ ;  /* 0x0480000012117989 */ /* 0x000e6400000e00ff */
[----:B------:R-:W-:Y:S01]  /*1e40*/  IMAD.X R27, R12, 0x1, R25, P2 ;  /* 0x000000010c1b7824 */ /* 0x000fe200010e0619 */
[----:B------:R-:W-:-:S04]  /*1e50*/  ISETP.GE.U32.AND P2, PT, R9, 0x4, PT ;  /* 0x000000040900780c */ /* 0x000fc80003f46070 */
        /* <DEDUP_REMOVED lines=17> */
[----:B--2---:R-:W-:-:S05]  /*1f70*/  SEL R12, R12, RZ, P4 ;  /* 0x000000ff0c0c7207 */ /* 0x004fca0002000000 */
[----:B------:R-:W-:Y:S01]  /*1f80*/  IMAD.X R25, R12, 0x1, R27, P5 ;  /* 0x000000010c197824 */ /* 0x000fe200028e061b */
[----:B------:R-:W-:-:S04]  /*1f90*/  ISETP.GT.U32.AND P5, PT, R17, UR8, PT ;  /* 0x0000000811007c0c */ /* 0x000fc8000bfa4070 */
[----:B------:R-:W-:-:S13]  /*1fa0*/  ISETP.GT.U32.AND.EX P5, PT, R25, UR7, PT, P5 ;  /* 0x0000000719007c0c */ /* 0x000fda000bfa4150 */
[----:B------:R-:W-:-:S04]  /*1fb0*/  VOTE.ANY R12, PT, P5 ;  /* 0x00000000000c7806 */ /* 0x000fc800028e0100 */
[----:B------:R-:W-:-:S13]  /*1fc0*/  ISETP.NE.AND P5, PT, R12, RZ, PT ;  /* 0x000000ff0c00720c */ /* 0x000fda0003fa5270 */
[----:B------:R-:W-:Y:S05]  /*1fd0*/  @P5 BRA `(.L_x_16) ;  /* 0x0000000800705947 */ /* 0x000fea0003800000 */
[----:B------:R-:W1:Y:S01]  /*1fe0*/  LDC R0, c[0x0][0x910] ;  /* 0x00024400ff007b82 */ /* 0x000e620000000800 */
[----:B------:R-:W-:Y:S01]  /*1ff0*/  IMAD.MOV.U32 R28, RZ, RZ, R17 ;  /* 0x000000ffff1c7224 */ /* 0x000fe200078e0011 */
[----:B------:R-:W-:Y:S01]  /*2000*/  ULDC UR19, c[0x0][0x8f4] ;  /* 0x00023d0000137ab9 */ /* 0x000fe20000000800 */
[----:B------:R-:W-:Y:S01]  /*2010*/  IMAD.MOV.U32 R29, RZ, RZ, R25 ;  /* 0x000000ffff1d7224 */ /* 0x000fe200078e0019 */
[----:B------:R-:W-:Y:S01]  /*2020*/  ULDC UR6, c[0x0][0x8dc] ;  /* 0x0002370000067ab9 */ /* 0x000fe20000000800 */
[----:B------:R-:W-:Y:S01]  /*2030*/  ULDC UR22, c[0x0][0x8d8] ;  /* 0x0002360000167ab9 */ /* 0x000fe20000000800 */
[----:B------:R-:W-:Y:S01]  /*2040*/  ULDC UR23, c[0x0][0x8f0] ;  /* 0x00023c0000177ab9 */ /* 0x000fe20000000800 */
[----:B------:R-:W-:Y:S01]  /*2050*/  ULDC.64 UR12, c[0x0][0x8d0] ;  /* 0x00023400000c7ab9 */ /* 0x000fe20000000a00 */
[----:B------:R-:W-:-:S05]  /*2060*/  ULDC.64 UR20, c[0x0][0x8e8] ;  /* 0x00023a0000147ab9 */ /* 0x000fca0000000a00 */
.L_x_21:
[----:B------:R-:W-:Y:S02]  /*2070*/  IMAD.MOV.U32 R3, RZ, RZ, R7 ;  /* 0x000000ffff037224 */ /* 0x000fe400078e0007 */
[----:B------:R-:W-:Y:S02]  /*2080*/  VIADD R7, R7, 0x20 ;  /* 0x0000002007077836 */ /* 0x000fe40000000000 */
[----:B-----5:R-:W-:-:S03]  /*2090*/  IMAD.MOV.U32 R12, RZ, RZ, R8 ;  /* 0x000000ffff0c7224 */ /* 0x020fc600078e0008 */
[----:B-1----:R-:W-:-:S13]  /*20a0*/  ISETP.GE.AND P5, PT, R7, R0, PT ;  /* 0x000000000700720c */ /* 0x002fda0003fa6270 */
[----:B------:R-:W1:Y:S01]  /*20b0*/  @!P5 LDC.64 R26, c[0x0][0x918] ;  /* 0x00024600ff1adb82 */ /* 0x000e620000000a00 */
[----:B------:R-:W-:Y:S01]  /*20c0*/  @!P5 VIADD R17, R3, 0x20 ;  /* 0x000000200311d836 */ /* 0x000fe20000000000 */
[----:B------:R2:W3:Y:S01]  /*20d0*/  SHFL.IDX PT, R2, R29, 0x1f, 0x1f ;  /* 0x03e01f001d027f89 */ /* 0x0004e200000e0000 */
[----:B------:R-:W-:Y:S03]  /*20e0*/  BSSY B0, `(.L_x_17) ;  /* 0x0000066000007945 */ /* 0x000fe60003800000 */
[----:B------:R2:W4:Y:S01]  /*20f0*/  SHFL.IDX PT, R6, R28, 0x1f, 0x1f ;  /* 0x03e01f001c067f89 */ /* 0x00052200000e0000 */
[----:B-1----:R-:W-:-:S04]  /*2100*/  @!P5 IMAD.WIDE R26, R17, 0xc, R26 ;  /* 0x0000000c111ad825 */ /* 0x002fc800078e021a */
[----:B------:R-:W-:Y:S01]  /*2110*/  IMAD.MOV.U32 R17, RZ, RZ, R10 ;  /* 0x000000ffff117224 */ /* 0x000fe200078e000a */
[----:B------:R2:W5:Y:S04]  /*2120*/  @!P5 LDG.E R8, desc[UR38][R26.64] ;  /* 0x000000261a08d981 */ /* 0x000568000c1e1900 */
[----:B------:R2:W5:Y:S01]  /*2130*/  @!P5 LDG.E R10, desc[UR38][R26.64+0x4] ;  /* 0x000004261a0ad981 */ /* 0x000562000c1e1900 */
[----:B------:R-:W-:Y:S01]  /*2140*/  ISETP.GE.AND P5, PT, R3, R0, PT ;  /* 0x000000000300720c */ /* 0x000fe20003fa6270 */
[----:B------:R-:W-:Y:S02]  /*2150*/  IMAD.MOV.U32 R30, RZ, RZ, 0x7fffffff ;  /* 0x7fffffffff1e7424 */ /* 0x000fe400078e00ff */
[----:B------:R-:W-:-:S10]  /*2160*/  IMAD.MOV.U32 R31, RZ, RZ, RZ ;  /* 0x000000ffff1f7224 */ /* 0x000fd400078e00ff */
[----:B--234-:R-:W-:Y:S05]  /*2170*/  @P5 BRA `(.L_x_18) ;  /* 0x0000000400705947 */ /* 0x01cfea0003800000 */
[----:B------:R-:W-:Y:S02]  /*2180*/  IABS R33, R20 ;  /* 0x0000001400217213 */ /* 0x000fe40000000000 */
[C---:B------:R-:W-:Y:S02]  /*2190*/  IADD3 R18, P5, R12.reuse, UR14, RZ ;  /* 0x0000000e0c127c10 */ /* 0x040fe4000ffbe0ff */
[----:B------:R-:W1:Y:S02]  /*21a0*/  I2F.RP R4, R33 ;  /* 0x0000002100047306 */ /* 0x000e640000209400 */
[----:B------:R-:W-:Y:S02]  /*21b0*/  LEA.HI.X.SX32 R25, R12, UR15, 0x1, P5 ;  /* 0x0000000f0c197c11 */ /* 0x000fe4000a8f0eff */
[----:B------:R-:W-:-:S04]  /*21c0*/  IADD3 R12, P5, R17, UR16, RZ ;  /* 0x00000010110c7c10 */ /* 0x000fc8000ffbe0ff */
[----:B------:R-:W-:Y:S02]  /*21d0*/  LEA.HI.X.SX32 R17, R17, UR17, 0x1, P5 ;  /* 0x0000001111117c11 */ /* 0x000fe4000a8f0eff */
[----:B------:R-:W-:Y:S01]  /*21e0*/  PLOP3.LUT P5, PT, PT, PT, UP0, 0x80, 0x0 ;  /* 0x000000000000781c */ /* 0x000fe20003faf008 */
[----:B-1----:R-:W1:Y:S02]  /*21f0*/  MUFU.RCP R4, R4 ;  /* 0x0000000400047308 */ /* 0x002e640000001000 */
[----:B-1----:R-:W-:-:S06]  /*2200*/  VIADD R5, R4, 0xffffffe ;  /* 0x0ffffffe04057836 */ /* 0x002fcc0000000000 */
[----:B------:R-:W1:Y:S02]  /*2210*/  F2I.FTZ.U32.TRUNC.NTZ R35, R5 ;  /* 0x0000000500237305 */ /* 0x000e64000021f000 */
[----:B-1----:R-:W-:Y:S02]  /*2220*/  IMAD.MOV R30, RZ, RZ, -R35 ;  /* 0x000000ffff1e7224 */ /* 0x002fe400078e0a23 */
[----:B------:R-:W-:Y:S05]  /*2230*/  @!P5 BRA `(.L_x_19) ;  /* 0x00000000002cd947 */ /* 0x000fea0003800000 */
        /* <DEDUP_REMOVED lines=11> */
.L_x_19:
        /* <DEDUP_REMOVED lines=12> */
.L_x_20:
[----:B------:R-:W-:Y:S01]  /*23b0*/  SHF.R.U64 R12, R12, UR23, R17 ;  /* 0x000000170c0c7c19 */ /* 0x000fe20008001211 */
[----:B------:R-:W-:Y:S01]  /*23c0*/  IMAD.MOV.U32 R4, RZ, RZ, R30 ;  /* 0x000000ffff047224 */ /* 0x000fe200078e001e */
[----:B------:R-:W-:Y:S02]  /*23d0*/  IABS R5, R20 ;  /* 0x0000001400057213 */ /* 0x000fe40000000000 */
[----:B------:R-:W-:Y:S01]  /*23e0*/  SHF.R.U64 R18, R18, UR22, R25 ;  /* 0x0000001612127c19 */ /* 0x000fe20008001219 */
[----:B------:R-:W-:Y:S01]  /*23f0*/  VIADD R17, R12, UR5 ;  /* 0x000000050c117c36 */ /* 0x000fe20008000000 */
[----:B------:R-:W-:Y:S01]  /*2400*/  IABS R30, R11 ;  /* 0x0000000b001e7213 */ /* 0x000fe20000000000 */
[----:B------:R-:W-:Y:S02]  /*2410*/  IMAD R12, R4, R33, RZ ;  /* 0x00000021040c7224 */ /* 0x000fe400078e02ff */
[----:B------:R-:W-:Y:S01]  /*2420*/  IMAD.MOV R27, RZ, RZ, -R5 ;  /* 0x000000ffff1b7224 */ /* 0x000fe200078e0a05 */
[----:B------:R-:W-:Y:S01]  /*2430*/  IABS R26, R17 ;  /* 0x00000011001a7213 */ /* 0x000fe20000000000 */
[----:B------:R-:W-:-:S02]  /*2440*/  IMAD.MOV.U32 R4, RZ, RZ, RZ ;  /* 0x000000ffff047224 */ /* 0x000fc400078e00ff */
[----:B------:R-:W-:Y:S02]  /*2450*/  IMAD.MOV.U32 R5, RZ, RZ, R35 ;  /* 0x000000ffff057224 */ /* 0x000fe400078e0023 */
[----:B------:R-:W-:Y:S02]  /*2460*/  VIADD R18, R18, UR4 ;  /* 0x0000000412127c36 */ /* 0x000fe40008000000 */
[----:B------:R-:W-:-:S03]  /*2470*/  IMAD.HI.U32 R4, R35, R12, R4 ;  /* 0x0000000c23047227 */ /* 0x000fc600078e0004 */
[----:B------:R-:W-:Y:S01]  /*2480*/  IABS R29, R18 ;  /* 0x00000012001d7213 */ /* 0x000fe20000000000 */
[----:B------:R-:W-:Y:S01]  /*2490*/  IMAD.MOV.U32 R5, RZ, RZ, R26 ;  /* 0x000000ffff057224 */ /* 0x000fe200078e001a */
[----:B------:R-:W-:Y:S01]  /*24a0*/  IABS R26, R11 ;  /* 0x0000000b001a7213 */ /* 0x000fe20000000000 */
[----:B------:R-:W-:Y:S02]  /*24b0*/  IMAD.MOV.U32 R12, RZ, RZ, R27 ;  /* 0x000000ffff0c7224 */ /* 0x000fe400078e001b */
[----:B------:R-:W-:Y:S01]  /*24c0*/  IMAD.HI.U32 R4, R4, R5, RZ ;  /* 0x0000000504047227 */ /* 0x000fe200078e00ff */
[----:B------:R-:W1:Y:S03]  /*24d0*/  I2F.RP R27, R26 ;  /* 0x0000001a001b7306 */ /* 0x000e660000209400 */
[----:B------:R-:W-:-:S05]  /*24e0*/  IMAD R12, R4, R12, R5 ;  /* 0x0000000c040c7224 */ /* 0x000fca00078e0205 */
[----:B------:R-:W-:Y:S01]  /*24f0*/  ISETP.GT.U32.AND P5, PT, R33, R12, PT ;  /* 0x0000000c2100720c */ /* 0x000fe20003fa4070 */
[----:B-1----:R-:W1:-:S12]  /*2500*/  MUFU.RCP R27, R27 ;  /* 0x0000001b001b7308 */ /* 0x002e580000001000 */
[----:B------:R-:W-:Y:S02]  /*2510*/  @!P5 IMAD.IADD R12, R12, 0x1, -R33 ;  /* 0x000000010c0cd824 */ /* 0x000fe400078e0a21 */
[----:B-1----:R-:W-:-:S04]  /*2520*/  VIADD R4, R27, 0xffffffe ;  /* 0x0ffffffe1b047836 */ /* 0x002fc80000000000 */
[----:B------:R1:W2:Y:S02]  /*2530*/  F2I.FTZ.U32.TRUNC.NTZ R5, R4 ;  /* 0x0000000400057305 */ /* 0x0002a4000021f000 */
[----:B-1----:R-:W-:Y:S02]  /*2540*/  IMAD.MOV.U32 R4, RZ, RZ, RZ ;  /* 0x000000ffff047224 */ /* 0x002fe400078e00ff */
[----:B--2---:R-:W-:-:S04]  /*2550*/  IMAD.MOV R28, RZ, RZ, -R5 ;  /* 0x000000ffff1c7224 */ /* 0x004fc800078e0a05 */
[----:B------:R-:W-:-:S04]  /*2560*/  IMAD.MOV.U32 R25, RZ, RZ, R28 ;  /* 0x000000ffff197224 */ /* 0x000fc800078e001c */
[----:B------:R-:W-:-:S04]  /*2570*/  IMAD R25, R25, R26, RZ ;  /* 0x0000001a19197224 */ /* 0x000fc800078e02ff */
[----:B------:R-:W-:-:S04]  /*2580*/  IMAD.HI.U32 R28, R5, R25, R4 ;  /* 0x00000019051c7227 */ /* 0x000fc800078e0004 */
[----:B------:R-:W-:Y:S02]  /*2590*/  IMAD.MOV.U32 R5, RZ, RZ, R29 ;  /* 0x000000ffff057224 */ /* 0x000fe400078e001d */
[----:B------:R-:W-:Y:S02]  /*25a0*/  IMAD.MOV R25, RZ, RZ, -R30 ;  /* 0x000000ffff197224 */ /* 0x000fe400078e0a1e */
[----:B------:R-:W-:-:S04]  /*25b0*/  IMAD.HI.U32 R4, R28, R5, RZ ;  /* 0x000000051c047227 */ /* 0x000fc800078e00ff */
[----:B------:R-:W-:-:S05]  /*25c0*/  IMAD R5, R4, R25, R5 ;  /* 0x0000001904057224 */ /* 0x000fca00078e0205 */
[----:B------:R-:W-:-:S13]  /*25d0*/  ISETP.GT.U32.AND P5, PT, R26, R5, PT ;  /* 0x000000051a00720c */ /* 0x000fda0003fa4070 */
[----:B------:R-:W-:Y:S01]  /*25e0*/  @!P5 IMAD.IADD R5, R5, 0x1, -R26 ;  /* 0x000000010505d824 */ /* 0x000fe200078e0a1a */
[----:B------:R-:W-:-:S13]  /*25f0*/  ISETP.GT.U32.AND P5, PT, R33, R12, PT ;  /* 0x0000000c2100720c */ /* 0x000fda0003fa4070 */
[----:B------:R-:W-:Y:S01]  /*2600*/  @!P5 IMAD.IADD R12, R12, 0x1, -R33 ;  /* 0x000000010c0cd824 */ /* 0x000fe200078e0a21 */
[----:B------:R-:W-:-:S03]  /*2610*/  ISETP.GT.U32.AND P5, PT, R26, R5, PT ;  /* 0x000000051a00720c */ /* 0x000fc60003fa4070 */
[----:B------:R-:W-:-:S10]  /*2620*/  IMAD.MOV.U32 R4, RZ, RZ, R12 ;  /* 0x000000ffff047224 */ /* 0x000fd400078e000c */
[----:B------:R-:W-:Y:S01]  /*2630*/  @!P5 IMAD.IADD R5, R5, 0x1, -R26 ;  /* 0x000000010505d824 */ /* 0x000fe200078e0a1a */
[----:B------:R-:W-:-:S13]  /*2640*/  ISETP.GE.AND P5, PT, R17, RZ, PT ;  /* 0x000000ff1100720c */ /* 0x000fda0003fa6270 */
[----:B------:R-:W-:Y:S01]  /*2650*/  @!P5 IMAD.MOV R4, RZ, RZ, -R4 ;  /* 0x000000ffff04d224 */ /* 0x000fe200078e0a04 */
[----:B------:R-:W-:-:S13]  /*2660*/  ISETP.GE.AND P5, PT, R18, RZ, PT ;  /* 0x000000ff1200720c */ /* 0x000fda0003fa6270 */
[----:B------:R-:W-:Y:S01]  /*2670*/  @!P5 IMAD.MOV R5, RZ, RZ, -R5 ;  /* 0x000000ffff05d224 */ /* 0x000fe200078e0a05 */
[----:B------:R-:W-:-:S13]  /*2680*/  ISETP.NE.AND P5, PT, RZ, UR10, PT ;  /* 0x0000000aff007c0c */ /* 0x000fda000bfa5270 */
[----:B------:R-:W-:Y:S02]  /*2690*/  @!P5 LOP3.LUT R4, RZ, UR10, RZ, 0x33, !PT ;  /* 0x0000000aff04dc12 */ /* 0x000fe4000f8e33ff */
[----:B------:R-:W-:-:S03]  /*26a0*/  ISETP.NE.AND P5, PT, RZ, UR9, PT ;  /* 0x00000009ff007c0c */ /* 0x000fc6000bfa5270 */
[----:B------:R-:W-:-:S10]  /*26b0*/  IMAD.IADD R4, R17, 0x1, -R4 ;  /* 0x0000000111047824 */ /* 0x000fd400078e0a04 */
[----:B------:R-:W-:Y:S02]  /*26c0*/  @!P5 LOP3.LUT R5, RZ, UR9, RZ, 0x33, !PT ;  /* 0x00000009ff05dc12 */ /* 0x000fe4000f8e33ff */
[----:B------:R-:W-:-:S03]  /*26d0*/  PLOP3.LUT P5, PT, PT, PT, UP3, 0x80, 0x0 ;  /* 0x000000000000781c */ /* 0x000fc60003faf038 */
[----:B------:R-:W-:-:S04]  /*26e0*/  IMAD.IADD R5, R18, 0x1, -R5 ;  /* 0x0000000112057824 */ /* 0x000fc800078e0a05 */
[CC--:B------:R-:W-:Y:S01]  /*26f0*/  IMAD R30, R4.reuse, R5.reuse, RZ ;  /* 0x00000005041e7224 */ /* 0x0c0fe200078e02ff */
[----:B------:R-:W-:-:S04]  /*2700*/  SEL R17, R4, R5, !P5 ;  /* 0x0000000504117207 */ /* 0x000fc80006800000 */
[--C-:B------:R-:W-:Y:S01]  /*2710*/  SHF.R.S32.HI R5, RZ, 0x1f, R17.reuse ;  /* 0x0000001fff057819 */ /* 0x100fe20000011411 */
[----:B------:R-:W-:Y:S01]  /*2720*/  IMAD.MOV.U32 R4, RZ, RZ, R17 ;  /* 0x000000ffff047224 */ /* 0x000fe200078e0011 */
[----:B------:R-:W-:-:S07]  /*2730*/  SHF.R.S32.HI R31, RZ, 0x1f, R30 ;  /* 0x0000001fff1f7819 */ /* 0x000fce000001141e */
.L_x_18:
[----:B------:R-:W-:Y:S05]  /*2740*/  BSYNC B0 ;  /* 0x0000000000007941 */ /* 0x000fea0003800000 */
.L_x_17:
[----:B------:R-:W1:Y:S04]  /*2750*/  SHFL.UP PT, R17, R30, 0x1, RZ ;  /* 0x042000001e117989 */ /* 0x000e6800000e00ff */
[----:B------:R-:W2:Y:S01]  /*2760*/  SHFL.UP PT, R12, R31, 0x1, RZ ;  /* 0x042000001f0c7989 */ /* 0x000ea200000e00ff */
[----:B-1----:R-:W-:Y:S02]  /*2770*/  SEL R17, R17, RZ, P6 ;  /* 0x000000ff11117207 */ /* 0x002fe40003000000 */
[----:B--2---:R-:W-:Y:S02]  /*2780*/  SEL R12, R12, RZ, P6 ;  /* 0x000000ff0c0c7207 */ /* 0x004fe40003000000 */
[----:B------:R-:W-:-:S05]  /*2790*/  IADD3 R18, P5, R17, R30, RZ ;  /* 0x0000001e11127210 */ /* 0x000fca0007fbe0ff */
[----:B------:R-:W-:Y:S01]  /*27a0*/  IMAD.X R27, R12, 0x1, R31, P5 ;  /* 0x000000010c1b7824 */ /* 0x000fe200028e061f */
        /* <DEDUP_REMOVED lines=24> */
[----:B------:R-:W-:-:S05]  /*2930*/  IADD3 R28, P5, R17, R6, RZ ;  /* 0x00000006111c7210 */ /* 0x000fca0007fbe0ff */
[----:B------:R-:W-:Y:S01]  /*2940*/  IMAD.X R29, R25, 0x1, R2, P5 ;  /* 0x00000001191d7824 */ /* 0x000fe200028e0602 */
[----:B------:R-:W-:-:S04]  /*2950*/  ISETP.GT.U32.AND P5, PT, R28, UR8, PT ;  /* 0x000000081c007c0c */ /* 0x000fc8000bfa4070 */
[----:B------:R-:W-:-:S13]  /*2960*/  ISETP.GT.U32.AND.EX P5, PT, R29, UR7, PT, P5 ;  /* 0x000000071d007c0c */ /* 0x000fda000bfa4150 */
[----:B------:R-:W-:-:S04]  /*2970*/  VOTE.ANY R12, PT, P5 ;  /* 0x00000000000c7806 */ /* 0x000fc800028e0100 */
[----:B------:R-:W-:-:S13]  /*2980*/  ISETP.NE.AND P5, PT, R12, RZ, PT ;  /* 0x000000ff0c00720c */ /* 0x000fda0003fa5270 */
[----:B------:R-:W-:Y:S05]  /*2990*/  @!P5 BRA `(.L_x_21) ;  /* 0xfffffff400b4d947 */ /* 0x000fea000383ffff */
.L_x_16:
[----:B------:R-:W1:Y:S08]  /*29a0*/  BREV R12, R12 ;  /* 0x0000000c000c7301 */ /* 0x000e700000000000 */
[----:B-1----:R-:W1:Y:S02]  /*29b0*/  FLO.U32.SH R7, R12 ;  /* 0x0000000c00077300 */ /* 0x002e6400000e0400 */
[----:B-1----:R-:W1:Y:S02]  /*29c0*/  SHFL.IDX PT, R3, R3, R7, 0x1f ;  /* 0x00001f0703037589 */ /* 0x002e6400000e0000 */
[----:B-1----:R-:W-:-:S13]  /*29d0*/  R2UR UR4, R3 ;  /* 0x00000000030472ca */ /* 0x002fda00000e0000 */
[----:B------:R-:W-:-:S05]  /*29e0*/  VIADD R29, R9, UR4 ;  /* 0x00000004091d7c36 */ /* 0x000fca0008000000 */
[----:B------:R-:W-:-:S13]  /*29f0*/  ISETP.GE.AND P1, PT, R29, R0, PT ;  /* 0x000000001d00720c */ /* 0x000fda0003f26270 */
[----:B------:R-:W1:Y:S02]  /*2a00*/  @!P1 LDC.64 R26, c[0x0][0x918] ;  /* 0x00024600ff1a9b82 */ /* 0x000e640000000a00 */
[----:B-1----:R-:W-:-:S05]  /*2a10*/  @!P1 IMAD.WIDE R26, R29, 0xc, R26 ;  /* 0x0000000c1d1a9825 */ /* 0x002fca00078e021a */
[----:B-----5:R1:W5:Y:S04]  /*2a20*/  @!P1 LDG.E R8, desc[UR38][R26.64] ;  /* 0x000000261a089981 */ /* 0x020368000c1e1900 */
[----:B------:R1:W5:Y:S01]  /*2a30*/  @!P1 LDG.E R10, desc[UR38][R26.64+0x4] ;  /* 0x000004261a0a9981 */ /* 0x000362000c1e1900 */
[----:B------:R-:W-:-:S03]  /*2a40*/  IADD3 R18, P1, P2, R17, R6, -R30 ;  /* 0x0000000611127210 */ /* 0x000fc60007a3e81e */
[----:B------:R-:W-:Y:S01]  /*2a50*/  SHFL.IDX PT, R6, R30, R7, 0x1f ;  /* 0x00001f071e067589 */ /* 0x000fe200000e0000 */
[----:B------:R-:W-:-:S03]  /*2a60*/  IADD3.X R28, R25, R2, ~R31, P1, P2 ;  /* 0x00000002191c7210 */ /* 0x000fc60000fe4c1f */
[----:B------:R-:W2:Y:S04]  /*2a70*/  SHFL.IDX PT, R18, R18, R7, 0x1f ;  /* 0x00001f0712127589 */ /* 0x000ea800000e0000 */
[----:B------:R-:W3:Y:S04]  /*2a80*/  SHFL.IDX PT, R28, R28, R7, 0x1f ;  /* 0x00001f071c1c7589 */ /* 0x000ee800000e0000 */
[----:B------:R-:W4:Y:S04]  /*2a90*/  SHFL.IDX PT, R2, R31, R7, 0x1f ;  /* 0x00001f071f027589 */ /* 0x000f2800000e0000 */
[----:B------:R-:W1:Y:S04]  /*2aa0*/  SHFL.IDX PT, R5, R5, R7, 0x1f ;  /* 0x00001f0705057589 */ /* 0x000e6800000e0000 */
[----:B------:R4:W1:Y:S01]  /*2ab0*/  SHFL.IDX PT, R4, R4, R7, 0x1f ;  /* 0x00001f0704047589 */ /* 0x00086200000e0000 */
[----:B--2---:R-:W-:-:S02]  /*2ac0*/  R2UR UR5, R18 ;  /* 0x00000000120572ca */ /* 0x004fc400000e0000 */
[----:B---3--:R-:W-:Y:S01]  /*2ad0*/  R2UR UR6, R28 ;  /* 0x000000001c0672ca */ /* 0x008fe200000e0000 */
[----:B----4-:R-:W-:-:S14]  /*2ae0*/  IMAD.MOV.U32 R7, RZ, RZ, R2 ;  /* 0x000000ffff077224 */ /* 0x010fdc00078e0002 */
.L_x_11:
[----:B------:R-:W-:Y:S01]  /*2af0*/  ISETP.LE.AND P1, PT, R0, UR4, PT ;  /* 0x0000000400007c0c */ /* 0x000fe2000bf23270 */
[----:B------:R-:W-:Y:S02]  /*2b00*/  IMAD.MOV.U32 R17, RZ, RZ, -0x1 ;  /* 0xffffffffff117424 */ /* 0x000fe400078e00ff */
[----:B------:R-:W-:-:S10]  /*2b10*/  IMAD.MOV.U32 R18, RZ, RZ, -0x1 ;  /* 0xffffffffff127424 */ /* 0x000fd400078e00ff */
[----:B------:R-:W-:Y:S05]  /*2b20*/  @P1 BRA `(.L_x_10) ;  /* 0x0000000400041947 */ /* 0x000fea0003800000 */
[----:B------:R-:W-:Y:S01]  /*2b30*/  UIADD3 UR14, UP2, -UR5, UR8, URZ ;  /* 0x00000008050e7290 */ /* 0x000fe2000ff5e13f */
[----:B------:R-:W2:Y:S01]  /*2b40*/  S2UR UR17, SR_CTAID.Y ;  /* 0x00000000001179c3 */ /* 0x000ea20000002600 */
[----:B------:R-:W-:Y:S01]  /*2b50*/  ULDC UR16, c[0x0][0x8c0] ;  /* 0x0002300000107ab9 */ /* 0x000fe20000000800 */
[----:B------:R-:W-:Y:S01]  /*2b60*/  ULDC UR20, c[0x0][0x8b0] ;  /* 0x00022c0000147ab9 */ /* 0x000fe20000000800 */
[----:B------:R-:W-:Y:S01]  /*2b70*/  UIADD3.X UR11, ~UR6, UR7, URZ, UP2, !UPT ;  /* 0x00000007060b7290 */ /* 0x000fe200097fe53f */
[--C-:B-1----:R-:W-:Y:S01]  /*2b80*/  SHF.R.U32.HI R27, RZ, UR20, R5.reuse ;  /* 0x00000014ff1b7c19 */ /* 0x102fe20008011605 */
[----:B------:R-:W-:Y:S01]  /*2b90*/  ULDC UR19, c[0x0][0x904] ;  /* 0x0002410000137ab9 */ /* 0x000fe20000000800 */
[----:B------:R-:W-:Y:S01]  /*2ba0*/  ULDC UR12, c[0x0][0x8a8] ;  /* 0x00022a00000c7ab9 */ /* 0x000fe20000000800 */
[----:B------:R-:W-:Y:S01]  /*2bb0*/  USHF.R.U32.HI UR15, URZ, UR16, UR11 ;  /* 0x000000103f0f7299 */ /* 0x000fe2000801160b */
[----:B------:R-:W-:Y:S01]  /*2bc0*/  SHF.R.U64 R26, R4, UR20, R5 ;  /* 0x00000014041a7c19 */ /* 0x000fe20008001205 */
[----:B------:R-:W-:-:S02]  /*2bd0*/  USHF.R.U64 UR14, UR14, UR16, UR11 ;  /* 0x000000100e0e7299 */ /* 0x000fc4000800120b */
[----:B------:R-:W-:Y:S02]  /*2be0*/  USHF.R.U32.HI UR13, URZ, UR20, UR15 ;  /* 0x000000143f0d7299 */ /* 0x000fe4000801160f */
[----:B------:R-:W-:Y:S02]  /*2bf0*/  UIADD3 UR12, UR12, -0x1, URZ ;  /* 0xffffffff0c0c7890 */ /* 0x000fe4000fffe03f */
[----:B------:R-:W-:Y:S02]  /*2c00*/  USHF.R.U32.HI UR21, URZ, UR19, UR13 ;  /* 0x000000133f157299 */ /* 0x000fe4000801160d */
[----:B------:R-:W-:Y:S02]  /*2c10*/  USHF.R.U64 UR15, UR14, UR20, UR15 ;  /* 0x000000140e0f7299 */ /* 0x000fe4000800120f */
[----:B------:R-:W-:Y:S02]  /*2c20*/  ULOP3.LUT UR14, UR14, UR12, URZ, 0xc0, !UPT ;  /* 0x0000000c0e0e7292 */ /* 0x000fe4000f8ec03f */
[----:B------:R-:W-:Y:S01]  /*2c30*/  LOP3.LUT R0, R27, UR21, RZ, 0xfc, !PT ;  /* 0x000000151b007c12 */ /* 0x000fe2000f8efcff */
[----:B------:R-:W-:-:S02]  /*2c40*/  USHF.R.U64 UR13, UR15, UR19, UR13 ;  /* 0x000000130f0d7299 */ /* 0x000fc4000800120d */
[----:B--2---:R-:W-:Y:S01]  /*2c50*/  USEL UR11, UR53, UR17, !UP3 ;  /* 0x00000011350b7287 */ /* 0x004fe2000d800000 */
[----:B------:R-:W-:-:S13]  /*2c60*/  ISETP.NE.U32.AND P1, PT, R0, RZ, PT ;  /* 0x000000ff0000720c */ /* 0x000fda0003f25070 */
[----:B------:R-:W-:Y:S05]  /*2c70*/  @!P1 BRA `(.L_x_22) ;  /* 0x0000000000149947 */ /* 0x000fea0003800000 */
[----:B------:R-:W-:-:S07]  /*2c80*/  MOV R12, 0x2ca0 ;  /* 0x00002ca0000c7802 */ /* 0x000fce0000000f00 */
[----:B-----5:R-:W-:Y:S05]  /*2c90*/  CALL.REL.NOINC `($__internal_0_$__cuda_sm20_div_u64) ;  /* 0x000000d000b47944 */ /* 0x020fea0003c00000 */
[----:B------:R-:W-:-:S04]  /*2ca0*/  IMAD.MOV R12, RZ, RZ, -R0 ;  /* 0x000000ffff0c7224 */ /* 0x000fc800078e0a00 */
[----:B------:R-:W-:Y:S01]  /*2cb0*/  IMAD R12, R26, R12, UR13 ;  /* 0x0000000d1a0c7e24 */ /* 0x000fe2000f8e020c */
[----:B------:R-:W-:Y:S06]  /*2cc0*/  BRA `(.L_x_23) ;  /* 0x0000000000507947 */ /* 0x000fec0003800000 */
.L_x_22:
[----:B------:R-:W1:Y:S01]  /*2cd0*/  I2F.U32.RP R0, R26 ;  /* 0x0000001a00007306 */ /* 0x000e620000209000 */
[----:B------:R-:W-:-:S07]  /*2ce0*/  ISETP.NE.U32.AND P3, PT, R26, RZ, PT ;  /* 0x000000ff1a00720c */ /* 0x000fce0003f65070 */
[----:B-1----:R-:W1:Y:S02]  /*2cf0*/  MUFU.RCP R0, R0 ;  /* 0x0000000000007308 */ /* 0x002e640000001000 */
[----:B-1----:R-:W-:-:S06]  /*2d00*/  VIADD R2, R0, 0xffffffe ;  /* 0x0ffffffe00027836 */ /* 0x002fcc0000000000 */
[----:B------:R1:W2:Y:S02]  /*2d10*/  F2I.FTZ.U32.TRUNC.NTZ R3, R2 ;  /* 0x0000000200037305 */ /* 0x0002a4000021f000 */
[----:B-1----:R-:W-:Y:S02]  /*2d20*/  IMAD.MOV.U32 R2, RZ, RZ, RZ ;  /* 0x000000ffff027224 */ /* 0x002fe400078e00ff */
[----:B--2---:R-:W-:-:S04]  /*2d30*/  IMAD.MOV R17, RZ, RZ, -R3 ;  /* 0x000000ffff117224 */ /* 0x004fc800078e0a03 */
[----:B------:R-:W-:-:S04]  /*2d40*/  IMAD R17, R17, R26, RZ ;  /* 0x0000001a11117224 */ /* 0x000fc800078e02ff */
[----:B------:R-:W-:-:S06]  /*2d50*/  IMAD.HI.U32 R3, R3, R17, R2 ;  /* 0x0000001103037227 */ /* 0x000fcc00078e0002 */
[----:B------:R-:W-:-:S04]  /*2d60*/  IMAD.HI.U32 R0, R3, UR13, RZ ;  /* 0x0000000d03007c27 */ /* 0x000fc8000f8e00ff */
[----:B------:R-:W-:-:S04]  /*2d70*/  IMAD.MOV R3, RZ, RZ, -R0 ;  /* 0x000000ffff037224 */ /* 0x000fc800078e0a00 */
[----:B------:R-:W-:-:S05]  /*2d80*/  IMAD R3, R26, R3, UR13 ;  /* 0x0000000d1a037e24 */ /* 0x000fca000f8e0203 */
[----:B------:R-:W-:-:S13]  /*2d90*/  ISETP.GE.U32.AND P1, PT, R3, R26, PT ;  /* 0x0000001a0300720c */ /* 0x000fda0003f26070 */
[----:B------:R-:W-:Y:S02]  /*2da0*/  @P1 IMAD.IADD R3, R3, 0x1, -R26 ;  /* 0x0000000103031824 */ /* 0x000fe400078e0a1a */
[----:B------:R-:W-:-:S03]  /*2db0*/  @P1 VIADD R0, R0, 0x1 ;  /* 0x0000000100001836 */ /* 0x000fc60000000000 */
[----:B------:R-:W-:-:S13]  /*2dc0*/  ISETP.GE.U32.AND P2, PT, R3, R26, PT ;  /* 0x0000001a0300720c */ /* 0x000fda0003f46070 */
[----:B------:R-:W-:Y:S01]  /*2dd0*/  @P2 VIADD R0, R0, 0x1 ;  /* 0x0000000100002836 */ /* 0x000fe20000000000 */
[----:B------:R-:W-:-:S05]  /*2de0*/  @!P3 LOP3.LUT R0, RZ, R26, RZ, 0x33, !PT ;  /* 0x0000001aff00b212 */ /* 0x000fca00078e33ff */
[----:B------:R-:W-:-:S04]  /*2df0*/  IMAD.MOV R12, RZ, RZ, -R0 ;  /* 0x000000ffff0c7224 */ /* 0x000fc800078e0a00 */
[----:B------:R-:W-:-:S07]  /*2e00*/  IMAD R12, R26, R12, UR13 ;  /* 0x0000000d1a0c7e24 */ /* 0x000fce000f8e020c */
.L_x_23:
[----:B------:R-:W1:Y:S01]  /*2e10*/  LDC R25, c[0x0][0x8a8] ;  /* 0x00022a00ff197b82 */ /* 0x000e620000000800 */
[----:B------:R-:W-:Y:S01]  /*2e20*/  ULDC UR13, c[0x0][0x904] ;  /* 0x00024100000d7ab9 */ /* 0x000fe20000000800 */
[----:B------:R-:W-:Y:S01]  /*2e30*/  UMOV UR12, 0xffffffff ;  /* 0xffffffff000c7882 */ /* 0x000fe20000000000 */
[----:B------:R-:W-:Y:S01]  /*2e40*/  PLOP3.LUT P1, PT, PT, PT, UP3, 0x80, 0x0 ;  /* 0x000000000000781c */ /* 0x000fe20003f2f038 */
[----:B------:R-:W-:-:S04]  /*2e50*/  USHF.L.U32 UR12, UR12, UR13, URZ ;  /* 0x0000000d0c0c7299 */ /* 0x000fc8000800063f */
[----:B------:R-:W2:Y:S02]  /*2e60*/  LDC R17, c[0x0][0x8b8] ;  /* 0x00022e00ff117b82 */ /* 0x000ea40000000800 */
[----:B------:R-:W-:Y:S01]  /*2e70*/  LOP3.LUT R2, RZ, UR12, RZ, 0x33, !PT ;  /* 0x0000000cff027c12 */ /* 0x000fe2000f8e33ff */
[----:B------:R-:W-:Y:S02]  /*2e80*/  UMOV UR12, 0x1 ;  /* 0x00000001000c7882 */ /* 0x000fe40000000000 */
[----:B------:R-:W-:Y:S01]  /*2e90*/  USHF.L.U32 UR12, UR12, UR13, URZ ;  /* 0x0000000d0c0c7299 */ /* 0x000fe2000800063f */
[----:B------:R-:W-:Y:S02]  /*2ea0*/  LOP3.LUT R3, R2, UR15, RZ, 0xc0, !PT ;  /* 0x0000000f02037c12 */ /* 0x000fe4000f8ec0ff */
[----:B------:R-:W-:Y:S02]  /*2eb0*/  @P1 IMAD.U32 R18, RZ, RZ, UR4 ;  /* 0x00000004ff121e24 */ /* 0x000fe4000f8e00ff */
[----:B------:R-:W-:-:S02]  /*2ec0*/  @!P1 IMAD.U32 R18, RZ, RZ, UR4 ;  /* 0x00000004ff129e24 */ /* 0x000fc4000f8e00ff */
[----:B------:R-:W-:Y:S02]  /*2ed0*/  IMAD R0, R0, UR12, R3 ;  /* 0x0000000c00007c24 */ /* 0x000fe4000f8e0203 */
[----:B-1----:R-:W-:-:S04]  /*2ee0*/  IMAD R12, R12, R25, UR14 ;  /* 0x0000000e0c0c7e24 */ /* 0x002fc8000f8e0219 */
[----:B------:R-:W-:Y:S02]  /*2ef0*/  @P1 IMAD.MOV.U32 R16, RZ, RZ, R12 ;  /* 0x000000ffff101224 */ /* 0x000fe400078e000c */
[----:B--2---:R-:W-:Y:S01]  /*2f00*/  IMAD R17, R0, R17, UR11 ;  /* 0x0000000b00117e24 */ /* 0x004fe2000f8e0211 */
[----:B------:R-:W-:-:S03]  /*2f10*/  UMOV UR11, 0x1 ;  /* 0x00000001000b7882 */ /* 0x000fc60000000000 */
[----:B------:R-:W-:Y:S02]  /*2f20*/  @!P1 IMAD.MOV.U32 R16, RZ, RZ, R17 ;  /* 0x000000ffff109224 */ /* 0x000fe400078e0011 */
[----:B------:R-:W-:-:S07]  /*2f30*/  @!P1 IMAD.MOV.U32 R17, RZ, RZ, R12 ;  /* 0x000000ffff119224 */ /* 0x000fce00078e000c */
.L_x_10:
[----:B------:R-:W-:-:S13]  /*2f40*/  ISETP.NE.AND P1, PT, RZ, UR11, PT ;  /* 0x0000000bff007c0c */ /* 0x000fda000bf25270 */
[----:B------:R-:W-:Y:S05]  /*2f50*/  @!P1 EXIT ;  /* 0x000000000000994d */ /* 0x000fea0003800000 */
[----:B------:R-:W2:Y:S02]  /*2f60*/  LDC.64 R28, c[0x0][0x290] ;  /* 0x0000a400ff1c7b82 */ /* 0x000ea40000000a00 */
[----:B--2---:R-:W-:-:S06]  /*2f70*/  IMAD.WIDE R36, R18, 0xc, R28 ;  /* 0x0000000c12247825 */ /* 0x004fcc00078e021c */
[----:B------:R2:W5:Y:S01]  /*2f80*/  LDG.E R36, desc[UR38][R36.64+0x8] ;  /* 0x0000082624247981 */ /* 0x000562000c1e1900 */
[----:B------:R-:W-:Y:S01]  /*2f90*/  UISETP.NE.AND UP2, UPT, UR26, 0x2, UPT ;  /* 0x000000021a00788c */ /* 0x000fe2000bf45270 */
[----:B------:R-:W3:Y:S01]  /*2fa0*/  S2UR UR43, SR_CgaCtaId ;  /* 0x00000000002b79c3 */ /* 0x000ee20000008800 */
[----:B------:R-:W-:Y:S01]  /*2fb0*/  UMOV UR40, URZ ;  /* 0x0000003f00287c82 */ /* 0x000fe20008000000 */
[----:B------:R-:W-:Y:S01]  /*2fc0*/  UMOV UR41, URZ ;  /* 0x0000003f00297c82 */ /* 0x000fe20008000000 */
[--C-:B-1----:R-:W-:Y:S01]  /*2fd0*/  SHF.R.S32.HI R27, RZ, 0x1f, R18.reuse ;  /* 0x0000001fff1b7819 */ /* 0x102fe20000011412 */
[----:B------:R-:W-:Y:S01]  /*2fe0*/  IMAD.MOV.U32 R2, RZ, RZ, RZ ;  /* 0x000000ffff027224 */ /* 0x000fe200078e00ff */
[----:B------:R-:W-:Y:S01]  /*2ff0*/  PLOP3.LUT P1, PT, PT, PT, UP2, 0x80, 0x0 ;  /* 0x000000000000781c */ /* 0x000fe20003f2f028 */
[----:B------:R-:W-:-:S12]  /*3000*/  IMAD.MOV.U32 R26, RZ, RZ, R18 ;  /* 0x000000ffff1a7224 */ /* 0x000fd800078e0012 */
[----:B--2---:R-:W-:Y:S05]  /*3010*/  @P1 BRA `(.L_x_24) ;  /* 0x0000000000ac1947 */ /* 0x004fea0003800000 */
[----:B-----5:R-:W-:Y:S01]  /*3020*/  R2UR UR11, R36 ;  /* 0x00000000240b72ca */ /* 0x020fe200000e0000 */
[----:B------:R-:W-:-:S04]  /*3030*/  ULOP3.LUT UR13, UR59, 0x1, URZ, 0xfc, !UPT ;  /* 0x000000013b0d7892 */ /* 0x000fc8000f8efc3f */
[----:B------:R-:W-:-:S06]  /*3040*/  UISETP.NE.AND UP2, UPT, UR13, 0x3, UPT ;  /* 0x000000030d00788c */ /* 0x000fcc000bf45270 */
[----:B------:R-:W-:Y:S02]  /*3050*/  PLOP3.LUT P2, PT, PT, PT, UP2, 0x80, 0x0 ;  /* 0x000000000000781c */ /* 0x000fe40003f4f028 */
[----:B------:R-:W-:-:S04]  /*3060*/  UIADD3 UR11, UR11, 0x7f, URZ ;  /* 0x0000007f0b0b7890 */ /* 0x000fc8000fffe03f */
[----:B------:R-:W-:-:S04]  /*3070*/  USHF.R.S32.HI UR12, URZ, 0x1f, UR11 ;  /* 0x0000001f3f0c7899 */ /* 0x000fc8000801140b */
[----:B------:R-:W-:-:S04]  /*3080*/  ULEA.HI UR12, UR12, UR11, URZ, 0x7 ;  /* 0x0000000b0c0c7291 */ /* 0x000fc8000f8f383f */
[----:B------:R-:W-:Y:S01]  /*3090*/  USHF.R.S32.HI UR40, URZ, 0x7, UR12 ;  /* 0x000000073f287899 */ /* 0x000fe2000801140c */
[----:B------:R-:W-:Y:S11]  /*30a0*/  @!P2 BRA `(.L_x_25) ;  /* 0x000000000004a947 */ /* 0x000ff60003800000 */
[----:B---3--:R-:W-:Y:S01]  /*30b0*/  BPT.TRAP 0x1 ;  /* 0x000000040000795c */ /* 0x008fe20000300000 */
.L_x_25:
[----:B------:R-:W-:Y:S01]  /*30c0*/  UMOV UR11, 0x400 ;  /* 0x00000400000b7882 */ /* 0x000fe20000000000 */
[----:B------:R-:W-:Y:S01]  /*30d0*/  SHF.L.U32 R0, RZ, 0x1f, RZ ;  /* 0x0000001fff007819 */ /* 0x000fe200000006ff */
[----:B---3--:R-:W-:-:S09]  /*30e0*/  ULEA UR11, UR43, UR11, 0x18 ;  /* 0x0000000b2b0b7291 */ /* 0x008fd2000f8ec03f */
[----:B------:R-:W1:Y:S02]  /*30f0*/  SYNCS.PHASECHK.TRANS64.TRYWAIT P1, [UR11+0x34200], R0 ;  /* 0x03420000ff0075a7 */ /* 0x000e64000802014b */
[----:B-1----:R-:W-:Y:S05]  /*3100*/  @!P1 BRA `(.L_x_26) ;  /* 0x000000bc00589947 */ /* 0x002fea0003800000 */
.L_x_280:
[----:B------:R-:W2:Y:S01]  /*3110*/  LDS.128 R32, [UR11+0x34320] ;  /* 0x0343200bff207984 */ /* 0x000ea20008000c00 */
[----:B------:R-:W-:Y:S01]  /*3120*/  @!PT LDS RZ, [RZ] ;  /* 0x00000000fffff984 */ /* 0x000fe20000000800 */
[----:B------:R-:W-:Y:S01]  /*3130*/  @!PT LDS RZ, [RZ] ;  /* 0x00000000fffff984 */ /* 0x000fe20000000800 */
[----:B------:R-:W-:Y:S01]  /*3140*/  @!PT LDS RZ, [RZ] ;  /* 0x00000000fffff984 */ /* 0x000fe20000000800 */
[----:B------:R-:W-:Y:S01]  /*3150*/  @!PT LDS RZ, [RZ] ;  /* 0x00000000fffff984 */ /* 0x000fe20000000800 */
[----:B------:R3:W-:Y:S06]  /*3160*/  MEMBAR.ALL.CTA ;  /* 0x0000000000007992 */ /* 0x0007ec0000008000 */
[----:B---3--:R-:W3:Y:S01]  /*3170*/  FENCE.VIEW.ASYNC.S ;  /* 0x00000000000073c6 */ /* 0x008ee20000000000 */
[----:B--2---:R-:W-:Y:S02]  /*3180*/  IMAD.MOV.U32 R18, RZ, RZ, R34 ;  /* 0x000000ffff127224 */ /* 0x004fe400078e0022 */
[----:B------:R-:W-:-:S02]  /*3190*/  IMAD.MOV.U32 R17, RZ, RZ, R33 ;  /* 0x000000ffff117224 */ /* 0x000fc400078e0021 */
[----:B------:R-:W-:Y:S01]  /*31a0*/  IMAD.MOV.U32 R16, RZ, RZ, R32 ;  /* 0x000000ffff107224 */ /* 0x000fe200078e0020 */
[----:B---3--:R-:W-:Y:S06]  /*31b0*/  @!P2 BRA `(.L_x_27) ;  /* 0x000000000004a947 */ /* 0x008fec0003800000 */
[----:B------:R-:W-:Y:S01]  /*31c0*/  BPT.TRAP 0x1 ;  /* 0x000000040000795c */ /* 0x000fe20000300000 */
.L_x_27:
[----:B------:R-:W-:Y:S01]  /*31d0*/  UIADD3 UR11, UR11, 0x34240, URZ ;  /* 0x000342400b0b7890 */ /* 0x000fe2000fffe03f */
[----:B------:R-:W-:-:S03]  /*31e0*/  ISETP.NE.AND P1, PT, R35, RZ, PT ;  /* 0x000000ff2300720c */ /* 0x000fc60003f25270 */
[----:B------:R-:W-:-:S09]  /*31f0*/  UPRMT UR11, UR43, 0x654, UR11 ;  /* 0x000006542b0b7896 */ /* 0x000fd2000800000b */
[----:B------:R-:W-:Y:S01]  /*3200*/  SYNCS.ARRIVE.TRANS64.RED.A1T0 RZ, [UR11], RZ ;  /* 0x000000ffffff79a7 */ /* 0x000fe2000810040b */
[----:B------:R-:W-:Y:S05]  /*3210*/  @!P1 EXIT ;  /* 0x000000000000994d */ /* 0x000fea0003800000 */
[----:B------:R-:W-:-:S06]  /*3220*/  IMAD.WIDE R36, R18, 0xc, R28 ;  /* 0x0000000c12247825 */ /* 0x000fcc00078e021c */
[----:B------:R2:W5:Y:S01]  /*3230*/  LDG.E R36, desc[UR38][R36.64+0x8] ;  /* 0x0000082624247981 */ /* 0x000562000c1e1900 */
[----:B------:R-:W-:Y:S01]  /*3240*/  UISETP.GE.U32.AND UP2, UPT, UR40, 0x3, UPT ;  /* 0x000000032800788c */ /* 0x000fe2000bf46070 */
[--C-:B------:R-:W-:Y:S01]  /*3250*/  SHF.R.S32.HI R27, RZ, 0x1f, R18.reuse ;  /* 0x0000001fff1b7819 */ /* 0x100fe20000011412 */
[----:B------:R-:W-:Y:S01]  /*3260*/  UIMAD.WIDE.U32 UR12, UR40, -0x55555555, URZ ;  /* 0xaaaaaaab280c78a5 */ /* 0x000fe2000f8e003f */
[----:B------:R-:W-:Y:S01]  /*3270*/  IMAD.MOV.U32 R2, RZ, RZ, 0x1 ;  /* 0x00000001ff027424 */ /* 0x000fe200078e00ff */
[----:B------:R-:W-:Y:S01]  /*3280*/  UMOV UR41, URZ ;  /* 0x0000003f00297c82 */ /* 0x000fe20008000000 */
[----:B------:R-:W-:Y:S01]  /*3290*/  IMAD.MOV.U32 R26, RZ, RZ, R18 ;  /* 0x000000ffff1a7224 */ /* 0x000fe200078e0012 */
[----:B------:R-:W-:-:S04]  /*32a0*/  USHF.R.U32.HI UR12, URZ, 0x1, UR13 ;  /* 0x000000013f0c7899 */ /* 0x000fc8000801160d */
[----:B------:R-:W-:Y:S02]  /*32b0*/  UIMAD UR40, UR12, -0x3, UR40 ;  /* 0xfffffffd0c2878a4 */ /* 0x000fe4000f8e0228 */
[----:B--2---:R-:W-:-:S12]  /*32c0*/  @UP2 ULOP3.LUT UR41, UR12, 0x1, URZ, 0xc0, !UPT ;  /* 0x000000010c292892 */ /* 0x004fd8000f8ec03f */
.L_x_24:
[----:B------:R-:W-:-:S04]  /*32d0*/  IMAD.WIDE.U32 R28, R26, 0xc, R28 ;  /* 0x0000000c1a1c7825 */ /* 0x000fc800078e001c */
[----:B------:R-:W-:Y:S02]  /*32e0*/  IMAD R27, R27, 0xc, RZ ;  /* 0x0000000c1b1b7824 */ /* 0x000fe400078e02ff */
[----:B------:R-:W-:Y:S02]  /*32f0*/  IMAD.MOV.U32 R26, RZ, RZ, R28 ;  /* 0x000000ffff1a7224 */ /* 0x000fe400078e001c */
[----:B------:R-:W-:-:S05]  /*3300*/  IMAD.IADD R27, R29, 0x1, R27 ;  /* 0x000000011d1b7824 */ /* 0x000fca00078e021b */
[----:B-1----:R1:W5:Y:S04]  /*3310*/  LDG.E R3, desc[UR38][R26.64+0x4] ;  /* 0x000004261a037981 */ /* 0x002368000c1e1900 */
[----:B------:R1:W5:Y:S01]  /*3320*/  LDG.E R0, desc[UR38][R26.64] ;  /* 0x000000261a007981 */ /* 0x000362000c1e1900 */
[----:B------:R-:W-:-:S13]  /*3330*/  PLOP3.LUT P1, PT, PT, PT, UP1, 0x80, 0x0 ;  /* 0x000000000000781c */ /* 0x000fda0003f2f018 */
[----:B-1----:R-:W-:Y:S05]  /*3340*/  @!P1 BRA `(.L_x_28) ;  /* 0x0000005c00f09947 */ /* 0x002fea0003800000 */
[----:B------:R-:W-:-:S06]  /*3350*/  UISETP.GT.U32.AND UP0, UPT, UR18, 0x1, UPT ;  /* 0x000000011200788c */ /* 0x000fcc000bf04070 */
[----:B------:R-:W-:-:S13]  /*3360*/  PLOP3.LUT P0, PT, PT, PT, UP0, 0x80, 0x0 ;  /* 0x000000000000781c */ /* 0x000fda0003f0f008 */
[----:B---3--:R-:W-:Y:S05]  /*3370*/  @P0 EXIT ;  /* 0x000000000000094d */ /* 0x008fea0003800000 */
.L_x_29:
[----:B------:R-:W-:-:S08]  /*3380*/  NOP ;  /* 0x0000000000007918 */ /* 0x000fd00000000000 */
[----:B------:R-:W1:Y:S02]  /*3390*/  USETMAXREG.TRY_ALLOC.CTAPOOL UP0, 0xe8 ;  /* 0x000000e8000079c8 */ /* 0x000e640008000600 */
[----:B-1----:R-:W-:-:S13]  /*33a0*/  PLOP3.LUT P0, PT, PT, PT, UP0, 0x80, 0x0 ;  /* 0x000000000000781c */ /* 0x002fda0003f0f008 */
[----:B------:R-:W-:Y:S05]  /*33b0*/  @!P0 BRA `(.L_x_29) ;  /* 0xfffffffc00f08947 */ /* 0x000fea000383ffff */
[----:B------:R-:W1:Y:S01]  /*33c0*/  SHFL.IDX PT, R24, R24, RZ, 0x1f ;  /* 0x00001fff18187589 */ /* 0x000e6200000e0000 */
[----:B------:R-:W2:Y:S01]  /*33d0*/  S2UR UR4, SR_CTAID.Y ;  /* 0x00000000000479c3 */ /* 0x000ea20000002600 */
[----:B------:R-:W-:Y:S01]  /*33e0*/  UMOV UR36, URZ ;  /* 0x0000003f00247c82 */ /* 0x000fe20008000000 */
[----:B------:R-:W-:Y:S01]  /*33f0*/  UMOV UR37, URZ ;  /* 0x0000003f00257c82 */ /* 0x000fe20008000000 */
[----:B-1----:R-:W-:Y:S01]  /*3400*/  LOP3.LUT P0, RZ, R24, 0x3, RZ, 0xc0, !PT ;  /* 0x0000000318ff7812 */ /* 0x002fe2000780c0ff */
[----:B--2---:R-:W-:-:S12]  /*3410*/  UIMAD UR4, UR4, UR60, UR53 ;  /* 0x0000003c040472a4 */ /* 0x004fd8000f8e0235 */
[----:B------:R-:W-:Y:S05]  /*3420*/  @P0 BRA `(.L_x_30) ;  /* 0x0000000000a40947 */ /* 0x000fea0003800000 */
[----:B------:R-:W-:Y:S01]  /*3430*/  ELECT P0, URZ, PT ;  /* 0x00000000003f782f */ /* 0x000fe20003800000 */
[----:B------:R-:W-:-:S12]  /*3440*/  BSSY B0, `(.L_x_31) ;  /* 0x0000020000007945 */ /* 0x000fd80003800000 */
[----:B------:R-:W-:Y:S05]  /*3450*/  @!P0 BRA `(.L_x_32) ;  /* 0x0000000000788947 */ /* 0x000fea0003800000 */
[----:B------:R-:W1:Y:S01]  /*3460*/  S2UR UR6, SR_CgaCtaId ;  /* 0x00000000000679c3 */ /* 0x000e620000008800 */
[----:B------:R-:W-:Y:S01]  /*3470*/  UISETP.NE.AND UP0, UPT, UR26, 0x1, UPT ;  /* 0x000000011a00788c */ /* 0x000fe2000bf05270 */
[----:B------:R-:W-:-:S06]  /*3480*/  UMOV UR5, 0x400 ;  /* 0x0000040000057882 */ /* 0x000fcc0000000000 */
[----:B------:R-:W2:Y:S08]  /*3490*/  LDC.64 R4, c[0x0][0x700] ;  /* 0x0001c000ff047b82 */ /* 0x000eb00000000a00 */
[----:B------:R-:W2:Y:S08]  /*34a0*/  LDC.64 R6, c[0x0][0x708] ;  /* 0x0001c200ff067b82 */ /* 0x000eb00000000a00 */
[----:B-----5:R-:W3:Y:S01]  /*34b0*/  LDC.64 R8, c[0x0][0x710] ;  /* 0x0001c400ff087b82 */ /* 0x020ee20000000a00 */
[----:B-1----:R-:W-:-:S04]  /*34c0*/  ULEA UR5, UR6, UR5, 0x18 ;  /* 0x0000000506057291 */ /* 0x002fc8000f8ec03f */
[----:B------:R-:W-:Y:S02]  /*34d0*/  UIADD3 UR6, UR5, 0x80, URZ ;  /* 0x0000008005067890 */ /* 0x000fe4000fffe03f */
[----:B------:R-:W-:Y:S01]  /*34e0*/  @!UP0 UIADD3 UR6, UR5, URZ, URZ ;  /* 0x0000003f05068290 */ /* 0x000fe2000fffe03f */
[----:B------:R-:W3:Y:S08]  /*34f0*/  LDC.64 R10, c[0x0][0x718] ;  /* 0x0001c600ff0a7b82 */ /* 0x000ef00000000a00 */
[----:B------:R-:W1:Y:S01]  /*3500*/  LDC.64 R24, c[0x0][0x720] ;  /* 0x0001c800ff187b82 */ /* 0x000e620000000a00 */
[----:B--2---:R2:W-:Y:S07]  /*3510*/  STS.128 [UR6+0x34580], R4 ;  /* 0x03458004ff007988 */ /* 0x0045ee0008000c06 */
[----:B------:R-:W1:Y:S08]  /*3520*/  LDC.64 R26, c[0x0][0x728] ;  /* 0x0001ca00ff1a7b82 */ /* 0x000e700000000a00 */
[----:B------:R-:W4:Y:S01]  /*3530*/  LDC.64 R28, c[0x0][0x730] ;  /* 0x0001cc00ff1c7b82 */ /* 0x000f220000000a00 */
[----:B---3--:R2:W-:Y:S07]  /*3540*/  STS.128 [UR6+0x34590], R8 ;  /* 0x03459008ff007988 */ /* 0x0085ee0008000c06 */
[----:B------:R-:W4:Y:S08]  /*3550*/  LDC.64 R30, c[0x0][0x738] ;  /* 0x0001ce00ff1e7b82 */ /* 0x000f300000000a00 */
[----:B------:R-:W3:Y:S01]  /*3560*/  LDC.64 R32, c[0x0][0x740] ;  /* 0x0001d000ff207b82 */ /* 0x000ee20000000a00 */
[----:B-1----:R2:W-:Y:S07]  /*3570*/  STS.128 [UR6+0x345a0], R24 ;  /* 0x0345a018ff007988 */ /* 0x0025ee0008000c06 */
[----:B------:R-:W3:Y:S08]  /*3580*/  LDC.64 R34, c[0x0][0x748] ;  /* 0x0001d200ff227b82 */ /* 0x000ef00000000a00 */
[----:B------:R-:W1:Y:S01]  /*3590*/  LDC.64 R36, c[0x0][0x750] ;  /* 0x0001d400ff247b82 */ /* 0x000e620000000a00 */
[----:B----4-:R2:W-:Y:S07]  /*35a0*/  STS.128 [UR6+0x345b0], R28 ;  /* 0x0345b01cff007988 */ /* 0x0105ee0008000c06 */
[----:B------:R-:W1:Y:S08]  /*35b0*/  LDC.64 R38, c[0x0][0x758] ;  /* 0x0001d600ff267b82 */ /* 0x000e700000000a00 */
[----:B------:R-:W4:Y:S01]  /*35c0*/  LDC.64 R40, c[0x0][0x760] ;  /* 0x0001d800ff287b82 */ /* 0x000f220000000a00 */
[----:B---3--:R2:W-:Y:S07]  /*35d0*/  STS.128 [UR6+0x345c0], R32 ;  /* 0x0345c020ff007988 */ /* 0x0085ee0008000c06 */
[----:B------:R-:W4:Y:S08]  /*35e0*/  LDC.64 R42, c[0x0][0x768] ;  /* 0x0001da00ff2a7b82 */ /* 0x000f300000000a00 */
[----:B------:R-:W3:Y:S01]  /*35f0*/  LDC.64 R44, c[0x0][0x770] ;  /* 0x0001dc00ff2c7b82 */ /* 0x000ee20000000a00 */
[----:B-1----:R2:W-:Y:S07]  /*3600*/  STS.128 [UR6+0x345d0], R36 ;  /* 0x0345d024ff007988 */ /* 0x0025ee0008000c06 */
[----:B------:R-:W3:Y:S01]  /*3610*/  LDC.64 R46, c[0x0][0x778] ;  /* 0x0001de00ff2e7b82 */ /* 0x000ee20000000a00 */
[----:B----4-:R2:W-:Y:S04]  /*3620*/  STS.128 [UR6+0x345e0], R40 ;  /* 0x0345e028ff007988 */ /* 0x0105e80008000c06 */
[----:B---3--:R2:W-:Y:S02]  /*3630*/  STS.128 [UR6+0x345f0], R44 ;  /* 0x0345f02cff007988 */ /* 0x0085e40008000c06 */
.L_x_32:
[----:B------:R-:W-:Y:S05]  /*3640*/  BSYNC B0 ;  /* 0x0000000000007941 */ /* 0x000fea0003800000 */
.L_x_31:
[----:B------:R-:W-:Y:S01]  /*3650*/  UISETP.NE.AND UP0, UPT, UR26, 0x1, UPT ;  /* 0x000000011a00788c */ /* 0x000fe2000bf05270 */
[----:B------:R-:W-:Y:S01]  /*3660*/  NOP ;  /* 0x0000000000007918 */ /* 0x000fe20000000000 */
[----:B------:R-:W-:Y:S01]  /*3670*/  ULDC UR5, c[0x0][0x884] ;  /* 0x0002210000057ab9 */ /* 0x000fe20000000800 */
[----:B------:R-:W-:Y:S01]  /*3680*/  ULDC.64 UR36, c[0x0][0x800] ;  /* 0x0002000000247ab9 */ /* 0x000fe20000000a00 */
[----:B------:R-:W-:-:S04]  /*3690*/  USEL UR5, UR5, URZ, UP0 ;  /* 0x0000003f05057287 */ /* 0x000fc80008000000 */
[----:B------:R-:W-:-:S04]  /*36a0*/  UIADD3 UR5, UR4, UR5, URZ ;  /* 0x0000000504057290 */ /* 0x000fc8000fffe03f */
[----:B------:R-:W-:-:S12]  /*36b0*/  UIMAD.WIDE UR36, UR5, 0x80, UR36 ;  /* 0x00000080052478a5 */ /* 0x000fd8000f8e0224 */
.L_x_30:
[----:B------:R-:W-:-:S13]  /*36c0*/  ISETP.NE.AND P0, PT, RZ, UR52, PT ;  /* 0x00000034ff007c0c */ /* 0x000fda000bf05270 */
[----:B------:R-:W-:Y:S05]  /*36d0*/  @P0 BRA `(.L_x_33) ;  /* 0x00000004000c0947 */ /* 0x000fea0003800000 */
[----:B------:R-:W-:Y:S01]  /*36e0*/  ELECT P0, URZ, PT ;  /* 0x00000000003f782f */ /* 0x000fe20003800000 */
[----:B------:R-:W-:-:S12]  /*36f0*/  BSSY B0, `(.L_x_34) ;  /* 0x000002c000007945 */ /* 0x000fd80003800000 */
[----:B------:R-:W-:Y:S05]  /*3700*/  @!P0 BRA `(.L_x_35) ;  /* 0x0000000000a88947 */ /* 0x000fea0003800000 */
[----:B--2---:R-:W1:Y:S08]  /*3710*/  LDC.64 R6, c[0x0][0x820] ;  /* 0x00020800ff067b82 */ /* 0x004e700000000a00 */
[----:B------:R-:W2:Y:S01]  /*3720*/  LDC.64 R4, c[0x0][0x818] ;  /* 0x00020600ff047b82 */ /* 0x000ea20000000a00 */
[----:B-1----:R-:W-:-:S06]  /*3730*/  IMAD.WIDE R6, R18, 0x8, R6 ;  /* 0x0000000812067825 */ /* 0x002fcc00078e0206 */
[----:B------:R-:W3:Y:S01]  /*3740*/  LDG.E.64 R6, desc[UR38][R6.64] ;  /* 0x0000002606067981 */ /* 0x000ee2000c1e1b00 */
[----:B--2---:R-:W-:-:S06]  /*3750*/  IMAD.WIDE R4, R18, 0x8, R4 ;  /* 0x0000000812047825 */ /* 0x004fcc00078e0204 */
[----:B------:R-:W2:Y:S01]  /*3760*/  LDG.E.64 R4, desc[UR38][R4.64] ;  /* 0x0000002604047981 */ /* 0x000ea2000c1e1b00 */
[----:B------:R-:W1:Y:S01]  /*3770*/  S2UR UR5, SR_CgaCtaId ;  /* 0x00000000000579c3 */ /* 0x000e620000008800 */
[----:B------:R-:W-:Y:S01]  /*3780*/  UISETP.NE.AND UP0, UPT, UR26, 0x1, UPT ;  /* 0x000000011a00788c */ /* 0x000fe2000bf05270 */
[----:B-----5:R-:W-:Y:S01]  /*3790*/  CS2R R10, SRZ ;  /* 0x00000000000a7805 */ /* 0x020fe2000001ff00 */
[----:B------:R-:W-:Y:S02]  /*37a0*/  UMOV UR4, 0x400 ;  /* 0x0000040000047882 */ /* 0x000fe40000000000 */
[----:B-1----:R-:W-:-:S04]  /*37b0*/  ULEA UR4, UR5, UR4, 0x18 ;  /* 0x0000000405047291 */ /* 0x002fc8000f8ec03f */
[----:B------:R-:W-:-:S03]  /*37c0*/  UIADD3 UR5, UR4, 0x80, URZ ;  /* 0x0000008004057890 */ /* 0x000fc6000fffe03f */
[----:B------:R-:W-:-:S04]  /*37d0*/  @!UP0 UIADD3 UR5, UR4, URZ, URZ ;  /* 0x0000003f04058290 */ /* 0x000fc8000fffe03f */
[----:B------:R-:W-:-:S05]  /*37e0*/  UIADD3 UR4, UR5, 0x34580, URZ ;  /* 0x0003458005047890 */ /* 0x000fca000fffe03f */
[----:B------:R-:W1:Y:S01]  /*37f0*/  LDS R8, [UR5+0x3459c] ;  /* 0x03459c05ff087984 */ /* 0x000e620008000800 */
[----:B------:R-:W-:-:S03]  /*3800*/  IMAD.U32 R20, RZ, RZ, UR4 ;  /* 0x00000004ff147e24 */ /* 0x000fc6000f8e00ff */
[----:B------:R-:W-:Y:S02]  /*3810*/  STS [UR5+0x345b0], RZ ;  /* 0x0345b0ffff007988 */ /* 0x000fe40008000805 */
[----:B------:R-:W-:-:S05]  /*3820*/  SHF.R.U64 R20, R20, 0x4, RZ ;  /* 0x0000000414147819 */ /* 0x000fca00000012ff */
[----:B------:R-:W-:Y:S04]  /*3830*/  STS [UR5+0x34590], R20 ;  /* 0x03459014ff007988 */ /* 0x000fe80008000805 */
[----:B------:R-:W-:Y:S01]  /*3840*/  STS [UR5+0x34594], R20 ;  /* 0x03459414ff007988 */ /* 0x000fe20008000805 */
[C---:B---3--:R-:W-:Y:S01]  /*3850*/  SHF.L.U64.HI R19, R6.reuse, 0x1, R7 ;  /* 0x0000000106137819 */ /* 0x048fe20000010207 */
[----:B------:R-:W-:-:S03]  /*3860*/  IMAD.SHL.U32 R6, R6, 0x2, RZ ;  /* 0x0000000206067824 */ /* 0x000fc600078e00ff */
[----:B------:R-:W-:-:S04]  /*3870*/  LOP3.LUT R19, R19, 0x1fffffff, RZ, 0xc0, !PT ;  /* 0x1fffffff13137812 */ /* 0x000fc800078ec0ff */
[----:B------:R-:W-:Y:S01]  /*3880*/  SHF.R.U32.HI R7, RZ, 0x4, R19 ;  /* 0x00000004ff077819 */ /* 0x000fe20000011613 */
[----:B--2---:R-:W-:Y:S03]  /*3890*/  STS.64 [UR5+0x34580], R4 ;  /* 0x03458004ff007988 */ /* 0x004fe60008000a05 */
[----:B-1----:R-:W-:-:S05]  /*38a0*/  LOP3.LUT R8, R8, 0xf, R7, 0xb8, !PT ;  /* 0x0000000f08087812 */ /* 0x002fca00078eb807 */
[----:B------:R1:W-:Y:S04]  /*38b0*/  STS [UR5+0x3459c], R8 ;  /* 0x03459c08ff007988 */ /* 0x0003e80008000805 */
[----:B------:R-:W2:Y:S01]  /*38c0*/  LDS R7, [UR5+0x3459c] ;  /* 0x03459c05ff077984 */ /* 0x000ea20008000800 */
[----:B-1----:R-:W-:Y:S01]  /*38d0*/  VIADD R8, R3, 0xffffffff ;  /* 0xffffffff03087836 */ /* 0x002fe20000000000 */
[----:B--2---:R-:W-:-:S05]  /*38e0*/  LOP3.LUT R7, R7, 0xf0, RZ, 0xb8, !PT ;  /* 0x000000f007077812 */ /* 0x004fca00078eb8ff */
[----:B------:R-:W-:Y:S04]  /*38f0*/  STS [UR5+0x3459c], R7 ;  /* 0x03459c07ff007988 */ /* 0x000fe80008000805 */
[----:B------:R-:W1:Y:S02]  /*3900*/  LDS R9, [UR5+0x3459c] ;  /* 0x03459c05ff097984 */ /* 0x000e640008000800 */
[----:B-1----:R-:W-:Y:S01]  /*3910*/  LOP3.LUT R21, R9, 0xf00, RZ, 0xb8, !PT ;  /* 0x00000f0009157812 */ /* 0x002fe200078eb8ff */
[----:B------:R-:W-:Y:S01]  /*3920*/  VIADD R9, R0, 0xffffffff ;  /* 0xffffffff00097836 */ /* 0x000fe20000000000 */
[----:B------:R-:W-:-:S03]  /*3930*/  LOP3.LUT R0, R6, 0xfffffffe, RZ, 0xc0, !PT ;  /* 0xfffffffe06007812 */ /* 0x000fc600078ec0ff */
[----:B------:R-:W-:Y:S01]  /*3940*/  STS.64 [UR5+0x34598], R20 ;  /* 0x03459814ff007988 */ /* 0x000fe20008000a05 */
[----:B------:R-:W-:-:S03]  /*3950*/  SHF.R.U64 R0, R0, 0x4, R19 ;  /* 0x0000000400007819 */ /* 0x000fc60000001213 */
[----:B------:R-:W1:Y:S04]  /*3960*/  LDS R12, [UR5+0x3459c] ;  /* 0x03459c05ff0c7984 */ /* 0x000e680008000800 */
[----:B------:R3:W-:Y:S04]  /*3970*/  STS.128 [UR5+0x345a0], R8 ;  /* 0x0345a008ff007988 */ /* 0x0007e80008000c05 */
[----:B------:R3:W-:Y:S01]  /*3980*/  STS [UR5+0x3458c], R0 ;  /* 0x03458c00ff007988 */ /* 0x0007e20008000805 */
[----:B-1----:R-:W-:-:S05]  /*3990*/  LOP3.LUT R12, R12, 0xf000, RZ, 0xb8, !PT ;  /* 0x0000f0000c0c7812 */ /* 0x002fca00078eb8ff */
[----:B------:R3:W-:Y:S02]  /*39a0*/  STS [UR5+0x3459c], R12 ;  /* 0x03459c0cff007988 */ /* 0x0007e40008000805 */
.L_x_35:
[----:B------:R-:W-:Y:S05]  /*39b0*/  BSYNC B0 ;  /* 0x0000000000007941 */ /* 0x000fea0003800000 */
.L_x_34:
[----:B------:R-:W-:Y:S01]  /*39c0*/  ELECT P0, URZ, PT ;  /* 0x00000000003f782f */ /* 0x000fe20003800000 */
[----:B------:R-:W-:Y:S01]  /*39d0*/  NOP ;  /* 0x0000000000007918 */ /* 0x000fe20000000000 */
[----:B------:R-:W-:Y:S11]  /*39e0*/  BSSY B0, `(.L_x_36) ;  /* 0x0000004000007945 */ /* 0x000ff60003800000 */
[----:B------:R-:W-:Y:S05]  /*39f0*/  @!P0 BRA `(.L_x_37) ;  /* 0x0000000000088947 */ /* 0x000fea0003800000 */
[----:B------:R0:W-:Y:S01]  /*3a00*/  UTMACMDFLUSH ;  /* 0x00000000000079b7 */ /* 0x0001e20000000000 */
[----:B------:R-:W-:-:S04]  /*3a10*/  DEPBAR.LE SB0, 0x0 ;  /* 0x000080000000791a */ /* 0x000fc80000000000 */
.L_x_37:
[----:B------:R-:W-:Y:S05]  /*3a20*/  BSYNC B0 ;  /* 0x0000000000007941 */ /* 0x000fea0003800000 */
.L_x_36:
[----:B------:R-:W1:Y:S01]  /*3a30*/  S2UR UR5, SR_CgaCtaId ;  /* 0x00000000000579c3 */ /* 0x000e620000008800 */
[----:B---3-5:R-:W3:Y:S01]  /*3a40*/  S2R R0, SR_LANEID ;  /* 0x0000000000007919 */ /* 0x028ee20000000000 */
[----:B------:R-:W-:Y:S01]  /*3a50*/  UISETP.NE.AND UP0, UPT, UR26, 0x1, UPT ;  /* 0x000000011a00788c */ /* 0x000fe2000bf05270 */
[----:B------:R-:W-:Y:S02]  /*3a60*/  UMOV UR4, 0x400 ;  /* 0x0000040000047882 */ /* 0x000fe40000000000 */
[----:B-1----:R-:W-:-:S04]  /*3a70*/  ULEA UR4, UR5, UR4, 0x18 ;  /* 0x0000000405047291 */ /* 0x002fc8000f8ec03f */
[----:B------:R-:W-:-:S04]  /*3a80*/  UIADD3 UR5, UR4, 0x80, URZ ;  /* 0x0000008004057890 */ /* 0x000fc8000fffe03f */
[----:B------:R-:W-:Y:S01]  /*3a90*/  @!UP0 UIADD3 UR5, UR4, URZ, URZ ;  /* 0x0000003f04058290 */ /* 0x000fe2000fffe03f */
[----:B---3--:R-:W-:-:S05]  /*3aa0*/  IMAD.SHL.U32 R0, R0, 0x4, RZ ;  /* 0x0000000400007824 */ /* 0x008fca00078e00ff */
[----:B------:R-:W-:Y:S01]  /*3ab0*/  IMAD.U32 R3, RZ, RZ, UR5 ;  /* 0x00000005ff037e24 */ /* 0x000fe2000f8e00ff */
[----:B--2---:R-:W-:-:S04]  /*3ac0*/  IADD3 R4, P0, R0, UR36, RZ ;  /* 0x0000002400047c10 */ /* 0x004fc8000ff1e0ff */
[----:B------:R-:W-:Y:S01]  /*3ad0*/  IADD3 R3, R0, 0x34580, R3 ;  /* 0x0003458000037810 */ /* 0x000fe20007ffe003 */
[----:B------:R-:W-:-:S05]  /*3ae0*/  IMAD.X R5, RZ, RZ, UR37, P0 ;  /* 0x00000025ff057e24 */ /* 0x000fca00080e06ff */
[----:B------:R-:W1:Y:S04]  /*3af0*/  LDS R3, [R3] ;  /* 0x0000000003037984 */ /* 0x000e680000000800 */
[----:B-1----:R1:W5:Y:S02]  /*3b00*/  ATOMG.E.EXCH.STRONG.GPU PT, RZ, [R4], R3 ;  /* 0x0000000304ff73a8 */ /* 0x00236400041ee100 */
.L_x_33:
[----:B------:R-:W3:Y:S01]  /*3b10*/  S2UR UR58, SR_CgaCtaId ;  /* 0x00000000003a79c3 */ /* 0x000ee20000008800 */
[----:B-----5:R-:W-:Y:S01]  /*3b20*/  LOP3.LUT R0, R13, 0xfffffff8, RZ, 0xc0, !PT ;  /* 0xfffffff80d007812 */ /* 0x020fe200078ec0ff */
[----:B------:R-:W-:Y:S01]  /*3b30*/  UMOV UR48, 0x400 ;  /* 0x0000040000307882 */ /* 0x000fe20000000000 */
[C---:B-12---:R-:W-:Y:S01]  /*3b40*/  LEA.HI R5, R14.reuse, R153, RZ, 0x5 ;  /* 0x000000990e057211 */ /* 0x046fe200078f28ff */
[----:B------:R-:W-:Y:S01]  /*3b50*/  UISETP.NE.AND UP1, UPT, UR26, 0x1, UPT ;  /* 0x000000011a00788c */ /* 0x000fe2000bf25270 */
[----:B------:R-:W-:Y:S01]  /*3b60*/  LEA.HI R3, R15, R15, RZ, 0x1 ;  /* 0x0000000f0f037211 */ /* 0x000fe200078f08ff */
[----:B------:R-:W-:Y:S01]  /*3b70*/  IMAD.IADD R0, R153, 0x1, -R0 ;  /* 0x0000000199007824 */ /* 0x000fe200078e0a00 */
[----:B------:R-:W-:Y:S01]  /*3b80*/  LEA.HI R14, R14, R153, RZ, 0x4 ;  /* 0x000000990e0e7211 */ /* 0x000fe200078f20ff */
[----:B------:R-:W-:Y:S01]  /*3b90*/  IMAD.SHL.U32 R5, R5, 0x10, RZ ;  /* 0x0000001005057824 */ /* 0x000fe200078e00ff */
[----:B------:R-:W-:Y:S01]  /*3ba0*/  LOP3.LUT R4, R3, 0xfffffe, RZ, 0xc0, !PT ;  /* 0x00fffffe03047812 */ /* 0x000fe200078ec0ff */
[----:B------:R-:W-:Y:S01]  /*3bb0*/  USHF.L.U32 UR51, UR18, 0x3, URZ ;  /* 0x0000000312337899 */ /* 0x000fe2000800063f */
[----:B------:R-:W-:Y:S01]  /*3bc0*/  LEA.HI R3, R0, R0, RZ, 0x1 ;  /* 0x0000000000037211 */ /* 0x000fe200078f08ff */
[----:B------:R-:W-:Y:S01]  /*3bd0*/  UISETP.NE.AND UP0, UPT, UR18, URZ, UPT ;  /* 0x0000003f1200728c */ /* 0x000fe2000bf05270 */
[----:B------:R-:W-:Y:S01]  /*3be0*/  LOP3.LUT R5, R5, 0xfffffe00, RZ, 0xc0, !PT ;  /* 0xfffffe0005057812 */ /* 0x000fe200078ec0ff */
[----:B------:R-:W-:Y:S01]  /*3bf0*/  IMAD.IADD R4, R15, 0x1, -R4 ;  /* 0x000000010f047824 */ /* 0x000fe200078e0a04 */
[----:B------:R-:W-:Y:S01]  /*3c00*/  SHF.R.S32.HI R7, RZ, 0x1, R3 ;  /* 0x00000001ff077819 */ /* 0x000fe20000011403 */
[----:B------:R-:W-:Y:S01]  /*3c10*/  USEL UR4, URZ, 0x1, UP0 ;  /* 0x000000013f047887 */ /* 0x000fe20008000000 */
[----:B------:R-:W-:Y:S01]  /*3c20*/  SHF.R.S32.HI R14, RZ, 0x4, R14 ;  /* 0x00000004ff0e7819 */ /* 0x000fe2000001140e */
[----:B------:R-:W-:Y:S01]  /*3c30*/  IMAD R6, R4, 0x100, R5 ;  /* 0x0000010004067824 */ /* 0x000fe200078e0205 */
[----:B------:R-:W-:Y:S01]  /*3c40*/  LOP3.LUT R5, R3, 0x7fffffe, RZ, 0xc0, !PT ;  /* 0x07fffffe03057812 */ /* 0x000fe200078ec0ff */
[C---:B------:R-:W-:Y:S01]  /*3c50*/  IMAD.SHL.U32 R4, R7.reuse, 0x40, RZ ;  /* 0x0000004007047824 */ /* 0x040fe200078e00ff */
[----:B------:R-:W-:Y:S01]  /*3c60*/  LOP3.LUT P0, RZ, R7, 0x2, RZ, 0xc0, !PT ;  /* 0x0000000207ff7812 */ /* 0x000fe2000780c0ff */
[----:B------:R-:W-:Y:S01]  /*3c70*/  IMAD.SHL.U32 R3, R14, 0x8, RZ ;  /* 0x000000080e037824 */ /* 0x000fe200078e00ff */
[----:B------:R-:W-:Y:S01]  /*3c80*/  ULOP3.LUT UR55, UR51, 0x8, URZ, 0xc0, !UPT ;  /* 0x0000000833377892 */ /* 0x000fe2000f8ec03f */
[----:B------:R-:W-:Y:S01]  /*3c90*/  IMAD.IADD R5, R0, 0x1, -R5 ;  /* 0x0000000100057824 */ /* 0x000fe200078e0a05 */
[----:B---3--:R-:W-:Y:S01]  /*3ca0*/  ULEA UR48, UR58, UR48, 0x18 ;  /* 0x000000303a307291 */ /* 0x008fe2000f8ec03f */
[----:B------:R-:W-:Y:S01]  /*3cb0*/  LOP3.LUT R4, R4, 0xc0, RZ, 0xc0, !PT ;  /* 0x000000c004047812 */ /* 0x000fe200078ec0ff */
[----:B------:R-:W-:Y:S01]  /*3cc0*/  IMAD.MOV.U32 R155, RZ, RZ, 0x10 ;  /* 0x00000010ff9b7424 */ /* 0x000fe200078e00ff */
[----:B------:R-:W-:Y:S01]  /*3cd0*/  ULOP3.LUT UR47, UR42, 0x1, URZ, 0xfc, !UPT ;  /* 0x000000012a2f7892 */ /* 0x000fe2000f8efc3f */
[----:B------:R-:W-:Y:S01]  /*3ce0*/  IMAD R5, R5, 0x20, R6 ;  /* 0x0000002005057824 */ /* 0x000fe200078e0206 */
[----:B------:R-:W-:Y:S01]  /*3cf0*/  LOP3.LUT R3, R4, 0x8, R3, 0xf8, !PT ;  /* 0x0000000804037812 */ /* 0x000fe200078ef803 */
[----:B------:R-:W-:Y:S01]  /*3d00*/  UIADD3 UR50, UR48, 0x34300, URZ ;  /* 0x0003430030327890 */ /* 0x000fe2000fffe03f */
[----:B------:R-:W-:Y:S01]  /*3d10*/  SHF.R.U32.HI R4, RZ, 0x3, R4 ;  /* 0x00000003ff047819 */ /* 0x000fe20000011604 */
[----:B------:R-:W-:Y:S01]  /*3d20*/  UIADD3 UR49, UR48, 0x80, URZ ;  /* 0x0000008030317890 */ /* 0x000fe2000fffe03f */
[----:B------:R-:W-:Y:S01]  /*3d30*/  VIADD R153, R153, 0x1f ;  /* 0x0000001f99997836 */ /* 0x000fe20000000000 */
[----:B------:R-:W-:Y:S01]  /*3d40*/  UIADD3 UR5, UR51, UR50, URZ ;  /* 0x0000003233057290 */ /* 0x000fe2000fffe03f */
[----:B------:R-:W-:Y:S01]  /*3d50*/  LOP3.LUT R4, R3, R4, RZ, 0x3c, !PT ;  /* 0x0000000403047212 */ /* 0x000fe200078e3cff */
[----:B------:R-:W-:Y:S01]  /*3d60*/  @!UP1 UIADD3 UR49, UR48, URZ, URZ ;  /* 0x0000003f30319290 */ /* 0x000fe2000fffe03f */
[----:B------:R-:W-:Y:S01]  /*3d70*/  IMAD.MOV.U32 R0, RZ, RZ, 0x1 ;  /* 0x00000001ff007424 */ /* 0x000fe200078e00ff */
[----:B------:R-:W-:Y:S01]  /*3d80*/  SEL R155, R155, 0xfffffff0, !P0 ;  /* 0xfffffff09b9b7807 */ /* 0x000fe20004000000 */
[----:B------:R-:W-:Y:S01]  /*3d90*/  IMAD.MOV.U32 R154, RZ, RZ, RZ ;  /* 0x000000ffff9a7224 */ /* 0x000fe200078e00ff */
[----:B------:R-:W-:Y:S01]  /*3da0*/  ULOP3.LUT UR54, UR59, 0x1, URZ, 0xfc, !UPT ;  /* 0x000000013b367892 */ /* 0x000fe2000f8efc3f */
[----:B------:R-:W-:Y:S01]  /*3db0*/  IMAD.IADD R152, R5, 0x1, R4 ;  /* 0x0000000105987824 */ /* 0x000fe200078e0204 */
[----:B------:R-:W-:Y:S01]  /*3dc0*/  ULOP3.LUT UR56, UR61, 0x1, URZ, 0xfc, !UPT ;  /* 0x000000013d387892 */ /* 0x000fe2000f8efc3f */
[----:B------:R-:W-:Y:S01]  /*3dd0*/  IMAD.U32 R3, RZ, RZ, UR5 ;  /* 0x00000005ff037e24 */ /* 0x000fe2000f8e00ff */
[----:B------:R-:W-:Y:S01]  /*3de0*/  ULOP3.LUT UR57, UR51, 0x8, URZ, 0xc, !UPT ;  /* 0x0000000833397892 */ /* 0x000fe2000f8e0c3f */
[----:B------:R-:W-:Y:S01]  /*3df0*/  IMAD.U32 R158, RZ, RZ, UR4 ;  /* 0x00000004ff9e7e24 */ /* 0x000fe2000f8e00ff */
[----:B------:R-:W-:-:S02]  /*3e00*/  ULOP3.LUT UR55, UR55, 0x18, URZ, 0x3c, !UPT ;  /* 0x0000001837377892 */ /* 0x000fc4000f8e3c3f */
[----:B------:R-:W-:-:S12]  /*3e10*/  UIADD3 UR49, UR49, 0x34580, URZ ;  /* 0x0003458031317890 */ /* 0x000fd8000fffe03f */
.L_x_128:
[----:B-1----:R-:W1:Y:S02]  /*3e20*/  LDC.64 R4, c[0x0][0x290] ;  /* 0x0000a400ff047b82 */ /* 0x002e640000000a00 */
[----:B-1----:R-:W-:-:S05]  /*3e30*/  IMAD.WIDE R4, R18, 0xc, R4 ;  /* 0x0000000c12047825 */ /* 0x002fca00078e0204 */
[----:B--2---:R-:W2:Y:S01]  /*3e40*/  LDG.E R8, desc[UR38][R4.64+0x8] ;  /* 0x0000082604087981 */ /* 0x004ea2000c1e1900 */
[----:B------:R-:W-:Y:S01]  /*3e50*/  SHF.L.U32 R7, R158, 0x1f, RZ ;  /* 0x0000001f9e077819 */ /* 0x000fe200000006ff */
[----:B------:R-:W-:Y:S02]  /*3e60*/  IMAD.U32 R10, RZ, RZ, UR50 ;  /* 0x00000032ff0a7e24 */ /* 0x000fe4000f8e00ff */
[----:B------:R-:W-:Y:S02]  /*3e70*/  IMAD.MOV.U32 R157, RZ, RZ, R18 ;  /* 0x000000ffff9d7224 */ /* 0x000fe400078e0012 */
[----:B------:R-:W1:Y:S01]  /*3e80*/  SYNCS.PHASECHK.TRANS64.TRYWAIT P0, [R10+UR51], R7 ;  /* 0x000000070a0075a7 */ /* 0x000e620008000173 */
[----:B--2---:R-:W-:-:S05]  /*3e90*/  VIADD R3, R8, 0x7f ;  /* 0x0000007f08037836 */ /* 0x004fca0000000000 */
[----:B------:R-:W-:-:S04]  /*3ea0*/  SHF.R.S32.HI R6, RZ, 0x1f, R3 ;  /* 0x0000001fff067819 */ /* 0x000fc80000011403 */
[----:B------:R-:W-:Y:S01]  /*3eb0*/  LEA.HI R6, R6, R3, RZ, 0x7 ;  /* 0x0000000306067211 */ /* 0x000fe200078f38ff */
[----:B-1-3--:R-:W-:Y:S06]  /*3ec0*/  @!P0 BRA `(.L_x_38) ;  /* 0x000000b000008947 */ /* 0x00afec0003800000 */
.L_x_281:
[----:B------:R-:W-:Y:S01]  /*3ed0*/  ISETP.GE.AND P0, PT, R8, 0x1, PT ;  /* 0x000000010800780c */ /* 0x000fe20003f06270 */
[----:B------:R-:W-:Y:S01]  /*3ee0*/  UMOV UR5, UR40 ;  /* 0x0000002800057c82 */ /* 0x000fe20008000000 */
[----:B------:R-:W-:Y:S01]  /*3ef0*/  UMOV UR4, URZ ;  /* 0x0000003f00047c82 */ /* 0x000fe20008000000 */
[----:B------:R-:W-:Y:S01]  /*3f00*/  SHF.R.S32.HI R19, RZ, 0x1f, R18 ;  /* 0x0000001fff137819 */ /* 0x000fe20000011412 */
[----:B-1----:R-:W-:Y:S01]  /*3f10*/  IMAD.U32 R7, RZ, RZ, UR41 ;  /* 0x00000029ff077e24 */ /* 0x002fe2000f8e00ff */
[----:B------:R-:W-:Y:S02]  /*3f20*/  CS2R R86, SRZ ;  /* 0x0000000000567805 */ /* 0x000fe4000001ff00 */
[----:B------:R-:W-:Y:S02]  /*3f30*/  CS2R R88, SRZ ;  /* 0x0000000000587805 */ /* 0x000fe4000001ff00 */
[----:B------:R-:W-:Y:S02]  /*3f40*/  CS2R R90, SRZ ;  /* 0x00000000005a7805 */ /* 0x000fe4000001ff00 */
[----:B------:R-:W-:-:S02]  /*3f50*/  CS2R R92, SRZ ;  /* 0x00000000005c7805 */ /* 0x000fc4000001ff00 */
[----:B------:R-:W-:Y:S02]  /*3f60*/  CS2R R94, SRZ ;  /* 0x00000000005e7805 */ /* 0x000fe4000001ff00 */
[----:B------:R-:W-:Y:S02]  /*3f70*/  CS2R R96, SRZ ;  /* 0x0000000000607805 */ /* 0x000fe4000001ff00 */
        /* <DEDUP_REMOVED lines=58> */
[----:B------:R-:W-:Y:S01]  /*4320*/  SHF.R.S32.HI R6, RZ, 0x7, R6 ;  /* 0x00000007ff067819 */ /* 0x000fe20000011406 */
[----:B------:R-:W-:Y:S06]  /*4330*/  @!P0 BRA `(.L_x_39) ;  /* 0x0000000400f48947 */ /* 0x000fec0003800000 */
[----:B------:R-:W-:-:S06]  /*4340*/  UISETP.NE.AND UP0, UPT, UR47, 0x3, UPT ;  /* 0x000000032f00788c */ /* 0x000fcc000bf05270 */
[----:B------:R-:W-:-:S13]  /*4350*/  PLOP3.LUT P1, PT, PT, PT, UP0, 0x80, 0x0 ;  /* 0x000000000000781c */ /* 0x000fda0003f2f008 */
[----:B------:R-:W-:Y:S05]  /*4360*/  @!P1 BRA `(.L_x_40) ;  /* 0x0000000000049947 */ /* 0x000fea0003800000 */
[----:B------:R-:W-:Y:S01]  /*4370*/  BPT.TRAP 0x1 ;  /* 0x000000040000795c */ /* 0x000fe20000300000 */
.L_x_40:
[----:B------:R-:W-:Y:S01]  /*4380*/  ULEA UR4, UR40, UR48, 0x3 ;  /* 0x0000003028047291 */ /* 0x000fe2000f8e183f */
[----:B------:R-:W-:-:S05]  /*4390*/  IMAD.U32 R3, RZ, RZ, UR41 ;  /* 0x00000029ff037e24 */ /* 0x000fca000f8e00ff */
[----:B------:R-:W-:-:S04]  /*43a0*/  SHF.L.U32 R3, R3, 0x1f, RZ ;  /* 0x0000001f03037819 */ /* 0x000fc800000006ff */
[----:B------:R1:W2:Y:S01]  /*43b0*/  SYNCS.PHASECHK.TRANS64.TRYWAIT P0, [UR4+0x34280], R3 ;  /* 0x03428003ff0075a7 */ /* 0x0002a20008000144 */
[----:B------:R-:W-:Y:S05]  /*43c0*/  @!P1 BRA `(.L_x_41) ;  /* 0x0000000000049947 */ /* 0x000fea0003800000 */
[----:B------:R-:W-:Y:S01]  /*43d0*/  BPT.TRAP 0x1 ;  /* 0x000000040000795c */ /* 0x000fe20000300000 */
.L_x_41:
[----:B--2---:R-:W-:Y:S05]  /*43e0*/  @P0 BRA `(.L_x_42) ;  /* 0x0000000000080947 */ /* 0x004fea0003800000 */
[----:B------:R-:W2:Y:S02]  /*43f0*/  SYNCS.PHASECHK.TRANS64.TRYWAIT P0, [UR4+0x34280], R3 ;  /* 0x03428003ff0075a7 */ /* 0x000ea40008000144 */
[----:B--2---:R-:W-:Y:S05]  /*4400*/  @!P0 BRA `(.L_x_43) ;  /* 0x000000a800cc8947 */ /* 0x004fea0003800000 */
.L_x_42:
[----:B------:R-:W-:Y:S01]  /*4410*/  UIADD3 UR5, UR48, 0x18000, URZ ;  /* 0x0001800030057890 */ /* 0x000fe2000fffe03f */
[----:B------:R-:W-:Y:S01]  /*4420*/  WARPGROUP.ARRIVE ;  /* 0x00000000000079c5 */ /* 0x000fe20000000000 */
[----:B------:R-:W-:Y:S02]  /*4430*/  USHF.R.U32.HI UR4, URZ, 0x4, UR48 ;  /* 0x000000043f047899 */ /* 0x000fe40008011630 */
[----:B------:R-:W-:Y:S02]  /*4440*/  USHF.R.U32.HI UR5, URZ, 0x4, UR5 ;  /* 0x000000043f057899 */ /* 0x000fe40008011605 */
[----:B------:R-:W-:Y:S02]  /*4450*/  ULOP3.LUT UR4, UR4, 0x3fff, URZ, 0xc0, !UPT ;  /* 0x00003fff04047892 */ /* 0x000fe4000f8ec03f */
[----:B------:R-:W-:Y:S02]  /*4460*/  ULOP3.LUT UR5, UR5, 0x3fff, URZ, 0xc0, !UPT ;  /* 0x00003fff05057892 */ /* 0x000fe4000f8ec03f */
[----:B------:R-:W-:-:S02]  /*4470*/  ULOP3.LUT UR6, UR4, 0x10000, URZ, 0xfc, !UPT ;  /* 0x0001000004067892 */ /* 0x000fc4000f8efc3f */
[----:B------:R-:W-:Y:S02]  /*4480*/  ULOP3.LUT UR4, UR5, 0x10000, URZ, 0xfc, !UPT ;  /* 0x0001000005047892 */ /* 0x000fe4000f8efc3f */
[----:B------:R-:W-:Y:S02]  /*4490*/  ULEA UR5, UR40, UR6, 0xb ;  /* 0x0000000628057291 */ /* 0x000fe4000f8e583f */
[----:B------:R-:W-:Y:S01]  /*44a0*/  ULEA UR4, UR40, UR4, 0xb ;  /* 0x0000000428047291 */ /* 0x000fe2000f8e583f */
[----:B------:R-:W-:Y:S01]  /*44b0*/  UMOV UR9, 0x40000040 ;  /* 0x4000004000097882 */ /* 0x000fe20000000000 */
[----:B------:R-:W-:-:S03]  /*44c0*/  UMOV UR11, 0x40000040 ;  /* 0x40000040000b7882 */ /* 0x000fc60000000000 */
[----:B------:R-:W-:Y:S02]  /*44d0*/  UMOV UR8, UR5 ;  /* 0x0000000500087c82 */ /* 0x000fe40008000000 */
[----:B------:R-:W-:Y:S02]  /*44e0*/  UMOV UR10, UR4 ;  /* 0x00000004000a7c82 */ /* 0x000fe40008000000 */
[----:B------:R-:W-:Y:S01]  /*44f0*/  HGMMA.64x128x16.F32.BF16 R88, gdesc[UR8], RZ, !UPT, gsb0 ;  /* 0x01e00000085879f0 */ /* 0x000fe2000c0018ff */
[----:B------:R-:W-:Y:S01]  /*4500*/  UIADD3 UR8, UR5, 0x200, URZ ;  /* 0x0000020005087890 */ /* 0x000fe2000fffe03f */
[----:B------:R-:W-:Y:S01]  /*4510*/  UMOV UR9, 0x40000040 ;  /* 0x4000004000097882 */ /* 0x000fe20000000000 */
[----:B------:R-:W-:Y:S02]  /*4520*/  WARPGROUP.DEPBAR.LE gsb0, 0x0 ;  /* 0x00008000000079c5 */ /* 0x000fe40000010000 */
[----:B------:R-:W-:-:S07]  /*4530*/  WARPGROUP.ARRIVE ;  /* 0x00000000000079c5 */ /* 0x000fce0000000000 */
[----:B------:R-:W-:Y:S01]  /*4540*/  HGMMA.64x128x16.F32.BF16 R24, gdesc[UR8], RZ, !UPT, gsb0 ;  /* 0x01e00000081879f0 */ /* 0x000fe2000c0018ff */
[----:B------:R-:W-:Y:S02]  /*4550*/  UIADD3 UR8, UR5, 0x2, URZ ;  /* 0x0000000205087890 */ /* 0x000fe4000fffe03f */
[----:B------:R-:W-:Y:S01]  /*4560*/  UIADD3 UR10, UR4, 0x2, URZ ;  /* 0x00000002040a7890 */ /* 0x000fe2000fffe03f */
[----:B------:R-:W-:Y:S01]  /*4570*/  UMOV UR9, 0x40000040 ;  /* 0x4000004000097882 */ /* 0x000fe20000000000 */
[----:B------:R-:W-:Y:S01]  /*4580*/  UMOV UR11, 0x40000040 ;  /* 0x40000040000b7882 */ /* 0x000fe20000000000 */
[----:B------:R-:W-:Y:S02]  /*4590*/  WARPGROUP.DEPBAR.LE gsb0, 0x0 ;  /* 0x00008000000079c5 */ /* 0x000fe40000010000 */
[----:B------:R-:W-:-:S06]  /*45a0*/  WARPGROUP.ARRIVE ;  /* 0x00000000000079c5 */ /* 0x000fcc0000000000 */
[----:B------:R-:W-:Y:S01]  /*45b0*/  HGMMA.64x128x16.F32.BF16 R88, gdesc[UR8], R88, gsb0 ;  /* 0x01e00000085879f0 */ /* 0x000fe20008001858 */
[----:B------:R-:W-:Y:S01]  /*45c0*/  UIADD3 UR8, UR5, 0x202, URZ ;  /* 0x0000020205087890 */ /* 0x000fe2000fffe03f */
[----:B------:R-:W-:Y:S01]  /*45d0*/  UMOV UR9, 0x40000040 ;  /* 0x4000004000097882 */ /* 0x000fe20000000000 */
[----:B------:R-:W-:Y:S02]  /*45e0*/  WARPGROUP.DEPBAR.LE gsb0, 0x0 ;  /* 0x00008000000079c5 */ /* 0x000fe40000010000 */
[----:B------:R-:W-:-:S07]  /*45f0*/  WARPGROUP.ARRIVE ;  /* 0x00000000000079c5 */ /* 0x000fce0000000000 */
[----:B------:R-:W-:Y:S01]  /*4600*/  HGMMA.64x128x16.F32.BF16 R24, gdesc[UR8], R24, gsb0 ;  /* 0x01e00000081879f0 */ /* 0x000fe20008001818 */
        /* <DEDUP_REMOVED lines=69> */
[----:B------:R-:W-:-:S04]  /*4a60*/  UIADD3 UR5, UR40, 0x1, URZ ;  /* 0x0000000128057890 */ /* 0x000fc8000fffe03f */
[----:B------:R-:W-:-:S04]  /*4a70*/  UISETP.NE.AND UP0, UPT, UR5, 0x3, UPT ;  /* 0x000000030500788c */ /* 0x000fc8000bf05270 */
[----:B------:R-:W-:Y:S02]  /*4a80*/  USEL UR4, URZ, 0x1, UP0 ;  /* 0x000000013f047887 */ /* 0x000fe40008000000 */
[----:B------:R-:W-:Y:S02]  /*4a90*/  USEL UR5, UR5, URZ, UP0 ;  /* 0x0000003f05057287 */ /* 0x000fe40008000000 */
[----:B------:R-:W-:-:S06]  /*4aa0*/  ULOP3.LUT UR4, UR41, UR4, URZ, 0x3c, !UPT ;  /* 0x0000000429047292 */ /* 0x000fcc000f8e3c3f */
[----:B------:R-:W-:Y:S01]  /*4ab0*/  IMAD.U32 R7, RZ, RZ, UR4 ;  /* 0x00000004ff077e24 */ /* 0x000fe2000f8e00ff */
[----:B------:R-:W-:Y:S01]  /*4ac0*/  UMOV UR4, 0x1 ;  /* 0x0000000100047882 */ /* 0x000fe20000000000 */
[----:B------:R-:W-:Y:S02]  /*4ad0*/  WARPGROUP.DEPBAR.LE gsb0, 0x0 ;  /* 0x00008000000079c5 */ /* 0x000fe40000010000 */
[----:B------:R-:W-:-:S06]  /*4ae0*/  WARPGROUP.ARRIVE ;  /* 0x00000000000079c5 */ /* 0x000fcc0000000000 */
[----:B------:R-:W-:Y:S03]  /*4af0*/  HGMMA.64x128x16.F32.BF16 R24, gdesc[UR8], R24, gsb0 ;  /* 0x01e00000081879f0 */ /* 0x000fe60008001818 */
[----:B------:R-:W-:Y:S02]  /*4b00*/  WARPGROUP.DEPBAR.LE gsb0, 0x0 ;  /* 0x00008000000079c5 */ /* 0x000fe40000010000 */
.L_x_39:
[----:B-12---:R-:W-:-:S05]  /*4b10*/  VIMNMX R3, R6, 0x1, PT ;  /* 0x0000000106037848 */ /* 0x006fca0003fe0100 */
[----:B------:R-:W-:-:S05]  /*4b20*/  IMAD.IADD R6, R6, 0x1, -R3 ;  /* 0x0000000106067824 */ /* 0x000fca00078e0a03 */
[----:B------:R-:W-:-:S13]  /*4b30*/  ISETP.GE.AND P0, PT, R6, 0x1, PT ;  /* 0x000000010600780c */ /* 0x000fda0003f06270 */
[----:B------:R-:W-:Y:S05]  /*4b40*/  @!P0 BRA `(.L_x_44) ;  /* 0x0000000800388947 */ /* 0x000fea0003800000 */
[----:B------:R-:W-:Y:S02]  /*4b50*/  IMAD.MOV.U32 R3, RZ, RZ, R6 ;  /* 0x000000ffff037224 */ /* 0x000fe400078e0006 */
[----:B------:R-:W-:-:S07]  /*4b60*/  IMAD.U32 R4, RZ, RZ, UR40 ;  /* 0x00000028ff047e24 */ /* 0x000fce000f8e00ff */
.L_x_51:
[----:B------:R-:W-:-:S06]  /*4b70*/  UISETP.NE.AND UP0, UPT, UR47, 0x3, UPT ;  /* 0x000000032f00788c */ /* 0x000fcc000bf05270 */
[----:B------:R-:W-:-:S13]  /*4b80*/  PLOP3.LUT P1, PT, PT, PT, UP0, 0x80, 0x0 ;  /* 0x000000000000781c */ /* 0x000fda0003f2f008 */
[----:B------:R-:W-:Y:S05]  /*4b90*/  @!P1 BRA `(.L_x_45) ;  /* 0x0000000000049947 */ /* 0x000fea0003800000 */
[----:B------:R-:W-:Y:S01]  /*4ba0*/  BPT.TRAP 0x1 ;  /* 0x000000040000795c */ /* 0x000fe20000300000 */
.L_x_45:
[----:B------:R-:W-:Y:S01]  /*4bb0*/  ULEA UR6, UR5, UR48, 0x3 ;  /* 0x0000003005067291 */ /* 0x000fe2000f8e183f */
[----:B------:R-:W-:-:S08]  /*4bc0*/  SHF.L.U32 R5, R7, 0x1f, RZ ;  /* 0x0000001f07057819 */ /* 0x000fd000000006ff */
[----:B------:R1:W2:Y:S01]  /*4bd0*/  SYNCS.PHASECHK.TRANS64.TRYWAIT P0, [UR6+0x34280], R5 ;  /* 0x03428005ff0075a7 */ /* 0x0002a20008000146 */
[----:B------:R-:W-:Y:S05]  /*4be0*/  @!P1 BRA `(.L_x_46) ;  /* 0x0000000000049947 */ /* 0x000fea0003800000 */
[----:B------:R-:W-:Y:S01]  /*4bf0*/  BPT.TRAP 0x1 ;  /* 0x000000040000795c */ /* 0x000fe20000300000 */
.L_x_46:
[----:B--2---:R-:W-:Y:S05]  /*4c00*/  @P0 BRA `(.L_x_47) ;  /* 0x0000000000080947 */ /* 0x004fea0003800000 */
[----:B------:R-:W2:Y:S02]  /*4c10*/  SYNCS.PHASECHK.TRANS64.TRYWAIT P0, [UR6+0x34280], R5 ;  /* 0x03428005ff0075a7 */ /* 0x000ea40008000146 */
[----:B--2---:R-:W-:Y:S05]  /*4c20*/  @!P0 BRA `(.L_x_48) ;  /* 0x000000a000dc8947 */ /* 0x004fea0003800000 */
.L_x_47:
        /* <DEDUP_REMOVED lines=8> */
[----:B------:R-:W-:Y:S02]  /*4cb0*/  UISETP.NE.U32.AND UP0, UPT, UR4, URZ, UPT ;  /* 0x0000003f0400728c */ /* 0x000fe4000bf05070 */
[----:B------:R-:W-:Y:S02]  /*4cc0*/  ULEA UR7, UR5, UR6, 0xb ;  /* 0x0000000605077291 */ /* 0x000fe4000f8e583f */
[----:B------:R-:W-:Y:S01]  /*4cd0*/  ULEA UR6, UR5, UR8, 0xb ;  /* 0x0000000805067291 */ /* 0x000fe2000f8e583f */
[----:B------:R-:W-:Y:S01]  /*4ce0*/  UMOV UR9, 0x40000040 ;  /* 0x4000004000097882 */ /* 0x000fe20000000000 */
[----:B------:R-:W-:-:S03]  /*4cf0*/  UMOV UR11, 0x40000040 ;  /* 0x40000040000b7882 */ /* 0x000fc60000000000 */
[----:B------:R-:W-:Y:S02]  /*4d00*/  UMOV UR8, UR7 ;  /* 0x0000000700087c82 */ /* 0x000fe40008000000 */
[----:B------:R-:W-:Y:S02]  /*4d10*/  UMOV UR10, UR6 ;  /* 0x00000006000a7c82 */ /* 0x000fe40008000000 */
[----:B------:R-:W-:Y:S01]  /*4d20*/  HGMMA.64x128x16.F32.BF16 R88, gdesc[UR8], R88, UP0, gsb0 ;  /* 0x01e00000085879f0 */ /* 0x000fe2000b801858 */
[----:B------:R-:W-:Y:S01]  /*4d30*/  UIADD3 UR8, UR7, 0x200, URZ ;  /* 0x0000020007087890 */ /* 0x000fe2000fffe03f */
[----:B------:R-:W-:Y:S01]  /*4d40*/  UMOV UR9, 0x40000040 ;  /* 0x4000004000097882 */ /* 0x000fe20000000000 */
[----:B------:R-:W-:Y:S02]  /*4d50*/  WARPGROUP.DEPBAR.LE gsb0, 0x0 ;  /* 0x00008000000079c5 */ /* 0x000fe40000010000 */
[----:B------:R-:W-:-:S07]  /*4d60*/  WARPGROUP.ARRIVE ;  /* 0x00000000000079c5 */ /* 0x000fce0000000000 */
[----:B------:R-:W-:Y:S01]  /*4d70*/  HGMMA.64x128x16.F32.BF16 R24, gdesc[UR8], R24, UP0, gsb0 ;  /* 0x01e00000081879f0 */ /* 0x000fe2000b801818 */
[----:B------:R-:W-:Y:S02]  /*4d80*/  UIADD3 UR8, UR7, 0x2, URZ ;  /* 0x0000000207087890 */ /* 0x000fe4000fffe03f */
[----:B------:R-:W-:Y:S01]  /*4d90*/  UIADD3 UR10, UR6, 0x2, URZ ;  /* 0x00000002060a7890 */ /* 0x000fe2000fffe03f */
[----:B------:R-:W-:Y:S01]  /*4da0*/  UMOV UR9, 0x40000040 ;  /* 0x4000004000097882 */ /* 0x000fe20000000000 */
[----:B------:R-:W-:Y:S01]  /*4db0*/  UMOV UR11, 0x40000040 ;  /* 0x40000040000b7882 */ /* 0x000fe20000000000 */
[----:B------:R-:W-:Y:S02]  /*4dc0*/  WARPGROUP.DEPBAR.LE gsb0, 0x0 ;  /* 0x00008000000079c5 */ /* 0x000fe40000010000 */
[----:B------:R-:W-:-:S06]  /*4dd0*/  WARPGROUP.ARRIVE ;  /* 0x00000000000079c5 */ /* 0x000fcc0000000000 */
        /* <DEDUP_REMOVED lines=77> */
[----:B------:R-:W-:Y:S03]  /*52b0*/  HGMMA.64x128x16.F32.BF16 R24, gdesc[UR8], R24, UP0, gsb0 ;  /* 0x01e00000081879f0 */ /* 0x000fe6000b801818 */
[----:B------:R-:W-:Y:S02]  /*52c0*/  WARPGROUP.DEPBAR.LE gsb0, 0x0 ;  /* 0x00008000000079c5 */ /* 0x000fe40000010000 */
[----:B------:R-:W-:Y:S05]  /*52d0*/  @!P1 BRA `(.L_x_49) ;  /* 0x0000000000049947 */ /* 0x000fea0003800000 */
[----:B------:R-:W-:Y:S01]  /*52e0*/  BPT.TRAP 0x1 ;  /* 0x000000040000795c */ /* 0x000fe20000300000 */
.L_x_49:
[----:B------:R-:W-:Y:S01]  /*52f0*/  ISETP.NE.AND P0, PT, R23, RZ, PT ;  /* 0x000000ff1700720c */ /* 0x000fe20003f05270 */
[----:B------:R-:W-:-:S12]  /*5300*/  UISETP.GT.U32.AND UP0, UPT, UR42, 0x1, UPT ;  /* 0x000000012a00788c */ /* 0x000fd8000bf04070 */
[----:B-12---:R-:W-:-:S05]  /*5310*/  @P0 LEA R5, R4, UR48, 0x3 ;  /* 0x0000003004050c11 */ /* 0x006fca000f8e18ff */
[----:B------:R-:W-:-:S05]  /*5320*/  @P0 VIADD R5, R5, 0x34298 ;  /* 0x0003429805050836 */ /* 0x000fca0000000000 */
[----:B------:R-:W-:-:S04]  /*5330*/  @P0 PRMT R5, R22, 0x654, R5 ;  /* 0x0000065416050816 */ /* 0x000fc80000000005 */
[----:B------:R1:W-:Y:S01]  /*5340*/  @P0 SYNCS.ARRIVE.TRANS64.RED.A1T0 RZ, [R5+URZ], RZ ;  /* 0x000000ff05ff09a7 */ /* 0x0003e2000810043f */
[----:B------:R-:W-:-:S13]  /*5350*/  PLOP3.LUT P0, PT, PT, PT, UP0, 0x80, 0x0 ;  /* 0x000000000000781c */ /* 0x000fda0003f0f008 */
[----:B-1----:R-:W-:Y:S05]  /*5360*/  @P0 BRA `(.L_x_50) ;  /* 0x0000000000040947 */ /* 0x002fea0003800000 */
[----:B------:R-:W-:Y:S01]  /*5370*/  BPT.TRAP 0x1 ;  /* 0x000000040000795c */ /* 0x000fe20000300000 */
.L_x_50:
[----:B------:R-:W-:Y:S01]  /*5380*/  UIADD3 UR5, UR5, 0x1, URZ ;  /* 0x0000000105057890 */ /* 0x000fe2000fffe03f */
[C---:B------:R-:W-:Y:S01]  /*5390*/  ISETP.GT.AND P1, PT, R3.reuse, 0x1, PT ;  /* 0x000000010300780c */ /* 0x040fe20003f24270 */
[----:B------:R-:W-:Y:S02]  /*53a0*/  VIADD R4, R4, 0x1 ;  /* 0x0000000104047836 */ /* 0x000fe40000000000 */
[----:B------:R-:W-:Y:S01]  /*53b0*/  UISETP.NE.AND UP0, UPT, UR5, 0x3, UPT ;  /* 0x000000030500788c */ /* 0x000fe2000bf05270 */
[----:B------:R-:W-:Y:S02]  /*53c0*/  VIADD R3, R3, 0xffffffff ;  /* 0xffffffff03037836 */ /* 0x000fe40000000000 */
[C---:B------:R-:W-:Y:S01]  /*53d0*/  ISETP.NE.AND P0, PT, R4.reuse, 0x3, PT ;  /* 0x000000030400780c */ /* 0x040fe20003f05270 */
[----:B------:R-:W-:Y:S02]  /*53e0*/  USEL UR6, URZ, 0x1, UP0 ;  /* 0x000000013f067887 */ /* 0x000fe40008000000 */
[----:B------:R-:W-:Y:S01]  /*53f0*/  USEL UR5, UR5, URZ, UP0 ;  /* 0x0000003f05057287 */ /* 0x000fe20008000000 */
[----:B------:R-:W-:-:S03]  /*5400*/  SEL R4, R4, RZ, P0 ;  /* 0x000000ff04047207 */ /* 0x000fc60000000000 */
[----:B------:R-:W-:Y:S01]  /*5410*/  LOP3.LUT R7, R7, UR6, RZ, 0x3c, !PT ;  /* 0x0000000607077c12 */ /* 0x000fe2000f8e3cff */
[----:B------:R-:W-:Y:S07]  /*5420*/  @P1 BRA `(.L_x_51) ;  /* 0xfffffff400d01947 */ /* 0x000fee000383ffff */
.L_x_44:
[----:B------:R-:W-:Y:S01]  /*5430*/  ISETP.GE.AND P0, PT, R8, 0x1, PT ;  /* 0x000000010800780c */ /* 0x000fe20003f06270 */
[----:B------:R-:W-:-:S04]  /*5440*/  IMAD.U32 R3, RZ, RZ, UR57 ;  /* 0x00000039ff037e24 */ /* 0x000fc8000f8e00ff */
[----:B------:R1:W-:Y:S08]  /*5450*/  SYNCS.ARRIVE.TRANS64.A1T0 RZ, [R3+UR50], RZ ;  /* 0x000000ff03ff79a7 */ /* 0x0003f00008100032 */
[----:B-1----:R-:W-:Y:S05]  /*5460*/  @!P0 BRA `(.L_x_52) ;  /* 0x0000000000448947 */ /* 0x002fea0003800000 */
[----:B------:R-:W-:-:S06]  /*5470*/  UISETP.NE.AND UP0, UPT, UR47, 0x3, UPT ;  /* 0x000000032f00788c */ /* 0x000fcc000bf05270 */
[----:B------:R-:W-:-:S13]  /*5480*/  PLOP3.LUT P0, PT, PT, PT, UP0, 0x80, 0x0 ;  /* 0x000000000000781c */ /* 0x000fda0003f0f008 */
[----:B------:R-:W-:Y:S05]  /*5490*/  @!P0 BRA `(.L_x_53) ;  /* 0x0000000000048947 */ /* 0x000fea0003800000 */
[----:B------:R-:W-:Y:S01]  /*54a0*/  BPT.TRAP 0x1 ;  /* 0x000000040000795c */ /* 0x000fe20000300000 */
.L_x_53:
[----:B------:R-:W-:Y:S01]  /*54b0*/  ISETP.NE.AND P0, PT, R23, RZ, PT ;  /* 0x000000ff1700720c */ /* 0x000fe20003f05270 */
[----:B------:R-:W-:-:S12]  /*54c0*/  UISETP.GT.U32.AND UP0, UPT, UR42, 0x1, UPT ;  /* 0x000000012a00788c */ /* 0x000fd8000bf04070 */
[----:B------:R-:W-:-:S04]  /*54d0*/  @P0 VIADD R3, R6, UR40 ;  /* 0x0000002806030c36 */ /* 0x000fc80008000000 */
[----:B------:R-:W-:-:S05]  /*54e0*/  @P0 IMAD.WIDE.U32 R4, R3, -0x55555555, RZ ;  /* 0xaaaaaaab03040825 */ /* 0x000fca00078e00ff */
[----:B------:R-:W-:-:S05]  /*54f0*/  @P0 SHF.R.U32.HI R4, RZ, 0x1, R5 ;  /* 0x00000001ff040819 */ /* 0x000fca0000011605 */
[----:B------:R-:W-:-:S05]  /*5500*/  @P0 IMAD R3, R4, -0x3, R3 ;  /* 0xfffffffd04030824 */ /* 0x000fca00078e0203 */
[----:B------:R-:W-:-:S05]  /*5510*/  @P0 LEA R3, R3, UR48, 0x3 ;  /* 0x0000003003030c11 */ /* 0x000fca000f8e18ff */
[----:B------:R-:W-:-:S05]  /*5520*/  @P0 VIADD R3, R3, 0x34298 ;  /* 0x0003429803030836 */ /* 0x000fca0000000000 */
[----:B------:R-:W-:-:S04]  /*5530*/  @P0 PRMT R3, R22, 0x654, R3 ;  /* 0x0000065416030816 */ /* 0x000fc80000000003 */
[----:B------:R1:W-:Y:S01]  /*5540*/  @P0 SYNCS.ARRIVE.TRANS64.RED.A1T0 RZ, [R3+URZ], RZ ;  /* 0x000000ff03ff09a7 */ /* 0x0003e2000810043f */
[----:B------:R-:W-:-:S13]  /*5550*/  PLOP3.LUT P0, PT, PT, PT, UP0, 0x80, 0x0 ;  /* 0x000000000000781c */ /* 0x000fda0003f0f008 */
[----:B-1----:R-:W-:Y:S05]  /*5560*/  @P0 BRA `(.L_x_52) ;  /* 0x0000000000040947 */ /* 0x002fea0003800000 */
[----:B------:R-:W-:Y:S01]  /*5570*/  BPT.TRAP 0x1 ;  /* 0x000000040000795c */ /* 0x000fe20000300000 */
.L_x_52:
[----:B------:R-:W-:Y:S02]  /*5580*/  SHF.L.U32 R3, R158, 0x1f, RZ ;  /* 0x0000001f9e037819 */ /* 0x000fe400000006ff */
[----:B------:R-:W-:Y:S02]  /*5590*/  R2UR UR4, R8 ;  /* 0x00000000080472ca */ /* 0x000fe400000e0000 */
[----:B------:R-:W1:Y:S11]  /*55a0*/  SYNCS.PHASECHK.TRANS64.TRYWAIT P0, [R10+UR51+0x10], R3 ;  /* 0x000010030a0075a7 */ /* 0x000e760008000173 */
[----:B------:R-:W-:-:S04]  /*55b0*/  UIADD3 UR4, UR4, 0x7f, URZ ;  /* 0x0000007f04047890 */ /* 0x000fc8000fffe03f */
[----:B------:R-:W-:-:S04]  /*55c0*/  USHF.R.S32.HI UR5, URZ, 0x1f, UR4 ;  /* 0x0000001f3f057899 */ /* 0x000fc80008011404 */
[----:B------:R-:W-:-:S04]  /*55d0*/  ULEA.HI UR5, UR5, UR4, URZ, 0x7 ;  /* 0x0000000405057291 */ /* 0x000fc8000f8f383f */
[----:B------:R-:W-:Y:S01]  /*55e0*/  USHF.R.S32.HI UR5, URZ, 0x7, UR5 ;  /* 0x000000073f057899 */ /* 0x000fe20008011405 */
[----:B-1----:R-:W-:Y:S11]  /*55f0*/  @!P0 BRA `(.L_x_54) ;  /* 0x0000009800808947 */ /* 0x002ff60003800000 */
.L_x_282:
[----:B------:R-:W-:Y:S01]  /*5600*/  UIADD3 UR40, UR5, UR40, URZ ;  /* 0x0000002805287290 */ /* 0x000fe2000fffe03f */
[----:B------:R-:W-:Y:S01]  /*5610*/  LOP3.LUT P0, RZ, R0, 0xff, RZ, 0xc0, !PT ;  /* 0x000000ff00ff7812 */ /* 0x000fe2000780c0ff */
[----:B------:R-:W-:Y:S02]  /*5620*/  UISETP.GE.U32.AND UP1, UPT, UR5, 0x3, UPT ;  /* 0x000000030500788c */ /* 0x000fe4000bf26070 */
[----:B------:R-:W-:-:S04]  /*5630*/  UISETP.GT.U32.AND UP0, UPT, UR40, 0x2, UPT ;  /* 0x000000022800788c */ /* 0x000fc8000bf04070 */
[----:B------:R-:W-:Y:S02]  /*5640*/  UISETP.LT.U32.AND UP0, UPT, UR5, 0x3, UP0 ;  /* 0x000000030500788c */ /* 0x000fe40008701070 */
[----:B------:R-:W-:Y:S02]  /*5650*/  UIMAD.WIDE.U32 UR4, UR40, -0x55555555, URZ ;  /* 0xaaaaaaab280478a5 */ /* 0x000fe4000f8e003f */
[----:B------:R-:W-:Y:S02]  /*5660*/  USEL UR6, URZ, 0x1, !UP0 ;  /* 0x000000013f067887 */ /* 0x000fe4000c000000 */
[----:B------:R-:W-:Y:S02]  /*5670*/  USHF.R.U32.HI UR4, URZ, 0x1, UR5 ;  /* 0x000000013f047899 */ /* 0x000fe40008011605 */
[----:B------:R-:W-:Y:S02]  /*5680*/  ULOP3.LUT UR41, UR41, UR6, URZ, 0x3c, !UPT ;  /* 0x0000000629297292 */ /* 0x000fe4000f8e3c3f */
[----:B------:R-:W-:-:S02]  /*5690*/  UIMAD UR40, UR4, -0x3, UR40 ;  /* 0xfffffffd042878a4 */ /* 0x000fc4000f8e0228 */
[----:B------:R-:W-:Y:S01]  /*56a0*/  @UP1 ULOP3.LUT UR41, UR41, 0x1, UR4, 0x78, !UPT ;  /* 0x0000000129291892 */ /* 0x000fe2000f8e7804 */
[----:B------:R-:W-:Y:S11]  /*56b0*/  @!P0 BRA `(.L_x_55) ;  /* 0x00000000000c8947 */ /* 0x000ff60003800000 */
[----:B------:R-:W-:-:S04]  /*56c0*/  DEPBAR {5,4,3,2,1,0} ;  /* 0x0000003f0000791a */ /* 0x000fc80000000000 */
[----:B------:R2:W-:Y:S02]  /*56d0*/  UTMACCTL.IV [UR36] ;  /* 0x00000000240079b9 */ /* 0x0005e40008000000 */
[----:B--2---:R-:W-:Y:S01]  /*56e0*/  NOP ;  /* 0x0000000000007918 */ /* 0x004fe20000000000 */
.L_x_55:
[----:B------:R-:W-:Y:S01]  /*56f0*/  UIADD3 UR4, UR48, 0x30000, URZ ;  /* 0x0003000030047890 */ /* 0x000fe2000fffe03f */
[----:B------:R-:W-:Y:S02]  /*5700*/  R2UR UR46, R16 ;  /* 0x00000000102e72ca */ /* 0x000fe400000e0000 */
[----:B------:R-:W-:Y:S01]  /*5710*/  R2UR UR45, R17 ;  /* 0x00000000112d72ca */ /* 0x000fe200000e0000 */
[----:B------:R-:W-:-:S06]  /*5720*/  ULOP3.LUT UP0, URZ, UR4, 0x1bf, URZ, 0xc0, !UPT ;  /* 0x000001bf043f7892 */ /* 0x000fcc000f80c03f */
[----:B------:R-:W-:-:S04]  /*5730*/  PLOP3.LUT P0, PT, PT, PT, UP0, 0x80, 0x0 ;  /* 0x000000000000781c */ /* 0x000fc80003f0f008 */
[----:B------:R-:W-:Y:S02]  /*5740*/  USHF.L.U32 UR46, UR46, 0x7, URZ ;  /* 0x000000072e2e7899 */ /* 0x000fe4000800063f */
[----:B------:R-:W-:-:S07]  /*5750*/  USHF.L.U32 UR45, UR45, 0x7, URZ ;  /* 0x000000072d2d7899 */ /* 0x000fce000800063f */
[----:B------:R-:W-:Y:S05]  /*5760*/  @!P0 BRA `(.L_x_56) ;  /* 0x00000000007c8947 */ /* 0x000fea0003800000 */
[----:B------:R-:W-:Y:S01]  /*5770*/  MOV R16, 0x170 ;  /* 0x0000017000107802 */ /* 0x000fe20000000f00 */
[----:B------:R-:W-:Y:S01]  /*5780*/  ULDC.64 UR4, c[0x4][0x160] ;  /* 0x0100580000047ab9 */ /* 0x000fe20000000a00 */
[----:B------:R-:W-:Y:S01]  /*5790*/  ULDC.64 UR6, c[0x4][0x8] ;  /* 0x0100020000067ab9 */ /* 0x000fe20000000a00 */
[----:B-1----:R-:W-:Y:S01]  /*57a0*/  IMAD.U32 R4, RZ, RZ, UR4 ;  /* 0x00000004ff047e24 */ /* 0x002fe2000f8e00ff */
[----:B------:R1:W2:Y:S01]  /*57b0*/  LDC.64 R14, c[0x4][R16] ;  /* 0x01000000100e7b82 */ /* 0x0002a20000000a00 */
[----:B------:R-:W-:Y:S01]  /*57c0*/  IMAD.U32 R5, RZ, RZ, UR5 ;  /* 0x00000005ff057e24 */ /* 0x000fe2000f8e00ff */
[----:B------:R-:W-:Y:S01]  /*57d0*/  ULDC.64 UR4, c[0x4][0x168] ;  /* 0x01005a0000047ab9 */ /* 0x000fe20000000a00 */
[----:B------:R-:W-:Y:S02]  /*57e0*/  IMAD.U32 R10, RZ, RZ, UR6 ;  /* 0x00000006ff0a7e24 */ /* 0x000fe4000f8e00ff */
[----:B------:R-:W-:Y:S02]  /*57f0*/  IMAD.U32 R6, RZ, RZ, UR4 ;  /* 0x00000004ff067e24 */ /* 0x000fe4000f8e00ff */
[----:B------:R-:W-:-:S02]  /*5800*/  IMAD.U32 R7, RZ, RZ, UR5 ;  /* 0x00000005ff077e24 */ /* 0x000fc4000f8e00ff */
[----:B------:R-:W-:Y:S02]  /*5810*/  IMAD.U32 R11, RZ, RZ, UR7 ;  /* 0x00000007ff0b7e24 */ /* 0x000fe4000f8e00ff */
[----:B------:R-:W-:Y:S02]  /*5820*/  IMAD.MOV.U32 R8, RZ, RZ, 0x70 ;  /* 0x00000070ff087424 */ /* 0x000fe400078e00ff */
[----:B------:R-:W-:Y:S02]  /*5830*/  IMAD.MOV.U32 R12, RZ, RZ, 0x1 ;  /* 0x00000001ff0c7424 */ /* 0x000fe400078e00ff */
[----:B-1----:R-:W-:-:S07]  /*5840*/  IMAD.MOV.U32 R13, RZ, RZ, RZ ;  /* 0x000000ffff0d7224 */ /* 0x002fce00078e00ff */
[----:B------:R-:W-:-:S07]  /*5850*/  LEPC R20, `(.L_x_57) ;  /* 0x000000001014794e */ /* 0x000fce0000000000 */
[----:B--2---:R-:W-:Y:S05]  /*5860*/  CALL.ABS.NOINC R14 ;  /* 0x000000000e007343 */ /* 0x004fea0003c00000 */
.L_x_57:
[----:B------:R-:W1:Y:S01]  /*5870*/  LDC.64 R16, c[0x4][R16] ;  /* 0x0100000010107b82 */ /* 0x000e620000000a00 */
[----:B------:R-:W-:Y:S01]  /*5880*/  ULDC.64 UR4, c[0x4][0x160] ;  /* 0x0100580000047ab9 */ /* 0x000fe20000000a00 */
[----:B------:R-:W-:Y:S01]  /*5890*/  ULDC.64 UR6, c[0x4][0x8] ;  /* 0x0100020000067ab9 */ /* 0x000fe20000000a00 */
[----:B------:R-:W-:Y:S02]  /*58a0*/  IMAD.U32 R4, RZ, RZ, UR4 ;  /* 0x00000004ff047e24 */ /* 0x000fe4000f8e00ff */
        /* <DEDUP_REMOVED lines=8> */
[----:B------:R-:W-:-:S07]  /*5930*/  IMAD.MOV.U32 R13, RZ, RZ, RZ ;  /* 0x000000ffff0d7224 */ /* 0x000fce00078e00ff */
[----:B------:R-:W-:-:S07]  /*5940*/  LEPC R20, `(.L_x_56) ;  /* 0x000000001014794e */ /* 0x000fce0000000000 */
[----:B-1----:R-:W-:Y:S05]  /*5950*/  CALL.ABS.NOINC R16 ;  /* 0x0000000010007343 */ /* 0x002fea0003c00000 */
.L_x_56:
[----:B------:R-:W-:Y:S02]  /*5960*/  ULDC.64 UR4, c[0x0][0x590] ;  /* 0x0001640000047ab9 */ /* 0x000fe40000000a00 */
[----:B------:R-:W-:-:S04]  /*5970*/  ISETP.NE.U32.AND P0, PT, RZ, UR4, PT ;  /* 0x00000004ff007c0c */ /* 0x000fc8000bf05070 */
[----:B------:R-:W-:-:S13]  /*5980*/  ISETP.NE.AND.EX P0, PT, RZ, UR5, PT, P0 ;  /* 0x00000005ff007c0c */ /* 0x000fda000bf05300 */
[----:B------:R-:W-:Y:S05]  /*5990*/  @!P0 BRA `(.L_x_58) ;  /* 0x0000000000148947 */ /* 0x000fea0003800000 */
[----:B-1----:R-:W-:-:S04]  /*59a0*/  LEA R4, P0, R18, UR4, 0x3 ;  /* 0x0000000412047c11 */ /* 0x002fc8000f8018ff */
[----:B------:R-:W-:-:S06]  /*59b0*/  LEA.HI.X R5, R18, UR5, R19, 0x3, P0 ;  /* 0x0000000512057c11 */ /* 0x000fcc00080f1c13 */
[----:B------:R-:W2:Y:S04]  /*59c0*/  LDG.E.64 R4, desc[UR38][R4.64] ;  /* 0x0000002604047981 */ /* 0x000ea8000c1e1b00 */
[----:B--2---:R1:W5:Y:S01]  /*59d0*/  LD.E R0, desc[UR38][R4.64] ;  /* 0x0000002604007980 */ /* 0x004362000c101900 */
[----:B------:R-:W-:Y:S05]  /*59e0*/  BRA `(.L_x_59) ;  /* 0x0000000000307947 */ /* 0x000fea0003800000 */
.L_x_58:
[----:B------:R-:W-:Y:S02]  /*59f0*/  ULDC.64 UR4, c[0x0][0x588] ;  /* 0x0001620000047ab9 */ /* 0x000fe40000000a00 */
[----:B------:R-:W-:-:S04]  /*5a00*/  ISETP.NE.U32.AND P0, PT, RZ, UR4, PT ;  /* 0x00000004ff007c0c */ /* 0x000fc8000bf05070 */
[----:B------:R-:W-:-:S13]  /*5a10*/  ISETP.NE.AND.EX P0, PT, RZ, UR5, PT, P0 ;  /* 0x00000005ff007c0c */ /* 0x000fda000bf05300 */
[----:B------:R-:W-:Y:S05]  /*5a20*/  @!P0 BRA `(.L_x_60) ;  /* 0x0000000000188947 */ /* 0x000fea0003800000 */
[----:B-1----:R-:W1:Y:S01]  /*5a30*/  LDC.64 R4, c[0x0][0x588] ;  /* 0x00016200ff047b82 */ /* 0x002e620000000a00 */
[----:B------:R-:W-:Y:S02]  /*5a40*/  ULDC UR4, c[0x0][0x598] ;  /* 0x0001660000047ab9 */ /* 0x000fe40000000800 */
[----:B------:R-:W-:-:S04]  /*5a50*/  IMAD R3, R18, UR4, RZ ;  /* 0x0000000412037c24 */ /* 0x000fc8000f8e02ff */
[----:B-1----:R-:W-:-:S05]  /*5a60*/  IMAD.WIDE R4, R3, 0x4, R4 ;  /* 0x0000000403047825 */ /* 0x002fca00078e0204 */
[----:B------:R2:W5:Y:S01]  /*5a70*/  LDG.E R0, desc[UR38][R4.64] ;  /* 0x0000002604007981 */ /* 0x000562000c1e1900 */
[----:B------:R-:W-:Y:S05]  /*5a80*/  BRA `(.L_x_59) ;  /* 0x0000000000087947 */ /* 0x000fea0003800000 */
.L_x_60:
[----:B------:R-:W-:Y:S02]  /*5a90*/  ULDC UR4, c[0x0][0x580] ;  /* 0x0001600000047ab9 */ /* 0x000fe40000000800 */
[----:B------:R-:W-:-:S07]  /*5aa0*/  IMAD.U32 R0, RZ, RZ, UR4 ;  /* 0x00000004ff007e24 */ /* 0x000fce000f8e00ff */
.L_x_59:
[----:B------:R-:W-:Y:S02]  /*5ab0*/  ULDC.64 UR4, c[0x0][0x5b8] ;  /* 0x00016e0000047ab9 */ /* 0x000fe40000000a00 */
[----:B------:R-:W-:-:S04]  /*5ac0*/  ISETP.NE.U32.AND P0, PT, RZ, UR4, PT ;  /* 0x00000004ff007c0c */ /* 0x000fc8000bf05070 */
[----:B------:R-:W-:-:S13]  /*5ad0*/  ISETP.NE.AND.EX P0, PT, RZ, UR5, PT, P0 ;  /* 0x00000005ff007c0c */ /* 0x000fda000bf05300 */
[----:B------:R-:W-:Y:S05]  /*5ae0*/  @!P0 BRA `(.L_x_61) ;  /* 0x0000000000148947 */ /* 0x000fea0003800000 */
[----:B-12---:R-:W-:-:S04]  /*5af0*/  LEA R4, P0, R18, UR4, 0x3 ;  /* 0x0000000412047c11 */ /* 0x006fc8000f8018ff */
[----:B------:R-:W-:-:S06]  /*5b00*/  LEA.HI.X R5, R18, UR5, R19, 0x3, P0 ;  /* 0x0000000512057c11 */ /* 0x000fcc00080f1c13 */
[----:B------:R-:W2:Y:S04]  /*5b10*/  LDG.E.64 R4, desc[UR38][R4.64] ;  /* 0x0000002604047981 */ /* 0x000ea8000c1e1b00 */
[----:B--2---:R1:W5:Y:S01]  /*5b20*/  LD.E R3, desc[UR38][R4.64] ;  /* 0x0000002604037980 */ /* 0x004362000c101900 */
[----:B------:R-:W-:Y:S05]  /*5b30*/  BRA `(.L_x_62) ;  /* 0x0000000000307947 */ /* 0x000fea0003800000 */
.L_x_61:
[----:B------:R-:W-:Y:S02]  /*5b40*/  ULDC.64 UR4, c[0x0][0x5b0] ;  /* 0x00016c0000047ab9 */ /* 0x000fe40000000a00 */
[----:B------:R-:W-:-:S04]  /*5b50*/  ISETP.NE.U32.AND P0, PT, RZ, UR4, PT ;  /* 0x00000004ff007c0c */ /* 0x000fc8000bf05070 */
[----:B------:R-:W-:-:S13]  /*5b60*/  ISETP.NE.AND.EX P0, PT, RZ, UR5, PT, P0 ;  /* 0x00000005ff007c0c */ /* 0x000fda000bf05300 */
[----:B------:R-:W-:Y:S05]  /*5b70*/  @!P0 BRA `(.L_x_63) ;  /* 0x0000000000188947 */ /* 0x000fea0003800000 */
[----:B-12---:R-:W1:Y:S01]  /*5b80*/  LDC.64 R4, c[0x0][0x5b0] ;  /* 0x00016c00ff047b82 */ /* 0x006e620000000a00 */
[----:B------:R-:W-:Y:S02]  /*5b90*/  ULDC UR4, c[0x0][0x5c0] ;  /* 0x0001700000047ab9 */ /* 0x000fe40000000800 */
[----:B------:R-:W-:-:S04]  /*5ba0*/  IMAD R3, R18, UR4, RZ ;  /* 0x0000000412037c24 */ /* 0x000fc8000f8e02ff */
[----:B-1----:R-:W-:-:S05]  /*5bb0*/  IMAD.WIDE R4, R3, 0x4, R4 ;  /* 0x0000000403047825 */ /* 0x002fca00078e0204 */
[----:B------:R2:W5:Y:S01]  /*5bc0*/  LDG.E R3, desc[UR38][R4.64] ;  /* 0x0000002604037981 */ /* 0x000562000c1e1900 */
[----:B------:R-:W-:Y:S05]  /*5bd0*/  BRA `(.L_x_62) ;  /* 0x0000000000087947 */ /* 0x000fea0003800000 */
.L_x_63:
[----:B------:R-:W-:Y:S02]  /*5be0*/  ULDC UR4, c[0x0][0x5a8] ;  /* 0x00016a0000047ab9 */ /* 0x000fe40000000800 */
[----:B-1----:R-:W-:-:S07]  /*5bf0*/  IMAD.U32 R3, RZ, RZ, UR4 ;  /* 0x00000004ff037e24 */ /* 0x002fce000f8e00ff */
.L_x_62:
[----:B------:R-:W-:Y:S01]  /*5c00*/  ISETP.GT.U32.AND P0, PT, R153, 0x3e, PT ;  /* 0x0000003e9900780c */ /* 0x000fe20003f04070 */
[----:B------:R-:W-:Y:S01]  /*5c10*/  BSSY B0, `(.L_x_64) ;  /* 0x0000007000007945 */ /* 0x000fe20003800000 */
[----:B-12---:R-:W-:-:S11]  /*5c20*/  PRMT R4, RZ, 0x7610, R4 ;  /* 0x00007610ff047816 */ /* 0x006fd60000000004 */
[----:B------:R-:W-:Y:S05]  /*5c30*/  @P0 BRA `(.L_x_65) ;  /* 0x0000000000100947 */ /* 0x000fea0003800000 */
[----:B------:R-:W-:-:S03]  /*5c40*/  UMOV UR4, 0xffffffff ;  /* 0xffffffff00047882 */ /* 0x000fc60000000000 */
[----:B------:R-:W-:Y:S05]  /*5c50*/  BRA.DIV UR4, `(.L_x_66) ;  /* 0x0000009604047947 */ /* 0x000fea000b800000 */
[----:B------:R-:W-:-:S13]  /*5c60*/  ELECT P6, URZ, PT ;  /* 0x00000000003f782f */ /* 0x000fda00038c0000 */
.L_x_284:
[----:B------:R-:W-:-:S07]  /*5c70*/  SEL R4, RZ, 0x1, !P6 ;  /* 0x00000001ff047807 */ /* 0x000fce0007000000 */
.L_x_65:
[----:B------:R-:W-:Y:S05]  /*5c80*/  BSYNC B0 ;  /* 0x0000000000007941 */ /* 0x000fea0003800000 */
.L_x_64:
[----:B------:R-:W-:-:S05]  /*5c90*/  IMAD.U32 R5, RZ, RZ, UR56 ;  /* 0x00000038ff057e24 */ /* 0x000fca000f8e00ff */
[----:B------:R-:W-:-:S13]  /*5ca0*/  ISETP.NE.AND P0, PT, R5, 0x3, PT ;  /* 0x000000030500780c */ /* 0x000fda0003f05270 */
[----:B------:R-:W-:Y:S05]  /*5cb0*/  @!P0 BRA `(.L_x_67) ;  /* 0x0000000000048947 */ /* 0x000fea0003800000 */
[----:B------:R-:W-:Y:S01]  /*5cc0*/  BPT.TRAP 0x1 ;  /* 0x000000040000795c */ /* 0x000fe20000300000 */
.L_x_67:
[----:B------:R-:W-:Y:S01]  /*5cd0*/  SHF.L.U32 R14, RZ, 0x1f, RZ ;  /* 0x0000001fff0e7819 */ /* 0x000fe200000006ff */
[----:B------:R-:W-:Y:S01]  /*5ce0*/  IMAD.MOV.U32 R8, RZ, RZ, RZ ;  /* 0x000000ffff087224 */ /* 0x000fe200078e00ff */
[----:B-----5:R-:W-:Y:S02]  /*5cf0*/  FSETP.NEU.AND P1, PT, R0, RZ, PT ;  /* 0x000000ff0000720b */ /* 0x020fe40003f2d000 */
[----:B------:R-:W1:Y:S11]  /*5d00*/  SYNCS.PHASECHK.TRANS64.TRYWAIT P2, [UR48+0x342b0], R14 ;  /* 0x0342b00eff0075a7 */ /* 0x000e760008040170 */
[----:B------:R-:W-:Y:S01]  /*5d10*/  @P1 LEA R16, R152, UR48, 0x1 ;  /* 0x0000003098101c11 */ /* 0x000fe2000f8e08ff */
[----:B-1----:R-:W-:Y:S06]  /*5d20*/  @!P2 BRA `(.L_x_68) ;  /* 0x0000009000e8a947 */ /* 0x002fec0003800000 */
.L_x_285:
[----:B------:R-:W-:Y:S05]  /*5d30*/  @P1 WARPSYNC.ALL ;  /* 0x0000000000001948 */ /* 0x000fea0003800000 */
[----:B------:R-:W1:Y:S01]  /*5d40*/  @P1 LDSM.16.M88.4 R8, [R16+0x30000] ;  /* 0x030000001008183b */ /* 0x000e620000000200 */
[----:B------:R-:W-:Y:S01]  /*5d50*/  PRMT R4, R4, 0x9910, RZ ;  /* 0x0000991004047816 */ /* 0x000fe200000000ff */
[----:B------:R-:W-:Y:S03]  /*5d60*/  BSSY B0, `(.L_x_69) ;  /* 0x000000d000007945 */ /* 0x000fe60003800000 */
[----:B------:R-:W-:Y:S01]  /*5d70*/  ISETP.NE.AND P2, PT, R4, RZ, PT ;  /* 0x000000ff0400720c */ /* 0x000fe20003f45270 */
[----:B------:R-:W-:Y:S01]  /*5d80*/  @P1 IMAD R4, R155, 0x2, R16 ;  /* 0x000000029b041824 */ /* 0x000fe200078e0210 */
[C---:B-1----:R-:W-:Y:S01]  /*5d90*/  LOP3.LUT R5, R8.reuse, 0xffff0000, RZ, 0xc0, !PT ;  /* 0xffff000008057812 */ /* 0x042fe200078ec0ff */
[----:B------:R-:W-:-:S04]  /*5da0*/  IMAD.U32 R13, R8, 0x10000, RZ ;  /* 0x00010000080d7824 */ /* 0x000fc800078e00ff */
[-C--:B------:R-:W-:Y:S01]  /*5db0*/  FMUL R12, R5, R0.reuse ;  /* 0x00000000050c7220 */ /* 0x080fe20000400000 */
[----:B------:R-:W-:Y:S01]  /*5dc0*/  FMUL R13, R13, R0 ;  /* 0x000000000d0d7220 */ /* 0x000fe20000400000 */
[----:B------:R-:W1:Y:S01]  /*5dd0*/  @P1 LDSM.16.M88.4 R4, [R4+0x30000] ;  /* 0x030000000404183b */ /* 0x000e620000000200 */
[----:B------:R-:W-:Y:S05]  /*5de0*/  @P1 BRA `(.L_x_70) ;  /* 0x0000000000101947 */ /* 0x000fea0003800000 */
[----:B------:R-:W-:Y:S01]  /*5df0*/  IMAD.MOV.U32 R9, RZ, RZ, RZ ;  /* 0x000000ffff097224 */ /* 0x000fe200078e00ff */
[----:B------:R-:W-:Y:S02]  /*5e00*/  CS2R R10, SRZ ;  /* 0x00000000000a7805 */ /* 0x000fe4000001ff00 */
[----:B-1----:R-:W-:Y:S02]  /*5e10*/  CS2R R4, SRZ ;  /* 0x0000000000047805 */ /* 0x002fe4000001ff00 */
[----:B------:R-:W-:-:S07]  /*5e20*/  CS2R R6, SRZ ;  /* 0x0000000000067805 */ /* 0x000fce000001ff00 */
.L_x_70:
[----:B------:R-:W-:Y:S05]  /*5e30*/  BSYNC B0 ;  /* 0x0000000000007941 */ /* 0x000fea0003800000 */
.L_x_69:
[C---:B------:R-:W-:Y:S01]  /*5e40*/  IMAD.U32 R15, R9.reuse, 0x10000, RZ ;  /* 0x00010000090f7824 */ /* 0x040fe200078e00ff */
[----:B------:R-:W-:Y:S01]  /*5e50*/  LOP3.LUT R9, R9, 0xffff0000, RZ, 0xc0, !PT ;  /* 0xffff000009097812 */ /* 0x000fe200078ec0ff */
[C---:B------:R-:W-:Y:S01]  /*5e60*/  IMAD.U32 R21, R11.reuse, 0x10000, RZ ;  /* 0x000100000b157824 */ /* 0x040fe200078e00ff */
[C---:B------:R-:W-:Y:S01]  /*5e70*/  LOP3.LUT R19, R10.reuse, 0xffff0000, RZ, 0xc0, !PT ;  /* 0xffff00000a137812 */ /* 0x040fe200078ec0ff */
[----:B------:R-:W-:Y:S01]  /*5e80*/  IMAD.U32 R17, R10, 0x10000, RZ ;  /* 0x000100000a117824 */ /* 0x000fe200078e00ff */
[----:B------:R-:W-:Y:S01]  /*5e90*/  LOP3.LUT R11, R11, 0xffff0000, RZ, 0xc0, !PT ;  /* 0xffff00000b0b7812 */ /* 0x000fe200078ec0ff */
[-C--:B------:R-:W-:Y:S01]  /*5ea0*/  FMUL R15, R15, R0.reuse ;  /* 0x000000000f0f7220 */ /* 0x080fe20000400000 */
[-C--:B------:R-:W-:Y:S01]  /*5eb0*/  FMUL R16, R9, R0.reuse ;  /* 0x0000000009107220 */ /* 0x080fe20000400000 */
[-C--:B------:R-:W-:Y:S01]  /*5ec0*/  FMUL R17, R17, R0.reuse ;  /* 0x0000000011117220 */ /* 0x080fe20000400000 */
[-C--:B------:R-:W-:Y:S01]  /*5ed0*/  FMUL R18, R19, R0.reuse ;  /* 0x0000000013127220 */ /* 0x080fe20000400000 */
[-C--:B------:R-:W-:Y:S01]  /*5ee0*/  FMUL R19, R21, R0.reuse ;  /* 0x0000000015137220 */ /* 0x080fe20000400000 */
[-C--:B------:R-:W-:Y:S01]  /*5ef0*/  FMUL R20, R11, R0.reuse ;  /* 0x000000000b147220 */ /* 0x080fe20000400000 */
[C---:B-1----:R-:W-:Y:S01]  /*5f00*/  IMAD.U32 R161, R5.reuse, 0x10000, RZ ;  /* 0x0001000005a17824 */ /* 0x042fe200078e00ff */
[----:B------:R-:W-:Y:S01]  /*5f10*/  LOP3.LUT R163, R5, 0xffff0000, RZ, 0xc0, !PT ;  /* 0xffff000005a37812 */ /* 0x000fe200078ec0ff */
[C---:B------:R-:W-:Y:S01]  /*5f20*/  IMAD.U32 R165, R6.reuse, 0x10000, RZ ;  /* 0x0001000006a57824 */ /* 0x040fe200078e00ff */
[----:B------:R-:W-:Y:S01]  /*5f30*/  LOP3.LUT R167, R6, 0xffff0000, RZ, 0xc0, !PT ;  /* 0xffff000006a77812 */ /* 0x000fe200078ec0ff */
[-C--:B------:R-:W-:Y:S01]  /*5f40*/  FFMA R5, R90, R3.reuse, R15 ;  /* 0x000000035a057223 */ /* 0x080fe2000000000f */
[-C--:B------:R-:W-:Y:S01]  /*5f50*/  FFMA R6, R91, R3.reuse, R16 ;  /* 0x000000035b067223 */ /* 0x080fe20000000010 */
[-C--:B------:R-:W-:Y:S01]  /*5f60*/  FFMA R92, R92, R3.reuse, R17 ;  /* 0x000000035c5c7223 */ /* 0x080fe20000000011 */
[-C--:B------:R-:W-:Y:S01]  /*5f70*/  FFMA R93, R93, R3.reuse, R18 ;  /* 0x000000035d5d7223 */ /* 0x080fe20000000012 */
[-C--:B------:R-:W-:Y:S01]  /*5f80*/  FFMA R171, R89, R3.reuse, R12 ;  /* 0x0000000359ab7223 */ /* 0x080fe2000000000c */
[-C--:B------:R-:W-:Y:S01]  /*5f90*/  FFMA R94, R94, R3.reuse, R19 ;  /* 0x000000035e5e7223 */ /* 0x080fe20000000013 */
[-C--:B------:R-:W-:Y:S01]  /*5fa0*/  FFMA R95, R95, R3.reuse, R20 ;  /* 0x000000035f5f7223 */ /* 0x080fe20000000014 */
[C---:B------:R-:W-:Y:S01]  /*5fb0*/  IMAD.U32 R89, R4.reuse, 0x10000, RZ ;  /* 0x0001000004597824 */ /* 0x040fe200078e00ff */
[----:B------:R-:W-:Y:S01]  /*5fc0*/  LOP3.LUT R159, R4, 0xffff0000, RZ, 0xc0, !PT ;  /* 0xffff0000049f7812 */ /* 0x000fe200078ec0ff */
[C---:B------:R-:W-:Y:S01]  /*5fd0*/  IMAD.U32 R169, R7.reuse, 0x10000, RZ ;  /* 0x0001000007a97824 */ /* 0x040fe200078e00ff */
[----:B------:R-:W-:Y:S01]  /*5fe0*/  LOP3.LUT R9, R7, 0xffff0000, RZ, 0xc0, !PT ;  /* 0xffff000007097812 */ /* 0x000fe200078ec0ff */
[----:B------:R-:W-:Y:S01]  /*5ff0*/  FFMA R88, R88, R3, R13 ;  /* 0x0000000358587223 */ /* 0x000fe2000000000d */
[----:B------:R-:W-:Y:S01]  /*6000*/  F2FP.BF16.F32.PACK_AB R5, R6, R5 ;  /* 0x000000050605723e */ /* 0x000fe200000010ff */
[----:B------:R-:W-:Y:S01]  /*6010*/  FMUL R89, R89, R0 ;  /* 0x0000000059597220 */ /* 0x000fe20000400000 */
[----:B------:R-:W-:Y:S01]  /*6020*/  F2FP.BF16.F32.PACK_AB R6, R93, R92 ;  /* 0x0000005c5d06723e */ /* 0x000fe200000010ff */
[----:B------:R-:W-:Y:S01]  /*6030*/  FMUL R91, R161, R0 ;  /* 0x00000000a15b7220 */ /* 0x000fe20000400000 */
[----:B------:R-:W-:Y:S01]  /*6040*/  F2FP.BF16.F32.PACK_AB R7, R95, R94 ;  /* 0x0000005e5f07723e */ /* 0x000fe200000010ff */
[-C--:B------:R-:W-:Y:S01]  /*6050*/  FMUL R92, R163, R0.reuse ;  /* 0x00000000a35c7220 */ /* 0x080fe20000400000 */
[-C--:B------:R-:W-:Y:S01]  /*6060*/  FMUL R90, R159, R0.reuse ;  /* 0x000000009f5a7220 */ /* 0x080fe20000400000 */
[-C--:B------:R-:W-:Y:S01]  /*6070*/  FMUL R93, R165, R0.reuse ;  /* 0x00000000a55d7220 */ /* 0x080fe20000400000 */
[-C--:B------:R-:W-:Y:S01]  /*6080*/  FMUL R94, R167, R0.reuse ;  /* 0x00000000a75e7220 */ /* 0x080fe20000400000 */
[-C--:B------:R-:W-:Y:S01]  /*6090*/  FMUL R95, R169, R0.reuse ;  /* 0x00000000a95f7220 */ /* 0x080fe20000400000 */
[----:B------:R-:W-:Y:S01]  /*60a0*/  FMUL R156, R9, R0 ;  /* 0x00000000099c7220 */ /* 0x000fe20000400000 */
[----:B------:R-:W-:Y:S01]  /*60b0*/  F2FP.BF16.F32.PACK_AB R4, R171, R88 ;  /* 0x00000058ab04723e */ /* 0x000fe200000010ff */
[-C--:B------:R-:W-:Y:S01]  /*60c0*/  FFMA R8, R96, R3.reuse, R89 ;  /* 0x0000000360087223 */ /* 0x080fe20000000059 */
[-C--:B------:R-:W-:Y:S01]  /*60d0*/  FFMA R9, R98, R3.reuse, R91 ;  /* 0x0000000362097223 */ /* 0x080fe2000000005b */
[-C--:B------:R-:W-:Y:S01]  /*60e0*/  FFMA R10, R99, R3.reuse, R92 ;  /* 0x00000003630a7223 */ /* 0x080fe2000000005c */
[-C--:B------:R-:W-:Y:S01]  /*60f0*/  FFMA R97, R97, R3.reuse, R90 ;  /* 0x0000000361617223 */ /* 0x080fe2000000005a */
[-C--:B------:R-:W-:Y:S01]  /*6100*/  FFMA R100, R100, R3.reuse, R93 ;  /* 0x0000000364647223 */ /* 0x080fe2000000005d */
[-C--:B------:R-:W-:Y:S01]  /*6110*/  FFMA R101, R101, R3.reuse, R94 ;  /* 0x0000000365657223 */ /* 0x080fe2000000005e */
[-C--:B------:R-:W-:Y:S01]  /*6120*/  FFMA R11, R102, R3.reuse, R95 ;  /* 0x00000003660b7223 */ /* 0x080fe2000000005f */
[----:B------:R-:W-:Y:S01]  /*6130*/  FFMA R96, R103, R3, R156 ;  /* 0x0000000367607223 */ /* 0x000fe2000000009c */
[----:B------:R-:W-:Y:S01]  /*6140*/  LEA R88, R152, UR48, 0x1 ;  /* 0x0000003098587c11 */ /* 0x000fe2000f8e08ff */
[----:B------:R-:W-:Y:S05]  /*6150*/  WARPSYNC.ALL ;  /* 0x0000000000007948 */ /* 0x000fea0003800000 */
[----:B------:R-:W-:Y:S01]  /*6160*/  F2FP.BF16.F32.PACK_AB R9, R10, R9 ;  /* 0x000000090a09723e */ /* 0x000fe200000010ff */
[----:B------:R-:W-:Y:S01]  /*6170*/  IMAD R21, R155, 0x2, R88 ;  /* 0x000000029b157824 */ /* 0x000fe200078e0258 */
[----:B------:R-:W-:Y:S01]  /*6180*/  F2FP.BF16.F32.PACK_AB R8, R97, R8 ;  /* 0x000000086108723e */ /* 0x000fe200000010ff */
[----:B------:R1:W-:Y:S01]  /*6190*/  STSM.16.M88.4 [R88+0x30000], R4 ;  /* 0x0300000458007844 */ /* 0x0003e20000000200 */
[----:B------:R-:W-:Y:S01]  /*61a0*/  F2FP.BF16.F32.PACK_AB R10, R101, R100 ;  /* 0x00000064650a723e */ /* 0x000fe200000010ff */
[----:B------:R-:W-:Y:S01]  /*61b0*/  BSSY B0, `(.L_x_71) ;  /* 0x000000f000007945 */ /* 0x000fe20003800000 */
[----:B------:R-:W-:-:S05]  /*61c0*/  F2FP.BF16.F32.PACK_AB R11, R96, R11 ;  /* 0x0000000b600b723e */ /* 0x000fca00000010ff */
[----:B------:R1:W-:Y:S01]  /*61d0*/  STSM.16.M88.4 [R21+0x30000], R8 ;  /* 0x0300000815007844 */ /* 0x0003e20000000200 */
[----:B------:R-:W-:Y:S01]  /*61e0*/  @!PT LDS RZ, [RZ] ;  /* 0x00000000fffff984 */ /* 0x000fe20000000800 */
[----:B------:R-:W-:Y:S01]  /*61f0*/  @!PT LDS RZ, [RZ] ;  /* 0x00000000fffff984 */ /* 0x000fe20000000800 */
[----:B------:R-:W-:Y:S01]  /*6200*/  @!PT LDS RZ, [RZ] ;  /* 0x00000000fffff984 */ /* 0x000fe20000000800 */
[----:B------:R-:W-:Y:S01]  /*6210*/  @!PT LDS RZ, [RZ] ;  /* 0x00000000fffff984 */ /* 0x000fe20000000800 */
[----:B------:R2:W-:Y:S06]  /*6220*/  MEMBAR.ALL.CTA ;  /* 0x0000000000007992 */ /* 0x0005ec0000008000 */
[----:B--2---:R-:W2:Y:S02]  /*6230*/  FENCE.VIEW.ASYNC.S ;  /* 0x00000000000073c6 */ /* 0x004ea40000000000 */
[----:B--2---:R-:W-:Y:S06]  /*6240*/  BAR.SYNC.DEFER_BLOCKING 0x1, 0x80 ;  /* 0x0042000000007b1d */ /* 0x004fec0000010000 */
[----:B------:R-:W-:Y:S05]  /*6250*/  @!P2 BRA `(.L_x_72) ;  /* 0x000000000010a947 */ /* 0x000fea0003800000 */
[----:B------:R-:W-:-:S09]  /*6260*/  UIADD3 UR44, UR48, 0x30000, URZ ;  /* 0x00030000302c7890 */ /* 0x000fd2000fffe03f */
[----:B------:R2:W-:Y:S01]  /*6270*/  UTMASTG.2D [UR44], [UR36] ;  /* 0x0000002c240073b5 */ /* 0x0005e20008008000 */
[----:B------:R0:W-:Y:S01]  /*6280*/  UTMACMDFLUSH ;  /* 0x00000000000079b7 */ /* 0x0001e20000000000 */
[----:B--2---:R-:W-:-:S04]  /*6290*/  DEPBAR.LE SB0, 0x1 ;  /* 0x000080400000791a */ /* 0x004fc80000000000 */
.L_x_72:
[----:B------:R-:W-:Y:S05]  /*62a0*/  BSYNC B0 ;  /* 0x0000000000007941 */ /* 0x000fea0003800000 */
.L_x_71:
[----:B-1----:R-:W-:Y:S01]  /*62b0*/  VIADD R4, R88, 0x30000 ;  /* 0x0003000058047836 */ /* 0x002fe20000000000 */
[----:B------:R-:W-:Y:S03]  /*62c0*/  BAR.SYNC.DEFER_BLOCKING 0x1, 0x80 ;  /* 0x0042000000007b1d */ /* 0x000fe60000010000 */
[----:B------:R-:W-:-:S03]  /*62d0*/  IMAD R21, R155, 0x2, R4 ;  /* 0x000000029b157824 */ /* 0x000fc600078e0204 */
[----:B------:R-:W-:Y:S05]  /*62e0*/  @!P0 BRA `(.L_x_73) ;  /* 0x0000000000048947 */ /* 0x000fea0003800000 */
[----:B------:R-:W-:Y:S01]  /*62f0*/  BPT.TRAP 0x1 ;  /* 0x000000040000795c */ /* 0x000fe20000300000 */
.L_x_73:
[----:B------:R-:W1:Y:S02]  /*6300*/  SYNCS.PHASECHK.TRANS64.TRYWAIT P3, [UR48+0x342b8], R14 ;  /* 0x0342b80eff0075a7 */ /* 0x000e640008060170 */
[----:B-1----:R-:W-:Y:S05]  /*6310*/  @!P3 BRA `(.L_x_74) ;  /* 0x0000008c0084b947 */ /* 0x002fea0003800000 */
.L_x_286:
[----:B------:R-:W-:Y:S05]  /*6320*/  @!P1 BRA `(.L_x_75) ;  /* 0x00000000008c9947 */ /* 0x000fea0003800000 */
[----:B------:R-:W-:Y:S05]  /*6330*/  WARPSYNC.ALL ;  /* 0x0000000000007948 */ /* 0x000fea0003800000 */
[----:B------:R-:W2:Y:S04]  /*6340*/  LDSM.16.M88.4 R8, [R88+0x31000] ;  /* 0x031000005808783b */ /* 0x000ea80000000200 */
[----:B-1----:R-:W1:Y:S01]  /*6350*/  LDSM.16.M88.4 R4, [R21+0x1000] ;  /* 0x001000001504783b */ /* 0x002e620000000200 */
[----:B--2---:R-:W-:Y:S01]  /*6360*/  LOP3.LUT R15, R8, 0xffff0000, RZ, 0xc0, !PT ;  /* 0xffff0000080f7812 */ /* 0x004fe200078ec0ff */
[----:B------:R-:W-:Y:S01]  /*6370*/  IMAD.U32 R17, R9, 0x10000, RZ ;  /* 0x0001000009117824 */ /* 0x000fe200078e00ff */
[C---:B------:R-:W-:Y:S01]  /*6380*/  LOP3.LUT R89, R10.reuse, 0xffff0000, RZ, 0xc0, !PT ;  /* 0xffff00000a597812 */ /* 0x040fe200078ec0ff */
[----:B------:R-:W-:Y:S01]  /*6390*/  IMAD.U32 R19, R10, 0x10000, RZ ;  /* 0x000100000a137824 */ /* 0x000fe200078e00ff */
[C---:B-1----:R-:W-:Y:S01]  /*63a0*/  LOP3.LUT R95, R4.reuse, 0xffff0000, RZ, 0xc0, !PT ;  /* 0xffff0000045f7812 */ /* 0x042fe200078ec0ff */
[----:B------:R-:W-:Y:S01]  /*63b0*/  IMAD.U32 R91, R11, 0x10000, RZ ;  /* 0x000100000b5b7824 */ /* 0x000fe200078e00ff */
[----:B------:R-:W-:Y:S01]  /*63c0*/  LOP3.LUT R9, R9, 0xffff0000, RZ, 0xc0, !PT ;  /* 0xffff000009097812 */ /* 0x000fe200078ec0ff */
        /* <DEDUP_REMOVED lines=8> */
[----:B------:R-:W-:-:S02]  /*6450*/  IMAD.U32 R99, R6, 0x10000, RZ ;  /* 0x0001000006637824 */ /* 0x000fc400078e00ff */
[-C--:B------:R-:W-:Y:S01]  /*6460*/  FMUL R12, R15, R0.reuse ;  /* 0x000000000f0c7220 */ /* 0x080fe20000400000 */
        /* <DEDUP_REMOVED lines=14> */
[----:B------:R-:W-:-:S07]  /*6550*/  FMUL R156, R7, R0 ;  /* 0x00000000079c7220 */ /* 0x000fce0000400000 */
.L_x_75:
[-C--:B-1----:R-:W-:Y:S01]  /*6560*/  FFMA R5, R26, R3.reuse, R15 ;  /* 0x000000031a057223 */ /* 0x082fe2000000000f */
[-C--:B------:R-:W-:Y:S01]  /*6570*/  FFMA R6, R27, R3.reuse, R16 ;  /* 0x000000031b067223 */ /* 0x080fe20000000010 */
        /* <DEDUP_REMOVED lines=14> */
[----:B------:R-:W-:Y:S01]  /*6660*/  F2FP.BF16.F32.PACK_AB R5, R6, R5 ;  /* 0x000000050605723e */ /* 0x000fe200000010ff */
[----:B------:R-:W-:Y:S05]  /*6670*/  WARPSYNC.ALL ;  /* 0x0000000000007948 */ /* 0x000fea0003800000 */
[----:B------:R-:W-:Y:S01]  /*6680*/  F2FP.BF16.F32.PACK_AB R4, R25, R4 ;  /* 0x000000041904723e */ /* 0x000fe200000010ff */
[----:B------:R-:W-:Y:S01]  /*6690*/  BSSY B0, `(.L_x_76) ;  /* 0x0000017000007945 */ /* 0x000fe20003800000 */
[----:B------:R-:W-:-:S02]  /*66a0*/  F2FP.BF16.F32.PACK_AB R6, R29, R28 ;  /* 0x0000001c1d06723e */ /* 0x000fc400000010ff */
[----:B------:R-:W-:Y:S02]  /*66b0*/  F2FP.BF16.F32.PACK_AB R7, R8, R7 ;  /* 0x000000070807723e */ /* 0x000fe400000010ff */
[----:B------:R-:W-:Y:S02]  /*66c0*/  F2FP.BF16.F32.PACK_AB R9, R10, R9 ;  /* 0x000000090a09723e */ /* 0x000fe400000010ff */
[----:B------:R-:W-:Y:S01]  /*66d0*/  F2FP.BF16.F32.PACK_AB R8, R33, R32 ;  /* 0x000000202108723e */ /* 0x000fe200000010ff */
[----:B------:R1:W-:Y:S01]  /*66e0*/  STSM.16.M88.4 [R88+0x31000], R4 ;  /* 0x0310000458007844 */ /* 0x0003e20000000200 */
[----:B------:R-:W-:Y:S02]  /*66f0*/  F2FP.BF16.F32.PACK_AB R10, R37, R36 ;  /* 0x00000024250a723e */ /* 0x000fe400000010ff */
        /* <DEDUP_REMOVED lines=10> */
[----:B------:R-:W-:Y:S02]  /*67a0*/  UIADD3 UR6, UR46, 0x40, URZ ;  /* 0x000000402e067890 */ /* 0x000fe4000fffe03f */
[----:B------:R-:W-:Y:S01]  /*67b0*/  UIADD3 UR4, UR48, 0x31000, URZ ;  /* 0x0003100030047890 */ /* 0x000fe2000fffe03f */
[----:B------:R-:W-:-:S08]  /*67c0*/  UMOV UR5, UR45 ;  /* 0x0000002d00057c82 */ /* 0x000fd00008000000 */
[----:B------:R2:W-:Y:S01]  /*67d0*/  UTMASTG.2D [UR4], [UR36] ;  /* 0x00000004240073b5 */ /* 0x0005e20008008000 */
[----:B------:R0:W-:Y:S01]  /*67e0*/  UTMACMDFLUSH ;  /* 0x00000000000079b7 */ /* 0x0001e20000000000 */
[----:B--2---:R-:W-:-:S04]  /*67f0*/  DEPBAR.LE SB0, 0x1 ;  /* 0x000080400000791a */ /* 0x004fc80000000000 */
.L_x_77:
[----:B------:R-:W-:Y:S05]  /*6800*/  BSYNC B0 ;  /* 0x0000000000007941 */ /* 0x000fea0003800000 */
.L_x_76:
[----:B------:R-:W-:Y:S06]  /*6810*/  BAR.SYNC.DEFER_BLOCKING 0x1, 0x80 ;  /* 0x0042000000007b1d */ /* 0x000fec0000010000 */
[----:B------:R-:W-:Y:S05]  /*6820*/  @!P0 BRA `(.L_x_78) ;  /* 0x0000000000048947 */ /* 0x000fea0003800000 */
[----:B------:R-:W-:Y:S01]  /*6830*/  BPT.TRAP 0x1 ;  /* 0x000000040000795c */ /* 0x000fe20000300000 */
.L_x_78:
[----:B------:R-:W-:-:S04]  /*6840*/  UIADD3 UR4, UR48, 0x342d0, URZ ;  /* 0x000342d030047890 */ /* 0x000fc8000fffe03f */
[----:B------:R-:W-:-:S09]  /*6850*/  UPRMT UR8, UR58, 0x654, UR4 ;  /* 0x000006543a087896 */ /* 0x000fd20008000004 */
[----:B------:R-:W-:Y:S01]  /*6860*/  SYNCS.ARRIVE.TRANS64.RED.A1T0 RZ, [UR8], RZ ;  /* 0x000000ffffff79a7 */ /* 0x000fe20008100408 */
[----:B------:R-:W-:Y:S05]  /*6870*/  @!P0 BRA `(.L_x_79) ;  /* 0x0000000000048947 */ /* 0x000fea0003800000 */
[----:B------:R-:W-:Y:S01]  /*6880*/  BPT.TRAP 0x1 ;  /* 0x000000040000795c */ /* 0x000fe20000300000 */
.L_x_79:
[----:B------:R-:W2:Y:S02]  /*6890*/  SYNCS.PHASECHK.TRANS64.TRYWAIT P3, [UR48+0x342c0], R14 ;  /* 0x0342c00eff0075a7 */ /* 0x000ea40008060170 */
[----:B--2---:R-:W-:Y:S05]  /*68a0*/  @!P3 BRA `(.L_x_80) ;  /* 0x000000880038b947 */ /* 0x004fea0003800000 */
.L_x_287:
[----:B------:R-:W-:Y:S05]  /*68b0*/  @!P1 BRA `(.L_x_81) ;  /* 0x00000000008c9947 */ /* 0x000fea0003800000 */
[----:B------:R-:W-:Y:S05]  /*68c0*/  WARPSYNC.ALL ;  /* 0x0000000000007948 */ /* 0x000fea0003800000 */
[----:B-1----:R-:W1:Y:S04]  /*68d0*/  LDSM.16.M88.4 R4, [R88+0x32000] ;  /* 0x032000005804783b */ /* 0x002e680000000200 */
[----:B------:R-:W2:Y:S01]  /*68e0*/  LDSM.16.M88.4 R24, [R21+0x2000] ;  /* 0x002000001518783b */ /* 0x000ea20000000200 */
[----:B-1----:R-:W-:Y:S01]  /*68f0*/  IMAD.U32 R15, R5, 0x10000, RZ ;  /* 0x00010000050f7824 */ /* 0x002fe200078e00ff */
[----:B------:R-:W-:Y:S01]  /*6900*/  LOP3.LUT R9, R4, 0xffff0000, RZ, 0xc0, !PT ;  /* 0xffff000004097812 */ /* 0x000fe200078ec0ff */
[----:B------:R-:W-:Y:S01]  /*6910*/  IMAD.U32 R19, R7, 0x10000, RZ ;  /* 0x0001000007137824 */ /* 0x000fe200078e00ff */
[----:B------:R-:W-:Y:S01]  /*6920*/  LOP3.LUT R5, R5, 0xffff0000, RZ, 0xc0, !PT ;  /* 0xffff000005057812 */ /* 0x000fe200078ec0ff */
[----:B--2---:R-:W-:Y:S01]  /*6930*/  IMAD.U32 R91, R25, 0x10000, RZ ;  /* 0x00010000195b7824 */ /* 0x004fe200078e00ff */
        /* <DEDUP_REMOVED lines=27> */
.L_x_81:
        /* <DEDUP_REMOVED lines=42> */
.L_x_83:
[----:B------:R-:W-:Y:S05]  /*6d90*/  BSYNC B0 ;  /* 0x0000000000007941 */ /* 0x000fea0003800000 */
.L_x_82:
[----:B------:R-:W-:Y:S06]  /*6da0*/  BAR.SYNC.DEFER_BLOCKING 0x1, 0x80 ;  /* 0x0042000000007b1d */ /* 0x000fec0000010000 */
[----:B------:R-:W-:Y:S05]  /*6db0*/  @!P0 BRA `(.L_x_84) ;  /* 0x0000000000048947 */ /* 0x000fea0003800000 */
[----:B------:R-:W-:Y:S01]  /*6dc0*/  BPT.TRAP 0x1 ;  /* 0x000000040000795c */ /* 0x000fe20000300000 */
.L_x_84:
[----:B------:R-:W-:-:S04]  /*6dd0*/  UIADD3 UR4, UR48, 0x342d8, URZ ;  /* 0x000342d830047890 */ /* 0x000fc8000fffe03f */
[----:B------:R-:W-:-:S09]  /*6de0*/  UPRMT UR9, UR58, 0x654, UR4 ;  /* 0x000006543a097896 */ /* 0x000fd20008000004 */
[----:B------:R-:W-:Y:S01]  /*6df0*/  SYNCS.ARRIVE.TRANS64.RED.A1T0 RZ, [UR9], RZ ;  /* 0x000000ffffff79a7 */ /* 0x000fe20008100409 */
[----:B------:R-:W-:Y:S05]  /*6e00*/  @!P0 BRA `(.L_x_85) ;  /* 0x0000000000048947 */ /* 0x000fea0003800000 */
[----:B------:R-:W-:Y:S01]  /*6e10*/  BPT.TRAP 0x1 ;  /* 0x000000040000795c */ /* 0x000fe20000300000 */
.L_x_85:
[----:B------:R-:W2:Y:S02]  /*6e20*/  SYNCS.PHASECHK.TRANS64.TRYWAIT P3, [UR48+0x342c8], R14 ;  /* 0x0342c80eff0075a7 */ /* 0x000ea40008060170 */
[----:B--2---:R-:W-:Y:S05]  /*6e30*/  @!P3 BRA `(.L_x_86) ;  /* 0x0000008000ecb947 */ /* 0x004fea0003800000 */
.L_x_288:
        /* <DEDUP_REMOVED lines=36> */
.L_x_87:
        /* <DEDUP_REMOVED lines=23> */
[----:B------:R-:W-:Y:S02]  /*71f0*/  F2FP.BF16.F32.PACK_AB R49, R51, R50 ;  /* 0x000000323331723e */ /* 0x000fe400000010ff */
[----:B------:R-:W-:Y:S01]  /*7200*/  F2FP.BF16.F32.PACK_AB R50, R53, R52 ;  /* 0x000000343532723e */ /* 0x000fe200000010ff */
[----:B------:R1:W-:Y:S01]  /*7210*/  STSM.16.M88.4 [R88+0x33000], R4 ;  /* 0x0330000458007844 */ /* 0x0003e20000000200 */
        /* <DEDUP_REMOVED lines=11> */
[----:B------:R-:W-:Y:S02]  /*72d0*/  UIADD3 UR5, UR45, 0x20, URZ ;  /* 0x000000202d057890 */ /* 0x000fe4000fffe03f */
[----:B------:R-:W-:-:S09]  /*72e0*/  UIADD3 UR4, UR48, 0x33000, URZ ;  /* 0x0003300030047890 */ /* 0x000fd2000fffe03f */
[----:B------:R2:W-:Y:S01]  /*72f0*/  UTMASTG.2D [UR4], [UR36] ;  /* 0x00000004240073b5 */ /* 0x0005e20008008000 */
[----:B------:R0:W-:Y:S01]  /*7300*/  UTMACMDFLUSH ;  /* 0x00000000000079b7 */ /* 0x0001e20000000000 */
[----:B--2---:R-:W-:-:S04]  /*7310*/  DEPBAR.LE SB0, 0x1 ;  /* 0x000080400000791a */ /* 0x004fc80000000000 */
.L_x_89:
[----:B------:R-:W-:Y:S05]  /*7320*/  BSYNC B0 ;  /* 0x0000000000007941 */ /* 0x000fea0003800000 */
.L_x_88:
[----:B------:R-:W-:Y:S06]  /*7330*/  BAR.SYNC.DEFER_BLOCKING 0x1, 0x80 ;  /* 0x0042000000007b1d */ /* 0x000fec0000010000 */
[----:B------:R-:W-:Y:S05]  /*7340*/  @!P0 BRA `(.L_x_90) ;  /* 0x0000000000048947 */ /* 0x000fea0003800000 */
[----:B------:R-:W-:Y:S01]  /*7350*/  BPT.TRAP 0x1 ;  /* 0x000000040000795c */ /* 0x000fe20000300000 */
.L_x_90:
[----:B------:R-:W-:-:S04]  /*7360*/  UIADD3 UR4, UR48, 0x342e0, URZ ;  /* 0x000342e030047890 */ /* 0x000fc8000fffe03f */
[----:B------:R-:W-:-:S09]  /*7370*/  UPRMT UR10, UR58, 0x654, UR4 ;  /* 0x000006543a0a7896 */ /* 0x000fd20008000004 */
[----:B------:R-:W-:Y:S01]  /*7380*/  SYNCS.ARRIVE.TRANS64.RED.A1T0 RZ, [UR10], RZ ;  /* 0x000000ffffff79a7 */ /* 0x000fe2000810040a */
[----:B------:R-:W-:Y:S05]  /*7390*/  @!P0 BRA `(.L_x_91) ;  /* 0x0000000000048947 */ /* 0x000fea0003800000 */
[----:B------:R-:W-:Y:S01]  /*73a0*/  BPT.TRAP 0x1 ;  /* 0x000000040000795c */ /* 0x000fe20000300000 */
.L_x_91:
[----:B------:R-:W-:-:S05]  /*73b0*/  IMAD.MOV.U32 R8, RZ, RZ, 0x1 ;  /* 0x00000001ff087424 */ /* 0x000fca00078e00ff */
[----:B------:R-:W-:-:S04]  /*73c0*/  SHF.L.U32 R8, R8, 0x1f, RZ ;  /* 0x0000001f08087819 */ /* 0x000fc800000006ff */
[----:B------:R-:W2:Y:S02]  /*73d0*/  SYNCS.PHASECHK.TRANS64.TRYWAIT P3, [UR48+0x342b0], R8 ;  /* 0x0342b008ff0075a7 */ /* 0x000ea40008060170 */
[----:B--2---:R-:W-:Y:S05]  /*73e0*/  @!P3 BRA `(.L_x_92) ;  /* 0x0000007c0098b947 */ /* 0x004fea0003800000 */
.L_x_289:
[----:B------:R-:W-:Y:S05]  /*73f0*/  @!P1 BRA `(.L_x_93) ;  /* 0x00000000008c9947 */ /* 0x000fea0003800000 */
[----:B------:R-:W-:Y:S05]  /*7400*/  WARPSYNC.ALL ;  /* 0x0000000000007948 */ /* 0x000fea0003800000 */
[----:B-1----:R-:W1:Y:S04]  /*7410*/  LDSM.16.M88.4 R4, [R88+0x30000] ;  /* 0x030000005804783b */ /* 0x002e680000000200 */
[----:B------:R-:W2:Y:S01]  /*7420*/  LDSM.16.M88.4 R24, [R21] ;  /* 0x000000001518783b */ /* 0x000ea20000000200 */
        /* <DEDUP_REMOVED lines=32> */
.L_x_93:
        /* <DEDUP_REMOVED lines=27> */
[----:B------:R1:W-:Y:S01]  /*77e0*/  STSM.16.M88.4 [R21], R128 ;  /* 0x0000008015007844 */ /* 0x0003e20000000200 */
        /* <DEDUP_REMOVED lines=14> */
.L_x_95:
[----:B------:R-:W-:Y:S05]  /*78d0*/  BSYNC B0 ;  /* 0x0000000000007941 */ /* 0x000fea0003800000 */
.L_x_94:
[----:B------:R-:W-:Y:S06]  /*78e0*/  BAR.SYNC.DEFER_BLOCKING 0x1, 0x80 ;  /* 0x0042000000007b1d */ /* 0x000fec0000010000 */
[----:B------:R-:W-:Y:S05]  /*78f0*/  @!P0 BRA `(.L_x_96) ;  /* 0x0000000000048947 */ /* 0x000fea0003800000 */
[----:B------:R-:W-:Y:S01]  /*7900*/  BPT.TRAP 0x1 ;  /* 0x000000040000795c */ /* 0x000fe20000300000 */
.L_x_96:
[----:B------:R-:W-:-:S04]  /*7910*/  UIADD3 UR7, UR48, 0x342e8, URZ ;  /* 0x000342e830077890 */ /* 0x000fc8000fffe03f */
[----:B------:R-:W-:-:S09]  /*7920*/  UPRMT UR7, UR58, 0x654, UR7 ;  /* 0x000006543a077896 */ /* 0x000fd20008000007 */
[----:B------:R-:W-:Y:S01]  /*7930*/  SYNCS.ARRIVE.TRANS64.RED.A1T0 RZ, [UR7], RZ ;  /* 0x000000ffffff79a7 */ /* 0x000fe20008100407 */
[----:B------:R-:W-:Y:S05]  /*7940*/  @!P0 BRA `(.L_x_97) ;  /* 0x0000000000048947 */ /* 0x000fea0003800000 */
[----:B------:R-:W-:Y:S01]  /*7950*/  BPT.TRAP 0x1 ;  /* 0x000000040000795c */ /* 0x000fe20000300000 */
.L_x_97:
[----:B------:R-:W2:Y:S02]  /*7960*/  SYNCS.PHASECHK.TRANS64.TRYWAIT P3, [UR48+0x342b8], R8 ;  /* 0x0342b808ff0075a7 */ /* 0x000ea40008060170 */
[----:B--2---:R-:W-:Y:S05]  /*7970*/  @!P3 BRA `(.L_x_98) ;  /* 0x00000078004cb947 */ /* 0x004fea0003800000 */
.L_x_290:
        /* <DEDUP_REMOVED lines=36> */
.L_x_99:
        /* <DEDUP_REMOVED lines=42> */
.L_x_101:
[----:B------:R-:W-:Y:S05]  /*7e60*/  BSYNC B0 ;  /* 0x0000000000007941 */ /* 0x000fea0003800000 */
.L_x_100:
[----:B------:R-:W-:Y:S06]  /*7e70*/  BAR.SYNC.DEFER_BLOCKING 0x1, 0x80 ;  /* 0x0042000000007b1d */ /* 0x000fec0000010000 */
[----:B------:R-:W-:Y:S05]  /*7e80*/  @!P0 BRA `(.L_x_102) ;  /* 0x0000000000048947 */ /* 0x000fea0003800000 */
[----:B------:R-:W-:Y:S01]  /*7e90*/  BPT.TRAP 0x1 ;  /* 0x000000040000795c */ /* 0x000fe20000300000 */
.L_x_102:
[----:B------:R-:W-:Y:S01]  /*7ea0*/  SYNCS.ARRIVE.TRANS64.RED.A1T0 RZ, [UR8], RZ ;  /* 0x000000ffffff79a7 */ /* 0x000fe20008100408 */
[----:B------:R-:W-:Y:S05]  /*7eb0*/  @!P0 BRA `(.L_x_103) ;  /* 0x0000000000048947 */ /* 0x000fea0003800000 */
[----:B------:R-:W-:Y:S01]  /*7ec0*/  BPT.TRAP 0x1 ;  /* 0x000000040000795c */ /* 0x000fe20000300000 */
.L_x_103:
[----:B------:R-:W2:Y:S02]  /*7ed0*/  SYNCS.PHASECHK.TRANS64.TRYWAIT P3, [UR48+0x342c0], R8 ;  /* 0x0342c008ff0075a7 */ /* 0x000ea40008060170 */
[----:B--2---:R-:W-:Y:S05]  /*7ee0*/  @!P3 BRA `(.L_x_104) ;  /* 0x000000740008b947 */ /* 0x004fea0003800000 */
.L_x_291:
        /* <DEDUP_REMOVED lines=36> */
.L_x_105:
        /* <DEDUP_REMOVED lines=33> */
[----:B---3--:R-:W3:Y:S02]  /*8340*/  FENCE.VIEW.ASYNC.S ;  /* 0x00000000000073c6 */ /* 0x008ee40000000000 */
[----:B---3--:R-:W-:Y:S06]  /*8350*/  BAR.SYNC.DEFER_BLOCKING 0x1, 0x80 ;  /* 0x0042000000007b1d */ /* 0x008fec0000010000 */
[----:B------:R-:W-:Y:S05]  /*8360*/  @!P2 BRA `(.L_x_107) ;  /* 0x000000000018a947 */ /* 0x000fea0003800000 */
[----:B------:R-:W-:Y:S02]  /*8370*/  UIADD3 UR5, UR45, 0x60, URZ ;  /* 0x000000602d057890 */ /* 0x000fe4000fffe03f */
[----:B------:R-:W-:Y:S01]  /*8380*/  UIADD3 UR4, UR48, 0x32000, URZ ;  /* 0x0003200030047890 */ /* 0x000fe2000fffe03f */
[----:B------:R-:W-:-:S08]  /*8390*/  UMOV UR6, UR46 ;  /* 0x0000002e00067c82 */ /* 0x000fd00008000000 */
[----:B------:R3:W-:Y:S01]  /*83a0*/  UTMASTG.2D [UR4], [UR36] ;  /* 0x00000004240073b5 */ /* 0x0007e20008008000 */
[----:B------:R0:W-:Y:S01]  /*83b0*/  UTMACMDFLUSH ;  /* 0x00000000000079b7 */ /* 0x0001e20000000000 */
[----:B---3--:R-:W-:-:S04]  /*83c0*/  DEPBAR.LE SB0, 0x1 ;  /* 0x000080400000791a */ /* 0x008fc80000000000 */
.L_x_107:
[----:B------:R-:W-:Y:S05]  /*83d0*/  BSYNC B0 ;  /* 0x0000000000007941 */ /* 0x000fea0003800000 */
.L_x_106:
[----:B------:R-:W-:Y:S06]  /*83e0*/  BAR.SYNC.DEFER_BLOCKING 0x1, 0x80 ;  /* 0x0042000000007b1d */ /* 0x000fec0000010000 */
[----:B------:R-:W-:Y:S05]  /*83f0*/  @!P0 BRA `(.L_x_108) ;  /* 0x0000000000048947 */ /* 0x000fea0003800000 */
[----:B------:R-:W-:Y:S01]  /*8400*/  BPT.TRAP 0x1 ;  /* 0x000000040000795c */ /* 0x000fe20000300000 */
.L_x_108:
[----:B------:R-:W-:Y:S01]  /*8410*/  SYNCS.ARRIVE.TRANS64.RED.A1T0 RZ, [UR9], RZ ;  /* 0x000000ffffff79a7 */ /* 0x000fe20008100409 */
[----:B------:R-:W-:Y:S05]  /*8420*/  @!P0 BRA `(.L_x_109) ;  /* 0x0000000000048947 */ /* 0x000fea0003800000 */
[----:B------:R-:W-:Y:S01]  /*8430*/  BPT.TRAP 0x1 ;  /* 0x000000040000795c */ /* 0x000fe20000300000 */
.L_x_109:
[----:B------:R-:W3:Y:S02]  /*8440*/  SYNCS.PHASECHK.TRANS64.TRYWAIT P3, [UR48+0x342c8], R8 ;  /* 0x0342c808ff0075a7 */ /* 0x000ee40008060170 */
[----:B---3--:R-:W-:Y:S05]  /*8450*/  @!P3 BRA `(.L_x_110) ;  /* 0x0000006c00c4b947 */ /* 0x008fea0003800000 */
.L_x_292:
[----:B------:R-:W-:Y:S05]  /*8460*/  @!P1 BRA `(.L_x_111) ;  /* 0x00000000008c9947 */ /* 0x000fea0003800000 */
[----:B------:R-:W-:Y:S05]  /*8470*/  WARPSYNC.ALL ;  /* 0x0000000000007948 */ /* 0x000fea0003800000 */
[----:B-1----:R-:W1:Y:S04]  /*8480*/  LDSM.16.M88.4 R8, [R21+0x3000] ;  /* 0x003000001508783b */ /* 0x002e680000000200 */
[----:B------:R-:W3:Y:S01]  /*8490*/  LDSM.16.M88.4 R4, [R88+0x33000] ;  /* 0x033000005804783b */ /* 0x000ee20000000200 */
[C---:B-1----:R-:W-:Y:S01]  /*84a0*/  IMAD.U32 R95, R11.reuse, 0x10000, RZ ;  /* 0x000100000b5f7824 */ /* 0x042fe200078e00ff */
[----:B------:R-:W-:Y:S01]  /*84b0*/  LOP3.LUT R31, R11, 0xffff0000, RZ, 0xc0, !PT ;  /* 0xffff00000b1f7812 */ /* 0x000fe200078ec0ff */
[C---:B------:R-:W-:Y:S01]  /*84c0*/  IMAD.U32 R91, R9.reuse, 0x10000, RZ ;  /* 0x00010000095b7824 */ /* 0x040fe200078e00ff */
[----:B------:R-:W-:Y:S01]  /*84d0*/  LOP3.LUT R27, R9, 0xffff0000, RZ, 0xc0, !PT ;  /* 0xffff0000091b7812 */ /* 0x000fe200078ec0ff */
[----:B---3--:R-:W-:Y:S01]  /*84e0*/  IMAD.U32 R15, R5, 0x10000, RZ ;  /* 0x00010000050f7824 */ /* 0x008fe200078e00ff */
        /* <DEDUP_REMOVED lines=27> */
.L_x_111:
        /* <DEDUP_REMOVED lines=33> */
[----:B----4-:R-:W4:Y:S02]  /*88b0*/  FENCE.VIEW.ASYNC.S ;  /* 0x00000000000073c6 */ /* 0x010f240000000000 */
[----:B----4-:R-:W-:Y:S06]  /*88c0*/  BAR.SYNC.DEFER_BLOCKING 0x1, 0x80 ;  /* 0x0042000000007b1d */ /* 0x010fec0000010000 */
[----:B------:R-:W-:Y:S05]  /*88d0*/  @!P2 BRA `(.L_x_113) ;  /* 0x000000000018a947 */ /* 0x000fea0003800000 */
[----:B------:R-:W-:Y:S02]  /*88e0*/  UIADD3 UR6, UR46, 0x40, URZ ;  /* 0x000000402e067890 */ /* 0x000fe4000fffe03f */
[----:B------:R-:W-:Y:S02]  /*88f0*/  UIADD3 UR5, UR45, 0x60, URZ ;  /* 0x000000602d057890 */ /* 0x000fe4000fffe03f */
[----:B------:R-:W-:-:S09]  /*8900*/  UIADD3 UR4, UR48, 0x33000, URZ ;  /* 0x0003300030047890 */ /* 0x000fd2000fffe03f */
[----:B------:R4:W-:Y:S01]  /*8910*/  UTMASTG.2D [UR4], [UR36] ;  /* 0x00000004240073b5 */ /* 0x0009e20008008000 */
[----:B------:R0:W-:Y:S01]  /*8920*/  UTMACMDFLUSH ;  /* 0x00000000000079b7 */ /* 0x0001e20000000000 */
[----:B----4-:R-:W-:-:S04]  /*8930*/  DEPBAR.LE SB0, 0x1 ;  /* 0x000080400000791a */ /* 0x010fc80000000000 */
.L_x_113:
[----:B------:R-:W-:Y:S05]  /*8940*/  BSYNC B0 ;  /* 0x0000000000007941 */ /* 0x000fea0003800000 */
.L_x_112:
[----:B------:R-:W-:Y:S06]  /*8950*/  BAR.SYNC.DEFER_BLOCKING 0x1, 0x80 ;  /* 0x0042000000007b1d */ /* 0x000fec0000010000 */
[----:B------:R-:W-:Y:S05]  /*8960*/  @!P0 BRA `(.L_x_114) ;  /* 0x0000000000048947 */ /* 0x000fea0003800000 */
[----:B------:R-:W-:Y:S01]  /*8970*/  BPT.TRAP 0x1 ;  /* 0x000000040000795c */ /* 0x000fe20000300000 */
.L_x_114:
[----:B------:R-:W-:Y:S01]  /*8980*/  UISETP.NE.AND UP0, UPT, UR54, 0x3, UPT ;  /* 0x000000033600788c */ /* 0x000fe2000bf05270 */
[----:B------:R-:W-:Y:S05]  /*8990*/  SYNCS.ARRIVE.TRANS64.RED.A1T0 RZ, [UR10], RZ ;  /* 0x000000ffffff79a7 */ /* 0x000fea000810040a */
[----:B------:R-:W-:-:S13]  /*89a0*/  PLOP3.LUT P1, PT, PT, PT, UP0, 0x80, 0x0 ;  /* 0x000000000000781c */ /* 0x000fda0003f2f008 */
[----:B------:R-:W-:Y:S05]  /*89b0*/  @!P1 BRA `(.L_x_115) ;  /* 0x0000000000049947 */ /* 0x000fea0003800000 */
[----:B------:R-:W-:Y:S01]  /*89c0*/  BPT.TRAP 0x1 ;  /* 0x000000040000795c */ /* 0x000fe20000300000 */
.L_x_115:
[----:B------:R-:W-:Y:S02]  /*89d0*/  R2UR UR4, R2 ;  /* 0x00000000020472ca */ /* 0x000fe400000e0000 */
[----:B------:R-:W-:Y:S02]  /*89e0*/  SHF.L.U32 R0, R154, 0x1f, RZ ;  /* 0x0000001f9a007819 */ /* 0x000fe400000006ff */
[----:B------:R-:W-:-:S09]  /*89f0*/  LEA R19, R2, UR48, 0x4 ;  /* 0x0000003002137c11 */ /* 0x000fd2000f8e20ff */
[----:B------:R-:W-:-:S09]  /*8a00*/  ULEA UR4, UR4, UR48, 0x3 ;  /* 0x0000003004047291 */ /* 0x000fd2000f8e183f */
[----:B------:R-:W4:Y:S02]  /*8a10*/  SYNCS.PHASECHK.TRANS64.TRYWAIT P2, [UR4+0x34200], R0 ;  /* 0x03420000ff0075a7 */ /* 0x000f240008040144 */
[----:B----4-:R-:W-:Y:S05]  /*8a20*/  @!P2 BRA `(.L_x_116) ;  /* 0x000000680068a947 */ /* 0x010fea0003800000 */
.L_x_293:
[----:B------:R-:W1:Y:S01]  /*8a30*/  LDS.128 R16, [R19+0x34320] ;  /* 0x0343200013107984 */ /* 0x000e620000000c00 */
[----:B------:R-:W-:Y:S01]  /*8a40*/  @!PT LDS RZ, [RZ] ;  /* 0x00000000fffff984 */ /* 0x000fe20000000800 */
[----:B------:R-:W-:Y:S01]  /*8a50*/  @!PT LDS RZ, [RZ] ;  /* 0x00000000fffff984 */ /* 0x000fe20000000800 */
[----:B------:R-:W-:Y:S01]  /*8a60*/  @!PT LDS RZ, [RZ] ;  /* 0x00000000fffff984 */ /* 0x000fe20000000800 */
[----:B------:R-:W-:Y:S01]  /*8a70*/  @!PT LDS RZ, [RZ] ;  /* 0x00000000fffff984 */ /* 0x000fe20000000800 */
[----:B------:R5:W-:Y:S06]  /*8a80*/  MEMBAR.ALL.CTA ;  /* 0x0000000000007992 */ /* 0x000bec0000008000 */
[----:B-----5:R-:W1:Y:S01]  /*8a90*/  FENCE.VIEW.ASYNC.S ;  /* 0x00000000000073c6 */ /* 0x020e620000000000 */
[----:B------:R-:W-:Y:S05]  /*8aa0*/  @!P1 BRA `(.L_x_117) ;  /* 0x0000000000049947 */ /* 0x000fea0003800000 */
[----:B------:R-:W-:Y:S01]  /*8ab0*/  BPT.TRAP 0x1 ;  /* 0x000000040000795c */ /* 0x000fe20000300000 */
.L_x_117:
[----:B------:R-:W-:Y:S01]  /*8ac0*/  UIADD3 UR4, UR4, 0x34240, URZ ;  /* 0x0003424004047890 */ /* 0x000fe2000fffe03f */
[----:B-1----:R-:W-:Y:S01]  /*8ad0*/  ISETP.NE.AND P3, PT, R19, RZ, PT ;  /* 0x000000ff1300720c */ /* 0x002fe20003f65270 */
[----:B------:R-:W-:Y:S02]  /*8ae0*/  VIADD R2, R2, 0x1 ;  /* 0x0000000102027836 */ /* 0x000fe40000000000 */
[----:B------:R-:W-:Y:S01]  /*8af0*/  UPRMT UR4, UR58, 0x654, UR4 ;  /* 0x000006543a047896 */ /* 0x000fe20008000004 */
[----:B------:R-:W-:Y:S02]  /*8b00*/  IMAD.MOV.U32 R19, RZ, RZ, RZ ;  /* 0x000000ffff137224 */ /* 0x000fe400078e00ff */
[----:B------:R-:W-:-:S04]  /*8b10*/  ISETP.NE.AND P2, PT, R2, 0x8, PT ;  /* 0x000000080200780c */ /* 0x000fc80003f45270 */
[----:B----4-:R-:W-:Y:S02]  /*8b20*/  SEL R3, RZ, 0x1, P2 ;  /* 0x00000001ff037807 */ /* 0x010fe40001000000 */
[----:B------:R-:W-:Y:S01]  /*8b30*/  SYNCS.ARRIVE.TRANS64.RED.A1T0 RZ, [UR4], RZ ;  /* 0x000000ffffff79a7 */ /* 0x000fe20008100404 */
[----:B------:R-:W-:Y:S02]  /*8b40*/  SEL R2, R2, RZ, P2 ;  /* 0x000000ff02027207 */ /* 0x000fe40001000000 */
[----:B------:R-:W-:Y:S01]  /*8b50*/  LOP3.LUT R154, R154, R3, RZ, 0x3c, !PT ;  /* 0x000000039a9a7212 */ /* 0x000fe200078e3cff */
[----:B------:R-:W-:Y:S06]  /*8b60*/  @!P3 BRA `(.L_x_118) ;  /* 0x0000000000b4b947 */ /* 0x000fec0003800000 */
[----:B------:R-:W1:Y:S02]  /*8b70*/  LDC.64 R4, c[0x0][0x290] ;  /* 0x0000a400ff047b82 */ /* 0x000e640000000a00 */
[----:B-1----:R-:W-:-:S06]  /*8b80*/  IMAD.WIDE R4, R18, 0xc, R4 ;  /* 0x0000000c12047825 */ /* 0x002fcc00078e0204 */
[----:B------:R-:W4:Y:S02]  /*8b90*/  LDG.E R4, desc[UR38][R4.64+0x8] ;  /* 0x0000082604047981 */ /* 0x000f24000c1e1900 */
[----:B----4-:R-:W-:-:S13]  /*8ba0*/  R2UR UR4, R4 ;  /* 0x00000000040472ca */ /* 0x010fda00000e0000 */
[----:B------:R-:W-:-:S04]  /*8bb0*/  UIADD3 UR4, UR4, 0x7f, URZ ;  /* 0x0000007f04047890 */ /* 0x000fc8000fffe03f */
[----:B------:R-:W-:-:S04]  /*8bc0*/  USHF.R.S32.HI UR5, URZ, 0x1f, UR4 ;  /* 0x0000001f3f057899 */ /* 0x000fc80008011404 */
[----:B------:R-:W-:-:S04]  /*8bd0*/  ULEA.HI UR5, UR5, UR4, URZ, 0x7 ;  /* 0x0000000405057291 */ /* 0x000fc8000f8f383f */
[----:B------:R-:W-:-:S04]  /*8be0*/  USHF.R.S32.HI UR5, URZ, 0x7, UR5 ;  /* 0x000000073f057899 */ /* 0x000fc80008011405 */
[----:B------:R-:W-:Y:S02]  /*8bf0*/  UIADD3 UR40, UR40, UR5, URZ ;  /* 0x0000000528287290 */ /* 0x000fe4000fffe03f */
[----:B------:R-:W-:Y:S02]  /*8c00*/  UISETP.GE.U32.AND UP1, UPT, UR5, 0x3, UPT ;  /* 0x000000030500788c */ /* 0x000fe4000bf26070 */
[----:B------:R-:W-:-:S04]  /*8c10*/  UISETP.GT.U32.AND UP0, UPT, UR40, 0x2, UPT ;  /* 0x000000022800788c */ /* 0x000fc8000bf04070 */
[----:B------:R-:W-:-:S04]  /*8c20*/  UISETP.LT.U32.AND UP0, UPT, UR5, 0x3, UP0 ;  /* 0x000000030500788c */ /* 0x000fc80008701070 */
[----:B------:R-:W-:Y:S02]  /*8c30*/  USEL UR6, URZ, 0x1, !UP0 ;  /* 0x000000013f067887 */ /* 0x000fe4000c000000 */
[----:B------:R-:W-:Y:S02]  /*8c40*/  @UP1 UIMAD.WIDE.U32 UR4, UR40, -0x55555555, URZ ;  /* 0xaaaaaaab280418a5 */ /* 0x000fe4000f8e003f */
[----:B------:R-:W-:Y:S02]  /*8c50*/  ULOP3.LUT UR41, UR41, UR6, URZ, 0x3c, !UPT ;  /* 0x0000000629297292 */ /* 0x000fe4000f8e3c3f */
[----:B------:R-:W-:-:S04]  /*8c60*/  @UP1 USHF.R.U32.HI UR4, URZ, 0x1, UR5 ;  /* 0x000000013f041899 */ /* 0x000fc80008011605 */
[----:B------:R-:W-:Y:S01]  /*8c70*/  @UP1 ULOP3.LUT UR41, UR41, 0x1, UR4, 0x78, !UPT ;  /* 0x0000000129291892 */ /* 0x000fe2000f8e7804 */
[----:B------:R-:W-:Y:S11]  /*8c80*/  @!P1 BRA `(.L_x_119) ;  /* 0x0000000000049947 */ /* 0x000ff60003800000 */
[----:B------:R-:W-:Y:S01]  /*8c90*/  BPT.TRAP 0x1 ;  /* 0x000000040000795c */ /* 0x000fe20000300000 */
.L_x_119:
[----:B------:R-:W-:Y:S02]  /*8ca0*/  R2UR UR4, R2 ;  /* 0x00000000020472ca */ /* 0x000fe400000e0000 */
[----:B------:R-:W-:Y:S02]  /*8cb0*/  SHF.L.U32 R3, R154, 0x1f, RZ ;  /* 0x0000001f9a037819 */ /* 0x000fe400000006ff */
[----:B------:R-:W-:-:S09]  /*8cc0*/  LEA R0, R2, UR48, 0x4 ;  /* 0x0000003002007c11 */ /* 0x000fd2000f8e20ff */
[----:B------:R-:W-:-:S09]  /*8cd0*/  ULEA UR4, UR4, UR48, 0x3 ;  /* 0x0000003004047291 */ /* 0x000fd2000f8e183f */
[----:B------:R-:W1:Y:S02]  /*8ce0*/  SYNCS.PHASECHK.TRANS64.TRYWAIT P2, [UR4+0x34200], R3 ;  /* 0x03420003ff0075a7 */ /* 0x000e640008040144 */
[----:B-1----:R-:W-:Y:S05]  /*8cf0*/  @!P2 BRA `(.L_x_120) ;  /* 0x0000006400cca947 */ /* 0x002fea0003800000 */
.L_x_294:
[----:B------:R4:W1:Y:S01]  /*8d00*/  LDS.128 R16, [R0+0x34320] ;  /* 0x0343200000107984 */ /* 0x0008620000000c00 */
[----:B------:R-:W-:Y:S01]  /*8d10*/  @!PT LDS RZ, [RZ] ;  /* 0x00000000fffff984 */ /* 0x000fe20000000800 */
[----:B------:R-:W-:Y:S01]  /*8d20*/  @!PT LDS RZ, [RZ] ;  /* 0x00000000fffff984 */ /* 0x000fe20000000800 */
[----:B------:R-:W-:Y:S01]  /*8d30*/  @!PT LDS RZ, [RZ] ;  /* 0x00000000fffff984 */ /* 0x000fe20000000800 */
[----:B------:R-:W-:Y:S01]  /*8d40*/  @!PT LDS RZ, [RZ] ;  /* 0x00000000fffff984 */ /* 0x000fe20000000800 */
[----:B------:R5:W-:Y:S06]  /*8d50*/  MEMBAR.ALL.CTA ;  /* 0x0000000000007992 */ /* 0x000bec0000008000 */
[----:B-----5:R-:W1:Y:S01]  /*8d60*/  FENCE.VIEW.ASYNC.S ;  /* 0x00000000000073c6 */ /* 0x020e620000000000 */
[----:B----4-:R-:W-:Y:S05]  /*8d70*/  @!P1 BRA `(.L_x_121) ;  /* 0x0000000000049947 */ /* 0x010fea0003800000 */
[----:B------:R-:W-:Y:S01]  /*8d80*/  BPT.TRAP 0x1 ;  /* 0x000000040000795c */ /* 0x000fe20000300000 */
.L_x_121:
[----:B------:R-:W-:Y:S01]  /*8d90*/  UIADD3 UR4, UR4, 0x34240, URZ ;  /* 0x0003424004047890 */ /* 0x000fe2000fffe03f */
[----:B------:R-:W-:-:S03]  /*8da0*/  VIADD R2, R2, 0x1 ;  /* 0x0000000102027836 */ /* 0x000fc60000000000 */
[----:B------:R-:W-:Y:S02]  /*8db0*/  UPRMT UR4, UR58, 0x654, UR4 ;  /* 0x000006543a047896 */ /* 0x000fe40008000004 */
[----:B------:R-:W-:-:S04]  /*8dc0*/  ISETP.NE.AND P1, PT, R2, 0x8, PT ;  /* 0x000000080200780c */ /* 0x000fc80003f25270 */
[----:B-1----:R-:W-:Y:S02]  /*8dd0*/  SEL R3, RZ, 0x1, P1 ;  /* 0x00000001ff037807 */ /* 0x002fe40000800000 */
[----:B------:R-:W-:Y:S01]  /*8de0*/  SEL R2, R2, RZ, P1 ;  /* 0x000000ff02027207 */ /* 0x000fe20000800000 */
[----:B------:R-:W-:Y:S01]  /*8df0*/  SYNCS.ARRIVE.TRANS64.RED.A1T0 RZ, [UR4], RZ ;  /* 0x000000ffffff79a7 */ /* 0x000fe20008100404 */
[----:B------:R-:W-:Y:S01]  /*8e00*/  UIMAD.WIDE.U32 UR4, UR40, -0x55555555, URZ ;  /* 0xaaaaaaab280478a5 */ /* 0x000fe2000f8e003f */
[----:B------:R-:W-:-:S03]  /*8e10*/  LOP3.LUT R154, R154, R3, RZ, 0x3c, !PT ;  /* 0x000000039a9a7212 */ /* 0x000fc600078e3cff */
[----:B------:R-:W-:-:S04]  /*8e20*/  USHF.R.U32.HI UR4, URZ, 0x1, UR5 ;  /* 0x000000013f047899 */ /* 0x000fc80008011605 */
[----:B------:R-:W-:-:S12]  /*8e30*/  UIMAD UR40, UR4, -0x3, UR40 ;  /* 0xfffffffd042878a4 */ /* 0x000fd8000f8e0228 */
.L_x_118:
[----:B------:R-:W-:Y:S02]  /*8e40*/  ISETP.NE.AND P1, PT, R19, RZ, PT ;  /* 0x000000ff1300720c */ /* 0x000fe40003f25270 */
[CC--:B------:R-:W-:Y:S02]  /*8e50*/  ISETP.NE.AND P2, PT, R157.reuse, R18.reuse, PT ;  /* 0x000000129d00720c */ /* 0x0c0fe40003f45270 */
[----:B------:R-:W-:-:S13]  /*8e60*/  ISETP.EQ.OR P3, PT, R157, R18, !P1 ;  /* 0x000000129d00720c */ /* 0x000fda0004f62670 */
[----:B------:R-:W-:Y:S05]  /*8e70*/  @P3 BRA `(.L_x_122) ;  /* 0x0000000000fc3947 */ /* 0x000fea0003800000 */
[----:B------:R-:W-:-:S13]  /*8e80*/  ISETP.NE.AND P3, PT, RZ, UR52, PT ;  /* 0x00000034ff007c0c */ /* 0x000fda000bf65270 */
[----:B------:R-:W-:Y:S05]  /*8e90*/  @P3 BRA `(.L_x_122) ;  /* 0x0000000000f43947 */ /* 0x000fea0003800000 */
[----:B------:R-:W1:Y:S01]  /*8ea0*/  S2R R0, SR_LANEID ;  /* 0x0000000000007919 */ /* 0x000e620000000000 */
[----:B------:R-:W-:Y:S01]  /*8eb0*/  ELECT P3, URZ, PT ;  /* 0x00000000003f782f */ /* 0x000fe20003860000 */
[----:B------:R-:W-:Y:S01]  /*8ec0*/  BSSY B0, `(.L_x_123) ;  /* 0x000002f000007945 */ /* 0x000fe20003800000 */
[----:B-1----:R-:W-:-:S11]  /*8ed0*/  IMAD.SHL.U32 R20, R0, 0x4, RZ ;  /* 0x0000000400147824 */ /* 0x002fd600078e00ff */
[----:B------:R-:W-:Y:S05]  /*8ee0*/  @!P3 BRA `(.L_x_124) ;  /* 0x0000000000b0b947 */ /* 0x000fea0003800000 */
[C---:B------:R-:W-:Y:S01]  /*8ef0*/  IMAD.SHL.U32 R0, R18.reuse, 0x8, RZ ;  /* 0x0000000812007824 */ /* 0x040fe200078e00ff */
[----:B------:R-:W-:Y:S01]  /*8f00*/  SHF.R.S32.HI R3, RZ, 0x1f, R18 ;  /* 0x0000001fff037819 */ /* 0x000fe20000011412 */
[----:B------:R-:W-:Y:S01]  /*8f10*/  ULDC.64 UR4, c[0x0][0x820] ;  /* 0x0002080000047ab9 */ /* 0x000fe20000000a00 */
[----:B------:R-:W1:Y:S02]  /*8f20*/  LDC.64 R4, c[0x0][0x290] ;  /* 0x0000a400ff047b82 */ /* 0x000e640000000a00 */
[----:B------:R-:W-:Y:S02]  /*8f30*/  SHF.L.U64.HI R3, R18, 0x3, R3 ;  /* 0x0000000312037819 */ /* 0x000fe40000010203 */
[----:B------:R-:W-:-:S04]  /*8f40*/  IADD3 R6, P3, R0, UR4, RZ ;  /* 0x0000000400067c10 */ /* 0x000fc8000ff7e0ff */
[----:B------:R-:W-:Y:S01]  /*8f50*/  IADD3.X R7, R3, UR5, RZ, P3, !PT ;  /* 0x0000000503077c10 */ /* 0x000fe20009ffe4ff */
[----:B------:R-:W-:-:S05]  /*8f60*/  ULDC.64 UR4, c[0x0][0x818] ;  /* 0x0002060000047ab9 */ /* 0x000fca0000000a00 */
[----:B------:R-:W4:Y:S01]  /*8f70*/  LDG.E.64 R6, desc[UR38][R6.64] ;  /* 0x0000002606067981 */ /* 0x000f22000c1e1b00 */
[----:B-1----:R-:W-:Y:S01]  /*8f80*/  IMAD.WIDE R8, R18, 0xc, R4 ;  /* 0x0000000c12087825 */ /* 0x002fe200078e0204 */
[----:B------:R-:W-:Y:S02]  /*8f90*/  IADD3 R4, P3, R0, UR4, RZ ;  /* 0x0000000400047c10 */ /* 0x000fe4000ff7e0ff */
[----:B------:R-:W1:Y:S02]  /*8fa0*/  LDS R0, [UR49+0x1c] ;  /* 0x00001c31ff007984 */ /* 0x000e640008000800 */
[----:B------:R-:W-:Y:S02]  /*8fb0*/  IADD3.X R5, R3, UR5, RZ, P3, !PT ;  /* 0x0000000503057c10 */ /* 0x000fe40009ffe4ff */
[----:B---3--:R-:W3:Y:S04]  /*8fc0*/  LDG.E R14, desc[UR38][R8.64] ;  /* 0x00000026080e7981 */ /* 0x008ee8000c1e1900 */
[----:B------:R3:W5:Y:S04]  /*8fd0*/  LDG.E R15, desc[UR38][R8.64+0x4] ;  /* 0x00000426080f7981 */ /* 0x000768000c1e1900 */
[----:B------:R-:W2:Y:S01]  /*8fe0*/  LDG.E.64 R4, desc[UR38][R4.64] ;  /* 0x0000002604047981 */ /* 0x000ea2000c1e1b00 */
[----:B------:R-:W-:Y:S01]  /*8ff0*/  IMAD.U32 R12, RZ, RZ, UR49 ;  /* 0x00000031ff0c7e24 */ /* 0x000fe2000f8e00ff */
[----:B------:R-:W-:-:S02]  /*9000*/  CS2R R10, SRZ ;  /* 0x00000000000a7805 */ /* 0x000fc4000001ff00 */
[----:B------:R-:W-:Y:S02]  /*9010*/  STS [UR49+0x30], RZ ;  /* 0x000030ffff007988 */ /* 0x000fe40008000831 */
[----:B------:R-:W-:-:S05]  /*9020*/  SHF.R.U64 R12, R12, 0x4, RZ ;  /* 0x000000040c0c7819 */ /* 0x000fca00000012ff */
[----:B------:R-:W-:Y:S04]  /*9030*/  STS [UR49+0x10], R12 ;  /* 0x0000100cff007988 */ /* 0x000fe80008000831 */
[----:B------:R-:W-:Y:S01]  /*9040*/  STS [UR49+0x14], R12 ;  /* 0x0000140cff007988 */ /* 0x000fe20008000831 */
[C---:B----4-:R-:W-:Y:S01]  /*9050*/  SHF.L.U64.HI R3, R6.reuse, 0x1, R7 ;  /* 0x0000000106037819 */ /* 0x050fe20000010207 */
[----:B------:R-:W-:-:S03]  /*9060*/  IMAD.SHL.U32 R6, R6, 0x2, RZ ;  /* 0x0000000206067824 */ /* 0x000fc600078e00ff */
[----:B------:R-:W-:-:S04]  /*9070*/  LOP3.LUT R7, R3, 0x1fffffff, RZ, 0xc0, !PT ;  /* 0x1fffffff03077812 */ /* 0x000fc800078ec0ff */
[----:B------:R-:W-:-:S04]  /*9080*/  SHF.R.U32.HI R3, RZ, 0x4, R7 ;  /* 0x00000004ff037819 */ /* 0x000fc80000011607 */
[----:B-1----:R-:W-:-:S05]  /*9090*/  LOP3.LUT R0, R0, 0xf, R3, 0xb8, !PT ;  /* 0x0000000f00007812 */ /* 0x002fca00078eb803 */
[----:B------:R1:W-:Y:S01]  /*90a0*/  STS [UR49+0x1c], R0 ;  /* 0x00001c00ff007988 */ /* 0x0003e20008000831 */
[----:B---3--:R-:W-:-:S03]  /*90b0*/  VIADD R9, R14, 0xffffffff ;  /* 0xffffffff0e097836 */ /* 0x008fc60000000000 */
[----:B------:R-:W3:Y:S01]  /*90c0*/  LDS R3, [UR49+0x1c] ;  /* 0x00001c31ff037984 */ /* 0x000ee20008000800 */
[----:B-----5:R-:W-:Y:S01]  /*90d0*/  VIADD R8, R15, 0xffffffff ;  /* 0xffffffff0f087836 */ /* 0x020fe20000000000 */
[----:B-1----:R-:W-:Y:S02]  /*90e0*/  LOP3.LUT R0, R6, 0xfffffffe, RZ, 0xc0, !PT ;  /* 0xfffffffe06007812 */ /* 0x002fe400078ec0ff */
[----:B--2---:R-:W-:Y:S04]  /*90f0*/  STS.64 [UR49], R4 ;  /* 0x00000004ff007988 */ /* 0x004fe80008000a31 */
[----:B------:R-:W-:Y:S01]  /*9100*/  STS.128 [UR49+0x20], R8 ;  /* 0x00002008ff007988 */ /* 0x000fe20008000c31 */
[----:B---3--:R-:W-:-:S05]  /*9110*/  LOP3.LUT R3, R3, 0xf0, RZ, 0xb8, !PT ;  /* 0x000000f003037812 */ /* 0x008fca00078eb8ff */
[----:B------:R1:W-:Y:S04]  /*9120*/  STS [UR49+0x1c], R3 ;  /* 0x00001c03ff007988 */ /* 0x0003e80008000831 */
[----:B------:R-:W2:Y:S01]  /*9130*/  LDS R13, [UR49+0x1c] ;  /* 0x00001c31ff0d7984 */ /* 0x000ea20008000800 */
[----:B-1----:R-:W-:-:S05]  /*9140*/  SHF.R.U64 R3, R0, 0x4, R7 ;  /* 0x0000000400037819 */ /* 0x002fca0000001207 */
[----:B------:R-:W-:Y:S01]  /*9150*/  STS [UR49+0xc], R3 ;  /* 0x00000c03ff007988 */ /* 0x000fe20008000831 */
[----:B--2---:R-:W-:-:S05]  /*9160*/  LOP3.LUT R13, R13, 0xf00, RZ, 0xb8, !PT ;  /* 0x00000f000d0d7812 */ /* 0x004fca00078eb8ff */
[----:B------:R-:W-:Y:S04]  /*9170*/  STS.64 [UR49+0x18], R12 ;  /* 0x0000180cff007988 */ /* 0x000fe80008000a31 */
[----:B------:R-:W1:Y:S02]  /*9180*/  LDS R19, [UR49+0x1c] ;  /* 0x00001c31ff137984 */ /* 0x000e640008000800 */
[----:B-1----:R-:W-:-:S05]  /*9190*/  LOP3.LUT R0, R19, 0xf000, RZ, 0xb8, !PT ;  /* 0x0000f00013007812 */ /* 0x002fca00078eb8ff */
[----:B------:R1:W-:Y:S02]  /*91a0*/  STS [UR49+0x1c], R0 ;  /* 0x00001c00ff007988 */ /* 0x0003e40008000831 */
.L_x_124:
[----:B------:R-:W-:Y:S05]  /*91b0*/  BSYNC B0 ;  /* 0x0000000000007941 */ /* 0x000fea0003800000 */
.L_x_123:
[----:B------:R-:W-:Y:S01]  /*91c0*/  NOP ;  /* 0x0000000000007918 */ /* 0x000fe20000000000 */
[----:B------:R4:W1:Y:S01]  /*91d0*/  LDS R3, [R20+UR49] ;  /* 0x0000003114037984 */ /* 0x0008620008000800 */
[----:B------:R-:W-:Y:S02]  /*91e0*/  ELECT P3, URZ, PT ;  /* 0x00000000003f782f */ /* 0x000fe40003860000 */
[----:B------:R-:W-:Y:S01]  /*91f0*/  IADD3 R4, P4, R20, UR36, RZ ;  /* 0x0000002414047c10 */ /* 0x000fe2000ff9e0ff */
[----:B------:R-:W-:Y:S04]  /*9200*/  BSSY B0, `(.L_x_125) ;  /* 0x0000005000007945 */ /* 0x000fe80003800000 */
[----:B------:R-:W-:-:S06]  /*9210*/  IMAD.X R5, RZ, RZ, UR37, P4 ;  /* 0x00000025ff057e24 */ /* 0x000fcc000a0e06ff */
[----:B----4-:R-:W-:Y:S05]  /*9220*/  @!P3 BRA `(.L_x_126) ;  /* 0x000000000008b947 */ /* 0x010fea0003800000 */
[----:B------:R0:W-:Y:S01]  /*9230*/  UTMACMDFLUSH ;  /* 0x00000000000079b7 */ /* 0x0001e20000000000 */
[----:B------:R-:W-:-:S04]  /*9240*/  DEPBAR.LE SB0, 0x0 ;  /* 0x000080000000791a */ /* 0x000fc80000000000 */
.L_x_126:
[----:B------:R-:W-:Y:S05]  /*9250*/  BSYNC B0 ;  /* 0x0000000000007941 */ /* 0x000fea0003800000 */
.L_x_125:
[----:B-1----:R1:W5:Y:S02]  /*9260*/  ATOMG.E.EXCH.STRONG.GPU PT, RZ, [R4], R3 ;  /* 0x0000000304ff73a8 */ /* 0x00236400041ee100 */
.L_x_122:
[----:B------:R-:W-:-:S04]  /*9270*/  DEPBAR.LE SB0, 0x0 ;  /* 0x000080000000791a */ /* 0x000fc80000000000 */
[----:B------:R-:W-:Y:S05]  /*9280*/  @!P0 BRA `(.L_x_127) ;  /* 0x0000000000048947 */ /* 0x000fea0003800000 */
[----:B------:R-:W-:Y:S01]  /*9290*/  BPT.TRAP 0x1 ;  /* 0x000000040000795c */ /* 0x000fe20000300000 */
.L_x_127:
[----:B------:R-:W-:Y:S01]  /*92a0*/  IMAD.U32 R0, RZ, RZ, UR55 ;  /* 0x00000037ff007e24 */ /* 0x000fe2000f8e00ff */
[----:B-----5:R-:W-:Y:S01]  /*92b0*/  SYNCS.ARRIVE.TRANS64.RED.A1T0 RZ, [UR7], RZ ;  /* 0x000000ffffff79a7 */ /* 0x020fe20008100407 */
[----:B------:R-:W-:Y:S02]  /*92c0*/  LOP3.LUT R158, R158, 0x1, RZ, 0x3c, !PT ;  /* 0x000000019e9e7812 */ /* 0x000fe400078e3cff */
[----:B------:R4:W-:Y:S02]  /*92d0*/  SYNCS.ARRIVE.TRANS64.A1T0 RZ, [R0+UR50], RZ ;  /* 0x000000ff00ff79a7 */ /* 0x0009e40008100032 */
[----:B----4-:R-:W-:Y:S01]  /*92e0*/  SEL R0, RZ, 0x1, !P2 ;  /* 0x00000001ff007807 */ /* 0x010fe20005000000 */
[----:B------:R-:W-:Y:S06]  /*92f0*/  @P1 BRA `(.L_x_128) ;  /* 0xffffffa800c81947 */ /* 0x000fec000383ffff */
[----:B------:R-:W-:Y:S05]  /*9300*/  EXIT ;  /* 0x000000000000794d */ /* 0x000fea0003800000 */
.L_x_28:
[----:B------:R-:W-:-:S08]  /*9310*/  NOP ;  /* 0x0000000000007918 */ /* 0x000fd00000000000 */
[----:B-----5:R-:W1:-:S00]  /*9320*/  USETMAXREG.DEALLOC.CTAPOOL 0x28 ;  /* 0x00000028000079c8 */ /* 0x020e4000080e0500 */
[----:B------:R-:W-:-:S06]  /*9330*/  UISETP.NE.AND UP1, UPT, UR52, 0x3, UPT ;  /* 0x000000033400788c */ /* 0x000fcc000bf25270 */
[----:B------:R-:W-:-:S13]  /*9340*/  PLOP3.LUT P1, PT, PT, PT, UP1, 0x80, 0x0 ;  /* 0x000000000000781c */ /* 0x000fda0003f2f018 */
[----:B-1----:R-:W-:Y:S05]  /*9350*/  @!P1 BRA `(.L_x_129) ;  /* 0x0000003400f89947 */ /* 0x002fea0003800000 */
[----:B------:R-:W-:-:S13]  /*9360*/  ISETP.NE.AND P0, PT, RZ, UR52, PT ;  /* 0x00000034ff007c0c */ /* 0x000fda000bf05270 */
[----:B------:R-:W-:Y:S05]  /*9370*/  @!P0 BRA `(.L_x_130) ;  /* 0x0000001c00088947 */ /* 0x000fea0003800000 */
[----:B------:R-:W-:-:S06]  /*9380*/  UISETP.NE.AND UP0, UPT, UR52, 0x2, UPT ;  /* 0x000000023400788c */ /* 0x000fcc000bf05270 */
[----:B------:R-:W-:-:S13]  /*9390*/  PLOP3.LUT P0, PT, PT, PT, UP0, 0x80, 0x0 ;  /* 0x000000000000781c */ /* 0x000fda0003f0f008 */
[----:B---3--:R-:W-:Y:S05]  /*93a0*/  @P0 EXIT ;  /* 0x000000000000094d */ /* 0x008fea0003800000 */
[----:B------:R-:W1:Y:S01]  /*93b0*/  S2UR UR4, SR_CTAID.Y ;  /* 0x00000000000479c3 */ /* 0x000e620000002600 */
[----:B------:R-:W-:Y:S01]  /*93c0*/  ELECT P0, URZ, PT ;  /* 0x00000000003f782f */ /* 0x000fe20003800000 */
[----:B------:R-:W-:Y:S01]  /*93d0*/  BSSY B0, `(.L_x_131) ;  /* 0x000001d000007945 */ /* 0x000fe20003800000 */
[----:B-1----:R-:W-:-:S11]  /*93e0*/  UIMAD UR4, UR4, UR60, UR53 ;  /* 0x0000003c040472a4 */ /* 0x002fd6000f8e0235 */
[----:B------:R-:W-:Y:S05]  /*93f0*/  @!P0 BRA `(.L_x_132) ;  /* 0x0000000000688947 */ /* 0x000fea0003800000 */
[----:B------:R-:W1:Y:S01]  /*9400*/  LDC.64 R4, c[0x0][0x600] ;  /* 0x00018000ff047b82 */ /* 0x000e620000000a00 */
[----:B------:R-:W-:Y:S02]  /*9410*/  UMOV UR5, 0x400 ;  /* 0x0000040000057882 */ /* 0x000fe40000000000 */
[----:B------:R-:W-:-:S05]  /*9420*/  ULEA UR5, UR43, UR5, 0x18 ;  /* 0x000000052b057291 */ /* 0x000fca000f8ec03f */
[----:B------:R-:W1:Y:S08]  /*9430*/  LDC.64 R6, c[0x0][0x608] ;  /* 0x00018200ff067b82 */ /* 0x000e700000000a00 */
[----:B------:R-:W2:Y:S08]  /*9440*/  LDC.64 R32, c[0x0][0x610] ;  /* 0x00018400ff207b82 */ /* 0x000eb00000000a00 */
[----:B------:R-:W2:Y:S01]  /*9450*/  LDC.64 R34, c[0x0][0x618] ;  /* 0x00018600ff227b82 */ /* 0x000ea20000000a00 */
[----:B-1----:R1:W-:Y:S07]  /*9460*/  STS.128 [UR5+0x34500], R4 ;  /* 0x03450004ff007988 */ /* 0x0023ee0008000c05 */
[----:B------:R-:W3:Y:S08]  /*9470*/  LDC.64 R28, c[0x0][0x620] ;  /* 0x00018800ff1c7b82 */ /* 0x000ef00000000a00 */
[----:B------:R-:W3:Y:S01]  /*9480*/  LDC.64 R30, c[0x0][0x628] ;  /* 0x00018a00ff1e7b82 */ /* 0x000ee20000000a00 */
[----:B--2---:R2:W-:Y:S07]  /*9490*/  STS.128 [UR5+0x34510], R32 ;  /* 0x03451020ff007988 */ /* 0x0045ee0008000c05 */
[----:B------:R-:W4:Y:S08]  /*94a0*/  LDC.64 R24, c[0x0][0x630] ;  /* 0x00018c00ff187b82 */ /* 0x000f300000000a00 */
[----:B------:R-:W4:Y:S08]  /*94b0*/  LDC.64 R26, c[0x0][0x638] ;  /* 0x00018e00ff1a7b82 */ /* 0x000f300000000a00 */
[----:B------:R-:W5:Y:S01]  /*94c0*/  LDC.64 R20, c[0x0][0x640] ;  /* 0x00019000ff147b82 */ /* 0x000f620000000a00 */
[----:B---3--:R2:W-:Y:S07]  /*94d0*/  STS.128 [UR5+0x34520], R28 ;  /* 0x0345201cff007988 */ /* 0x0085ee0008000c05 */
[----:B------:R-:W5:Y:S08]  /*94e0*/  LDC.64 R22, c[0x0][0x648] ;  /* 0x00019200ff167b82 */ /* 0x000f700000000a00 */
[----:B------:R-:W3:Y:S01]  /*94f0*/  LDC.64 R12, c[0x0][0x650] ;  /* 0x00019400ff0c7b82 */ /* 0x000ee20000000a00 */
[----:B----4-:R2:W-:Y:S07]  /*9500*/  STS.128 [UR5+0x34530], R24 ;  /* 0x03453018ff007988 */ /* 0x0105ee0008000c05 */
[----:B------:R-:W3:Y:S08]  /*9510*/  LDC.64 R14, c[0x0][0x658] ;  /* 0x00019600ff0e7b82 */ /* 0x000ef00000000a00 */
[----:B------:R-:W4:Y:S01]  /*9520*/  LDC.64 R8, c[0x0][0x660] ;  /* 0x00019800ff087b82 */ /* 0x000f220000000a00 */
[----:B-----5:R2:W-:Y:S07]  /*9530*/  STS.128 [UR5+0x34540], R20 ;  /* 0x03454014ff007988 */ /* 0x0205ee0008000c05 */
[----:B------:R-:W4:Y:S08]  /*9540*/  LDC.64 R10, c[0x0][0x668] ;  /* 0x00019a00ff0a7b82 */ /* 0x000f300000000a00 */
[----:B-1----:R-:W1:Y:S01]  /*9550*/  LDC.64 R4, c[0x0][0x670] ;  /* 0x00019c00ff047b82 */ /* 0x002e620000000a00 */
[----:B---3--:R2:W-:Y:S07]  /*9560*/  STS.128 [UR5+0x34550], R12 ;  /* 0x0345500cff007988 */ /* 0x0085ee0008000c05 */
[----:B------:R-:W1:Y:S01]  /*9570*/  LDC.64 R6, c[0x0][0x678] ;  /* 0x00019e00ff067b82 */ /* 0x000e620000000a00 */
[----:B----4-:R2:W-:Y:S04]  /*9580*/  STS.128 [UR5+0x34560], R8 ;  /* 0x03456008ff007988 */ /* 0x0105e80008000c05 */
[----:B-1----:R2:W-:Y:S02]  /*9590*/  STS.128 [UR5+0x34570], R4 ;  /* 0x03457004ff007988 */ /* 0x0025e40008000c05 */
.L_x_132:
[----:B------:R-:W-:Y:S05]  /*95a0*/  BSYNC B0 ;  /* 0x0000000000007941 */ /* 0x000fea0003800000 */
.L_x_131:
[----:B------:R-:W-:Y:S01]  /*95b0*/  ELECT P0, URZ, PT ;  /* 0x00000000003f782f */ /* 0x000fe20003800000 */
[----:B------:R-:W-:Y:S01]  /*95c0*/  NOP ;  /* 0x0000000000007918 */ /* 0x000fe20000000000 */
[----:B------:R-:W-:Y:S01]  /*95d0*/  ULDC UR6, c[0x0][0x884] ;  /* 0x0002210000067ab9 */ /* 0x000fe20000000800 */
[----:B------:R-:W-:Y:S01]  /*95e0*/  BSSY B0, `(.L_x_133) ;  /* 0x0000035000007945 */ /* 0x000fe20003800000 */
[----:B------:R-:W-:-:S03]  /*95f0*/  ULEA UR6, UR6, UR4, 0x1 ;  /* 0x0000000406067291 */ /* 0x000fc6000f8e083f */
[----:B------:R-:W-:Y:S02]  /*9600*/  ULDC.64 UR4, c[0x0][0x800] ;  /* 0x0002000000047ab9 */ /* 0x000fe40000000a00 */
[----:B------:R-:W-:-:S04]  /*9610*/  UIMAD.WIDE UR4, UR6, 0x80, UR4 ;  /* 0x00000080060478a5 */ /* 0x000fc8000f8e0204 */
[----:B------:R-:W-:Y:S08]  /*9620*/  @!P0 BRA `(.L_x_134) ;  /* 0x0000000000c08947 */ /* 0x000ff00003800000 */
[----:B------:R-:W-:Y:S01]  /*9630*/  ULDC.64 UR6, c[0x0][0x808] ;  /* 0x0002020000067ab9 */ /* 0x000fe20000000a00 */
[----:B------:R-:W-:Y:S01]  /*9640*/  ULDC.64 UR8, c[0x0][0x810] ;  /* 0x0002040000087ab9 */ /* 0x000fe20000000a00 */
[----:B------:R-:W-:Y:S02]  /*9650*/  ISETP.NE.U32.AND P0, PT, RZ, UR6, PT ;  /* 0x00000006ff007c0c */ /* 0x000fe4000bf05070 */
[----:B------:R-:W-:Y:S02]  /*9660*/  ISETP.NE.U32.AND P1, PT, RZ, UR8, PT ;  /* 0x00000008ff007c0c */ /* 0x000fe4000bf25070 */
[----:B------:R-:W-:Y:S02]  /*9670*/  ISETP.NE.AND.EX P0, PT, RZ, UR7, PT, P0 ;  /* 0x00000007ff007c0c */ /* 0x000fe4000bf05300 */
[----:B------:R-:W-:-:S11]  /*9680*/  ISETP.NE.AND.EX P1, PT, RZ, UR9, PT, P1 ;  /* 0x00000009ff007c0c */ /* 0x000fd6000bf25310 */
[----:B------:R-:W-:Y:S05]  /*9690*/  @!P0 BRA `(.L_x_135) ;  /* 0x0000000000188947 */ /* 0x000fea0003800000 */
[----:B--2---:R-:W1:Y:S02]  /*96a0*/  LDC.64 R4, c[0x0][0x808] ;  /* 0x00020200ff047b82 */ /* 0x004e640000000a00 */
[----:B-1----:R-:W-:-:S06]  /*96b0*/  IMAD.WIDE R4, R18, 0x8, R4 ;  /* 0x0000000812047825 */ /* 0x002fcc00078e0204 */
[----:B------:R-:W2:Y:S01]  /*96c0*/  LDG.E.64 R4, desc[UR38][R4.64] ;  /* 0x0000002604047981 */ /* 0x000ea2000c1e1b00 */
[----:B------:R-:W-:Y:S02]  /*96d0*/  UMOV UR6, 0x400 ;  /* 0x0000040000067882 */ /* 0x000fe40000000000 */
[----:B------:R-:W-:-:S09]  /*96e0*/  ULEA UR6, UR43, UR6, 0x18 ;  /* 0x000000062b067291 */ /* 0x000fd2000f8ec03f */
[----:B--2---:R1:W-:Y:S03]  /*96f0*/  STS.64 [UR6+0x34500], R4 ;  /* 0x03450004ff007988 */ /* 0x0043e60008000a06 */
.L_x_135:
[----:B------:R-:W-:Y:S05]  /*9700*/  @!P1 BRA `(.L_x_134) ;  /* 0x0000000000889947 */ /* 0x000fea0003800000 */
[----:B-12---:R-:W1:Y:S02]  /*9710*/  LDC.64 R4, c[0x0][0x810] ;  /* 0x00020400ff047b82 */ /* 0x006e640000000a00 */
[----:B-1----:R-:W-:-:S06]  /*9720*/  IMAD.WIDE R4, R18, 0x8, R4 ;  /* 0x0000000812047825 */ /* 0x002fcc00078e0204 */
[----:B------:R-:W2:Y:S01]  /*9730*/  LDG.E.64 R4, desc[UR38][R4.64] ;  /* 0x0000002604047981 */ /* 0x000ea2000c1e1b00 */
[----:B------:R-:W-:Y:S02]  /*9740*/  UMOV UR6, 0x400 ;  /* 0x0000040000067882 */ /* 0x000fe40000000000 */
[----:B------:R-:W-:-:S04]  /*9750*/  ULEA UR6, UR43, UR6, 0x18 ;  /* 0x000000062b067291 */ /* 0x000fc8000f8ec03f */
[----:B------:R-:W-:-:S05]  /*9760*/  UIADD3 UR7, UR6, 0x34500, URZ ;  /* 0x0003450006077890 */ /* 0x000fca000fffe03f */
[----:B------:R-:W1:Y:S01]  /*9770*/  LDS R6, [UR6+0x3451c] ;  /* 0x03451c06ff067984 */ /* 0x000e620008000800 */
[----:B------:R-:W-:-:S03]  /*9780*/  IMAD.U32 R8, RZ, RZ, UR7 ;  /* 0x00000007ff087e24 */ /* 0x000fc6000f8e00ff */
[----:B------:R-:W-:Y:S02]  /*9790*/  STS [UR6+0x34530], RZ ;  /* 0x034530ffff007988 */ /* 0x000fe40008000806 */
[----:B------:R-:W-:-:S05]  /*97a0*/  SHF.R.U64 R8, R8, 0x4, RZ ;  /* 0x0000000408087819 */ /* 0x000fca00000012ff */
[----:B------:R-:W-:Y:S04]  /*97b0*/  STS [UR6+0x34510], R8 ;  /* 0x03451008ff007988 */ /* 0x000fe80008000806 */
[----:B------:R-:W-:Y:S01]  /*97c0*/  STS [UR6+0x34514], R8 ;  /* 0x03451408ff007988 */ /* 0x000fe20008000806 */
[C---:B--2---:R-:W-:Y:S01]  /*97d0*/  SHF.L.U64.HI R10, R4.reuse, 0x1, R5 ;  /* 0x00000001040a7819 */ /* 0x044fe20000010205 */
[----:B------:R-:W-:Y:S02]  /*97e0*/  IMAD.SHL.U32 R11, R4, 0x2, RZ ;  /* 0x00000002040b7824 */ /* 0x000fe400078e00ff */
[----:B------:R-:W-:Y:S01]  /*97f0*/  VIADD R4, R3, 0xffffffff ;  /* 0xffffffff03047836 */ /* 0x000fe20000000000 */
[----:B------:R-:W-:Y:S01]  /*9800*/  LOP3.LUT R10, R10, 0x1fffffff, RZ, 0xc0, !PT ;  /* 0x1fffffff0a0a7812 */ /* 0x000fe200078ec0ff */
[----:B------:R-:W-:Y:S01]  /*9810*/  VIADD R5, R0, 0xffffffff ;  /* 0xffffffff00057836 */ /* 0x000fe20000000000 */
[----:B------:R-:W-:-:S02]  /*9820*/  LOP3.LUT R3, R11, 0xfffffffe, RZ, 0xc0, !PT ;  /* 0xfffffffe0b037812 */ /* 0x000fc400078ec0ff */
[--C-:B------:R-:W-:Y:S02]  /*9830*/  SHF.R.U32.HI R7, RZ, 0x4, R10.reuse ;  /* 0x00000004ff077819 */ /* 0x100fe4000001160a */
[----:B------:R-:W-:Y:S02]  /*9840*/  SHF.R.U64 R3, R3, 0x4, R10 ;  /* 0x0000000403037819 */ /* 0x000fe4000000120a */
[----:B-1----:R-:W-:-:S03]  /*9850*/  LOP3.LUT R6, R6, 0xf, R7, 0xb8, !PT ;  /* 0x0000000f06067812 */ /* 0x002fc600078eb807 */
[----:B------:R-:W-:Y:S04]  /*9860*/  STS [UR6+0x3450c], R3 ;  /* 0x03450c03ff007988 */ /* 0x000fe80008000806 */
[----:B------:R-:W-:Y:S04]  /*9870*/  STS [UR6+0x3451c], R6 ;  /* 0x03451c06ff007988 */ /* 0x000fe80008000806 */
[----:B------:R-:W1:Y:S02]  /*9880*/  LDS R7, [UR6+0x3451c] ;  /* 0x03451c06ff077984 */ /* 0x000e640008000800 */
[----:B-1----:R-:W-:-:S05]  /*9890*/  LOP3.LUT R7, R7, 0xf0, RZ, 0xb8, !PT ;  /* 0x000000f007077812 */ /* 0x002fca00078eb8ff */
[----:B------:R1:W-:Y:S04]  /*98a0*/  STS [UR6+0x3451c], R7 ;  /* 0x03451c07ff007988 */ /* 0x0003e80008000806 */
[----:B------:R-:W2:Y:S01]  /*98b0*/  LDS R9, [UR6+0x3451c] ;  /* 0x03451c06ff097984 */ /* 0x000ea20008000800 */
[----:B-1----:R-:W-:-:S05]  /*98c0*/  CS2R R6, SRZ ;  /* 0x0000000000067805 */ /* 0x002fca000001ff00 */
[----:B------:R-:W-:Y:S01]  /*98d0*/  STS.128 [UR6+0x34520], R4 ;  /* 0x03452004ff007988 */ /* 0x000fe20008000c06 */
[----:B--2---:R-:W-:-:S05]  /*98e0*/  LOP3.LUT R9, R9, 0xf00, RZ, 0xb8, !PT ;  /* 0x00000f0009097812 */ /* 0x004fca00078eb8ff */
[----:B------:R-:W-:Y:S04]  /*98f0*/  STS.64 [UR6+0x34518], R8 ;  /* 0x03451808ff007988 */ /* 0x000fe80008000a06 */
[----:B------:R-:W1:Y:S02]  /*9900*/  LDS R12, [UR6+0x3451c] ;  /* 0x03451c06ff0c7984 */ /* 0x000e640008000800 */
[----:B-1----:R-:W-:-:S05]  /*9910*/  LOP3.LUT R0, R12, 0xf000, RZ, 0xb8, !PT ;  /* 0x0000f0000c007812 */ /* 0x002fca00078eb8ff */
[----:B------:R3:W-:Y:S02]  /*9920*/  STS [UR6+0x3451c], R0 ;  /* 0x03451c00ff007988 */ /* 0x0007e40008000806 */
.L_x_134:
[----:B------:R-:W-:Y:S05]  /*9930*/  BSYNC B0 ;  /* 0x0000000000007941 */ /* 0x000fea0003800000 */
.L_x_133:
[----:B---3--:R-:W3:Y:S01]  /*9940*/  S2R R0, SR_LANEID ;  /* 0x0000000000007919 */ /* 0x008ee20000000000 */
[----:B------:R-:W-:Y:S01]  /*9950*/  ELECT P0, URZ, PT ;  /* 0x00000000003f782f */ /* 0x000fe20003800000 */
[----:B------:R-:W-:Y:S01]  /*9960*/  NOP ;  /* 0x0000000000007918 */ /* 0x000fe20000000000 */
[----:B------:R-:W-:Y:S11]  /*9970*/  BSSY B0, `(.L_x_136) ;  /* 0x0000004000007945 */ /* 0x000ff60003800000 */
[----:B------:R-:W-:Y:S05]  /*9980*/  @!P0 BRA `(.L_x_137) ;  /* 0x0000000000088947 */ /* 0x000fea0003800000 */
[----:B------:R0:W-:Y:S01]  /*9990*/  UTMACMDFLUSH ;  /* 0x00000000000079b7 */ /* 0x0001e20000000000 */
[----:B------:R-:W-:-:S04]  /*99a0*/  DEPBAR.LE SB0, 0x0 ;  /* 0x000080000000791a */ /* 0x000fc80000000000 */
.L_x_137:
[----:B------:R-:W-:Y:S05]  /*99b0*/  BSYNC B0 ;  /* 0x0000000000007941 */ /* 0x000fea0003800000 */
.L_x_136:
[----:B------:R-:W-:Y:S01]  /*99c0*/  UMOV UR6, 0x400 ;  /* 0x0000040000067882 */ /* 0x000fe20000000000 */
[----:B--23--:R-:W-:Y:S01]  /*99d0*/  IMAD.SHL.U32 R6, R0, 0x4, RZ ;  /* 0x0000000400067824 */ /* 0x00cfe200078e00ff */
[----:B------:R-:W-:-:S04]  /*99e0*/  ULEA UR6, UR43, UR6, 0x18 ;  /* 0x000000062b067291 */ /* 0x000fc8000f8ec03f */
[----:B------:R-:W-:Y:S01]  /*99f0*/  UIADD3 UR32, UR6, 0x34500, URZ ;  /* 0x0003450006207890 */ /* 0x000fe2000fffe03f */
[----:B-1----:R-:W-:Y:S01]  /*9a00*/  IADD3 R4, P0, R6, UR4, RZ ;  /* 0x0000000406047c10 */ /* 0x002fe2000ff1e0ff */
[----:B------:R-:W-:-:S04]  /*9a10*/  IMAD.MOV.U32 R0, RZ, RZ, RZ ;  /* 0x000000ffff007224 */ /* 0x000fc800078e00ff */
[----:B------:R-:W-:-:S03]  /*9a20*/  IMAD.X R5, RZ, RZ, UR5, P0 ;  /* 0x00000005ff057e24 */ /* 0x000fc600080e06ff */
[----:B------:R-:W1:Y:S01]  /*9a30*/  LDS R3, [R6+UR32] ;  /* 0x0000002006037984 */ /* 0x000e620008000800 */
[----:B------:R-:W-:-:S03]  /*9a40*/  SHF.L.U32 R0, R0, 0x1f, RZ ;  /* 0x0000001f00007819 */ /* 0x000fc600000006ff */
[----:B-1----:R1:W2:Y:S02]  /*9a50*/  ATOMG.E.EXCH.STRONG.GPU PT, RZ, [R4], R3 ;  /* 0x0000000304ff73a8 */ /* 0x0022a400041ee100 */
[----:B--2---:R-:W2:Y:S01]  /*9a60*/  SYNCS.PHASECHK.TRANS64.TRYWAIT P0, [UR6+0x342f8], R0 ;  /* 0x0342f800ff0075a7 */ /* 0x004ea20008000146 */
[----:B------:R-:W-:Y:S02]  /*9a70*/  ULOP3.LUT UR31, UR59, 0x1, URZ, 0xfc, !UPT ;  /* 0x000000013b1f7892 */ /* 0x000fe4000f8efc3f */
[----:B------:R-:W-:Y:S01]  /*9a80*/  ULOP3.LUT UR30, UR61, 0x2, URZ, 0xfc, !UPT ;  /* 0x000000023d1e7892 */ /* 0x000fe2000f8efc3f */
[----:B-12---:R-:W-:Y:S11]  /*9a90*/  @!P0 BRA `(.L_x_138) ;  /* 0x00000058007c8947 */ /* 0x006ff60003800000 */
.L_x_295:
[----:B------:R-:W-:Y:S01]  /*9aa0*/  IMAD.MOV.U32 R4, RZ, RZ, 0x1 ;  /* 0x00000001ff047424 */ /* 0x000fe200078e00ff */
[----:B------:R-:W-:Y:S01]  /*9ab0*/  ULDC UR29, c[0x0][0x598] ;  /* 0x00016600001d7ab9 */ /* 0x000fe20000000800 */
[----:B-1----:R-:W-:Y:S01]  /*9ac0*/  IMAD.MOV.U32 R0, RZ, RZ, RZ ;  /* 0x000000ffff007224 */ /* 0x002fe200078e00ff */
[----:B------:R-:W-:Y:S01]  /*9ad0*/  ULDC UR28, c[0x0][0x580] ;  /* 0x00016000001c7ab9 */ /* 0x000fe20000000800 */
[----:B------:R-:W-:Y:S01]  /*9ae0*/  ULDC.64 UR24, c[0x0][0x590] ;  /* 0x0001640000187ab9 */ /* 0x000fe20000000a00 */
[----:B------:R-:W-:-:S05]  /*9af0*/  ULDC.64 UR26, c[0x0][0x588] ;  /* 0x00016200001a7ab9 */ /* 0x000fca0000000a00 */
.L_x_199:
[----:B------:R-:W-:-:S06]  /*9b00*/  UISETP.NE.AND UP0, UPT, UR31, 0x3, UPT ;  /* 0x000000031f00788c */ /* 0x000fcc000bf05270 */
[----:B------:R-:W-:-:S13]  /*9b10*/  PLOP3.LUT P1, PT, PT, PT, UP0, 0x80, 0x0 ;  /* 0x000000000000781c */ /* 0x000fda0003f2f008 */
[----:B-----5:R-:W-:Y:S05]  /*9b20*/  @!P1 BRA `(.L_x_139) ;  /* 0x0000000000049947 */ /* 0x020fea0003800000 */
[----:B------:R-:W-:Y:S01]  /*9b30*/  BPT.TRAP 0x1 ;  /* 0x000000040000795c */ /* 0x000fe20000300000 */
.L_x_139:
[----:B------:R-:W-:Y:S02]  /*9b40*/  R2UR UR7, R2 ;  /* 0x00000000020772ca */ /* 0x000fe400000e0000 */
[----:B------:R-:W-:Y:S02]  /*9b50*/  SHF.L.U32 R3, R0, 0x1f, RZ ;  /* 0x0000001f00037819 */ /* 0x000fe400000006ff */
[----:B------:R-:W-:-:S09]  /*9b60*/  LEA R8, R2, UR6, 0x4 ;  /* 0x0000000602087c11 */ /* 0x000fd2000f8e20ff */
[----:B------:R-:W-:-:S09]  /*9b70*/  ULEA UR7, UR7, UR6, 0x3 ;  /* 0x0000000607077291 */ /* 0x000fd2000f8e183f */
[----:B------:R-:W1:Y:S02]  /*9b80*/  SYNCS.PHASECHK.TRANS64.TRYWAIT P0, [UR7+0x34200], R3 ;  /* 0x03420003ff0075a7 */ /* 0x000e640008000147 */
[----:B-1----:R-:W-:Y:S05]  /*9b90*/  @!P0 BRA `(.L_x_140) ;  /* 0x0000005800548947 */ /* 0x002fea0003800000 */
.L_x_296:
[----:B------:R-:W2:Y:S01]  /*9ba0*/  LDS.128 R8, [R8+0x34320] ;  /* 0x0343200008087984 */ /* 0x000ea20000000c00 */
[----:B------:R-:W-:Y:S01]  /*9bb0*/  @!PT LDS RZ, [RZ] ;  /* 0x00000000fffff984 */ /* 0x000fe20000000800 */
[----:B------:R-:W-:Y:S01]  /*9bc0*/  @!PT LDS RZ, [RZ] ;  /* 0x00000000fffff984 */ /* 0x000fe20000000800 */
[----:B------:R-:W-:Y:S01]  /*9bd0*/  @!PT LDS RZ, [RZ] ;  /* 0x00000000fffff984 */ /* 0x000fe20000000800 */
[----:B------:R-:W-:Y:S01]  /*9be0*/  @!PT LDS RZ, [RZ] ;  /* 0x00000000fffff984 */ /* 0x000fe20000000800 */
[----:B------:R3:W-:Y:S06]  /*9bf0*/  MEMBAR.ALL.CTA ;  /* 0x0000000000007992 */ /* 0x0007ec0000008000 */
[----:B---3--:R-:W3:Y:S01]  /*9c00*/  FENCE.VIEW.ASYNC.S ;  /* 0x00000000000073c6 */ /* 0x008ee20000000000 */
[----:B------:R-:W-:Y:S05]  /*9c10*/  @!P1 BRA `(.L_x_141) ;  /* 0x0000000000049947 */ /* 0x000fea0003800000 */
[----:B------:R-:W-:Y:S01]  /*9c20*/  BPT.TRAP 0x1 ;  /* 0x000000040000795c */ /* 0x000fe20000300000 */
.L_x_141:
[----:B------:R-:W-:Y:S01]  /*9c30*/  UIADD3 UR7, UR7, 0x34240, URZ ;  /* 0x0003424007077890 */ /* 0x000fe2000fffe03f */
[----:B------:R-:W-:Y:S02]  /*9c40*/  R2UR UR19, R16 ;  /* 0x00000000101372ca */ /* 0x000fe400000e0000 */
[----:B------:R-:W-:Y:S01]  /*9c50*/  R2UR UR18, R17 ;  /* 0x00000000111272ca */ /* 0x000fe200000e0000 */
[----:B------:R-:W-:Y:S01]  /*9c60*/  UPRMT UR7, UR43, 0x654, UR7 ;  /* 0x000006542b077896 */ /* 0x000fe20008000007 */
[----:B------:R-:W-:Y:S02]  /*9c70*/  LOP3.LUT P1, RZ, R4, 0xff, RZ, 0xc0, !PT ;  /* 0x000000ff04ff7812 */ /* 0x000fe4000782c0ff */
[----:B------:R-:W-:-:S04]  /*9c80*/  ISETP.NE.U32.AND P0, PT, RZ, UR24, PT ;  /* 0x00000018ff007c0c */ /* 0x000fc8000bf05070 */
[----:B------:R-:W-:Y:S02]  /*9c90*/  ISETP.NE.AND.EX P0, PT, RZ, UR25, PT, P0 ;  /* 0x00000019ff007c0c */ /* 0x000fe4000bf05300 */
[----:B---3--:R-:W-:Y:S01]  /*9ca0*/  SYNCS.ARRIVE.TRANS64.RED.A1T0 RZ, [UR7], RZ ;  /* 0x000000ffffff79a7 */ /* 0x008fe20008100407 */
[----:B------:R-:W-:Y:S02]  /*9cb0*/  USHF.L.U32 UR19, UR19, 0x7, URZ ;  /* 0x0000000713137899 */ /* 0x000fe4000800063f */
[----:B------:R-:W-:Y:S02]  /*9cc0*/  USHF.L.U32 UR18, UR18, 0x7, URZ ;  /* 0x0000000712127899 */ /* 0x000fe4000800063f */
[----:B------:R-:W-:Y:S10]  /*9cd0*/  @!P1 BRA `(.L_x_142) ;  /* 0x00000000000c9947 */ /* 0x000ff40003800000 */
[----:B------:R-:W-:-:S04]  /*9ce0*/  DEPBAR {5,4,3,2,1,0} ;  /* 0x0000003f0000791a */ /* 0x000fc80000000000 */
[----:B------:R3:W-:Y:S02]  /*9cf0*/  UTMACCTL.IV [UR4] ;  /* 0x00000000040079b9 */ /* 0x0007e40008000000 */
[----:B---3--:R-:W-:Y:S01]  /*9d00*/  NOP ;  /* 0x0000000000007918 */ /* 0x008fe20000000000 */
.L_x_142:
[----:B------:R-:W-:Y:S05]  /*9d10*/  @!P0 BRA `(.L_x_143) ;  /* 0x0000000000188947 */ /* 0x000fea0003800000 */
[----:B------:R-:W3:Y:S02]  /*9d20*/  LDC.64 R4, c[0x0][0x590] ;  /* 0x00016400ff047b82 */ /* 0x000ee40000000a00 */
[----:B---3--:R-:W-:-:S06]  /*9d30*/  IMAD.WIDE R4, R18, 0x8, R4 ;  /* 0x0000000812047825 */ /* 0x008fcc00078e0204 */
[----:B------:R-:W1:Y:S04]  /*9d40*/  LDG.E.64 R4, desc[UR38][R4.64] ;  /* 0x0000002604047981 */ /* 0x000e68000c1e1b00 */
[----:B-1----:R-:W3:Y:S02]  /*9d50*/  LD.E R3, desc[UR38][R4.64] ;  /* 0x0000002604037980 */ /* 0x002ee4000c101900 */
[----:B---3--:R-:W-:Y:S01]  /*9d60*/  FSETP.NEU.AND P0, PT, R3, RZ, PT ;  /* 0x000000ff0300720b */ /* 0x008fe20003f0d000 */
[----:B------:R-:W-:-:S12]  /*9d70*/  BRA `(.L_x_144) ;  /* 0x0000000000247947 */ /* 0x000fd80003800000 */
.L_x_143:
[----:B------:R-:W-:Y:S02]  /*9d80*/  ISETP.NE.U32.AND P1, PT, RZ, UR26, PT ;  /* 0x0000001aff007c0c */ /* 0x000fe4000bf25070 */
[----:B------:R-:W-:Y:S02]  /*9d90*/  FSETP.NEU.AND P0, PT, RZ, UR28, PT ;  /* 0x0000001cff007c0b */ /* 0x000fe4000bf0d000 */
[----:B------:R-:W-:-:S13]  /*9da0*/  ISETP.NE.AND.EX P1, PT, RZ, UR27, PT, P1 ;  /* 0x0000001bff007c0c */ /* 0x000fda000bf25310 */
[----:B------:R-:W-:Y:S05]  /*9db0*/  @!P1 BRA `(.L_x_144) ;  /* 0x0000000000149947 */ /* 0x000fea0003800000 */
[----:B------:R-:W3:Y:S01]  /*9dc0*/  LDC.64 R4, c[0x0][0x588] ;  /* 0x00016200ff047b82 */ /* 0x000ee20000000a00 */
[----:B-1----:R-:W-:-:S04]  /*9dd0*/  IMAD R3, R18, UR29, RZ ;  /* 0x0000001d12037c24 */ /* 0x002fc8000f8e02ff */
[----:B---3--:R-:W-:-:S06]  /*9de0*/  IMAD.WIDE R4, R3, 0x4, R4 ;  /* 0x0000000403047825 */ /* 0x008fcc00078e0204 */
[----:B------:R-:W3:Y:S02]  /*9df0*/  LDG.E R4, desc[UR38][R4.64] ;  /* 0x0000002604047981 */ /* 0x000ee4000c1e1900 */
[----:B---3--:R-:W-:-:S13]  /*9e00*/  FSETP.NEU.AND P0, PT, R4, RZ, PT ;  /* 0x000000ff0400720b */ /* 0x008fda0003f0d000 */
.L_x_144:
[----:B------:R-:W-:Y:S01]  /*9e10*/  UISETP.NE.AND UP0, UPT, UR30, 0x3, UPT ;  /* 0x000000031e00788c */ /* 0x000fe2000bf05270 */
[----:B------:R-:W-:-:S05]  /*9e20*/  ELECT P1, URZ, PT ;  /* 0x00000000003f782f */ /* 0x000fca0003820000 */
[----:B------:R-:W-:Y:S02]  /*9e30*/  PLOP3.LUT P2, PT, PT, PT, UP0, 0x80, 0x0 ;  /* 0x000000000000781c */ /* 0x000fe40003f4f008 */
[----:B------:R-:W-:-:S11]  /*9e40*/  PLOP3.LUT P0, PT, P0, P1, PT, 0x2a, 0x0 ;  /* 0x000000000000781c */ /* 0x000fd60000702572 */
[----:B------:R-:W-:Y:S05]  /*9e50*/  @!P2 BRA `(.L_x_145) ;  /* 0x000000000004a947 */ /* 0x000fea0003800000 */
[----:B------:R-:W-:Y:S01]  /*9e60*/  BPT.TRAP 0x1 ;  /* 0x000000040000795c */ /* 0x000fe20000300000 */
.L_x_145:
[----:B-1----:R-:W-:-:S05]  /*9e70*/  IMAD.MOV.U32 R3, RZ, RZ, 0x1 ;  /* 0x00000001ff037424 */ /* 0x002fca00078e00ff */
[----:B------:R-:W-:-:S04]  /*9e80*/  SHF.L.U32 R3, R3, 0x1f, RZ ;  /* 0x0000001f03037819 */ /* 0x000fc800000006ff */
[----:B------:R-:W1:Y:S02]  /*9e90*/  SYNCS.PHASECHK.TRANS64.TRYWAIT P1, [UR6+0x342d0], R3 ;  /* 0x0342d003ff0075a7 */ /* 0x000e640008020146 */
[----:B-1----:R-:W-:Y:S05]  /*9ea0*/  @!P1 BRA `(.L_x_146) ;  /* 0x0000005400a89947 */ /* 0x002fea0003800000 */
.L_x_297:
[----:B------:R-:W-:Y:S04]  /*9eb0*/  BSSY B0, `(.L_x_147) ;  /* 0x000000b000007945 */ /* 0x000fe80003800000 */
[----:B------:R-:W-:Y:S05]  /*9ec0*/  @P0 BRA `(.L_x_148) ;  /* 0x0000000000240947 */ /* 0x000fea0003800000 */
[----:B------:R-:W-:Y:S02]  /*9ed0*/  UIADD3 UR16, UR6, 0x30000, URZ ;  /* 0x0003000006107890 */ /* 0x000fe4000fffe03f */
[----:B------:R-:W-:Y:S01]  /*9ee0*/  UIADD3 UR17, UR6, 0x342b0, URZ ;  /* 0x000342b006117890 */ /* 0x000fe2000fffe03f */
[----:B------:R-:W-:Y:S01]  /*9ef0*/  UMOV UR8, 0x0 ;  /* 0x0000000000087882 */ /* 0x000fe20000000000 */
[----:B------:R-:W-:-:S07]  /*9f00*/  UMOV UR9, 0x10000000 ;  /* 0x1000000000097882 */ /* 0x000fce0000000000 */
[----:B------:R3:W-:Y:S02]  /*9f10*/  UTMALDG.2D [UR16], [UR4], desc[UR8] ;  /* 0x00000810040075b4 */ /* 0x0007e40008009000 */
[----:B---3--:R-:W-:Y:S05]  /*9f20*/  @!P2 BRA `(.L_x_149) ;  /* 0x000000000004a947 */ /* 0x008fea0003800000 */
[----:B------:R-:W-:Y:S01]  /*9f30*/  BPT.TRAP 0x1 ;  /* 0x000000040000795c */ /* 0x000fe20000300000 */
.L_x_149:
[----:B-1----:R-:W1:Y:S02]  /*9f40*/  LDC R4, c[0x0][0x828] ;  /* 0x00020a00ff047b82 */ /* 0x002e640000000800 */
[----:B-1----:R3:W-:Y:S02]  /*9f50*/  SYNCS.ARRIVE.TRANS64.RED.A0TR RZ, [UR6+0x342b0], R4 ;  /* 0x0342b004ffff79a7 */ /* 0x0027e40008300406 */
.L_x_148:
[----:B------:R-:W-:Y:S05]  /*9f60*/  BSYNC B0 ;  /* 0x0000000000007941 */ /* 0x000fea0003800000 */
.L_x_147:
[----:B------:R-:W-:Y:S05]  /*9f70*/  @!P2 BRA `(.L_x_150) ;  /* 0x000000000004a947 */ /* 0x000fea0003800000 */
[----:B------:R-:W-:Y:S01]  /*9f80*/  BPT.TRAP 0x1 ;  /* 0x000000040000795c */ /* 0x000fe20000300000 */
.L_x_150:
[----:B------:R-:W-:-:S04]  /*9f90*/  UIADD3 UR13, UR6, 0x342b0, URZ ;  /* 0x000342b0060d7890 */ /* 0x000fc8000fffe03f */
[----:B------:R-:W-:-:S09]  /*9fa0*/  UPRMT UR7, UR43, 0x654, UR13 ;  /* 0x000006542b077896 */ /* 0x000fd2000800000d */
[----:B------:R-:W-:Y:S01]  /*9fb0*/  SYNCS.ARRIVE.TRANS64.RED.A1T0 RZ, [UR7], RZ ;  /* 0x000000ffffff79a7 */ /* 0x000fe20008100407 */
[----:B------:R-:W-:Y:S05]  /*9fc0*/  @!P2 BRA `(.L_x_151) ;  /* 0x000000000004a947 */ /* 0x000fea0003800000 */
[----:B------:R-:W-:Y:S01]  /*9fd0*/  BPT.TRAP 0x1 ;  /* 0x000000040000795c */ /* 0x000fe20000300000 */
.L_x_151:
[----:B------:R-:W4:Y:S02]  /*9fe0*/  SYNCS.PHASECHK.TRANS64.TRYWAIT P1, [UR6+0x342d8], R3 ;  /* 0x0342d803ff0075a7 */ /* 0x000f240008020146 */
[----:B----4-:R-:W-:Y:S05]  /*9ff0*/  @!P1 BRA `(.L_x_152) ;  /* 0x00000054006c9947 */ /* 0x010fea0003800000 */
.L_x_298:
[----:B------:R-:W-:Y:S04]  /*a000*/  BSSY B0, `(.L_x_153) ;  /* 0x000000d000007945 */ /* 0x000fe80003800000 */
[----:B------:R-:W-:Y:S05]  /*a010*/  @P0 BRA `(.L_x_154) ;  /* 0x00000000002c0947 */ /* 0x000fea0003800000 */
[----:B------:R-:W-:Y:S02]  /*a020*/  UIADD3 UR11, UR19, 0x40, URZ ;  /* 0x00000040130b7890 */ /* 0x000fe4000fffe03f */
[----:B------:R-:W-:Y:S02]  /*a030*/  UIADD3 UR8, UR6, 0x31000, URZ ;  /* 0x0003100006087890 */ /* 0x000fe4000fffe03f */
[----:B------:R-:W-:Y:S01]  /*a040*/  UIADD3 UR9, UR6, 0x342b8, URZ ;  /* 0x000342b806097890 */ /* 0x000fe2000fffe03f */
[----:B------:R-:W-:Y:S01]  /*a050*/  UMOV UR14, 0x0 ;  /* 0x00000000000e7882 */ /* 0x000fe20000000000 */
[----:B------:R-:W-:Y:S01]  /*a060*/  UMOV UR15, 0x10000000 ;  /* 0x10000000000f7882 */ /* 0x000fe20000000000 */
[----:B------:R-:W-:-:S06]  /*a070*/  UMOV UR10, UR18 ;  /* 0x00000012000a7c82 */ /* 0x000fcc0008000000 */
[----:B------:R4:W-:Y:S02]  /*a080*/  UTMALDG.2D [UR8], [UR4], desc[UR14] ;  /* 0x00000e08040075b4 */ /* 0x0009e40008009000 */
[----:B----4-:R-:W-:Y:S05]  /*a090*/  @!P2 BRA `(.L_x_155) ;  /* 0x000000000004a947 */ /* 0x010fea0003800000 */
[----:B------:R-:W-:Y:S01]  /*a0a0*/  BPT.TRAP 0x1 ;  /* 0x000000040000795c */ /* 0x000fe20000300000 */
.L_x_155:
[----:B-1-3--:R-:W1:Y:S02]  /*a0b0*/  LDC R4, c[0x0][0x828] ;  /* 0x00020a00ff047b82 */ /* 0x00ae640000000800 */
[----:B-1----:R4:W-:Y:S02]  /*a0c0*/  SYNCS.ARRIVE.TRANS64.RED.A0TR RZ, [UR6+0x342b8], R4 ;  /* 0x0342b804ffff79a7 */ /* 0x0029e40008300406 */
.L_x_154:
[----:B------:R-:W-:Y:S05]  /*a0d0*/  BSYNC B0 ;  /* 0x0000000000007941 */ /* 0x000fea0003800000 */
.L_x_153:
[----:B------:R-:W-:Y:S05]  /*a0e0*/  @!P2 BRA `(.L_x_156) ;  /* 0x000000000004a947 */ /* 0x000fea0003800000 */
[----:B------:R-:W-:Y:S01]  /*a0f0*/  BPT.TRAP 0x1 ;  /* 0x000000040000795c */ /* 0x000fe20000300000 */
.L_x_156:
[----:B------:R-:W-:Y:S02]  /*a100*/  UIADD3 UR9, UR6, 0x342b8, URZ ;  /* 0x000342b806097890 */ /* 0x000fe4000fffe03f */
[----:B------:R-:W-:Y:S02]  /*a110*/  UIADD3 UR22, UR18, 0x20, URZ ;  /* 0x0000002012167890 */ /* 0x000fe4000fffe03f */
[----:B------:R-:W-:-:S09]  /*a120*/  UPRMT UR16, UR43, 0x654, UR9 ;  /* 0x000006542b107896 */ /* 0x000fd20008000009 */
[----:B------:R-:W-:Y:S01]  /*a130*/  SYNCS.ARRIVE.TRANS64.RED.A1T0 RZ, [UR16], RZ ;  /* 0x000000ffffff79a7 */ /* 0x000fe20008100410 */
[----:B------:R-:W-:Y:S05]  /*a140*/  @!P2 BRA `(.L_x_157) ;  /* 0x000000000004a947 */ /* 0x000fea0003800000 */
[----:B------:R-:W-:Y:S01]  /*a150*/  BPT.TRAP 0x1 ;  /* 0x000000040000795c */ /* 0x000fe20000300000 */
.L_x_157:
[----:B------:R-:W5:Y:S02]  /*a160*/  SYNCS.PHASECHK.TRANS64.TRYWAIT P1, [UR6+0x342e0], R3 ;  /* 0x0342e003ff0075a7 */ /* 0x000f640008020146 */
[----:B-----5:R-:W-:Y:S05]  /*a170*/  @!P1 BRA `(.L_x_158) ;  /* 0x0000005400249947 */ /* 0x020fea0003800000 */
.L_x_299:
[----:B------:R-:W-:Y:S04]  /*a180*/  BSSY B0, `(.L_x_159) ;  /* 0x000000c000007945 */ /* 0x000fe80003800000 */
[----:B------:R-:W-:Y:S05]  /*a190*/  @P0 BRA `(.L_x_160) ;  /* 0x0000000000280947 */ /* 0x000fea0003800000 */
[----:B------:R-:W-:Y:S02]  /*a1a0*/  UIADD3 UR20, UR6, 0x32000, URZ ;  /* 0x0003200006147890 */ /* 0x000fe4000fffe03f */
[----:B------:R-:W-:Y:S01]  /*a1b0*/  UIADD3 UR21, UR6, 0x342c0, URZ ;  /* 0x000342c006157890 */ /* 0x000fe2000fffe03f */
[----:B------:R-:W-:Y:S01]  /*a1c0*/  UMOV UR10, 0x0 ;  /* 0x00000000000a7882 */ /* 0x000fe20000000000 */
[----:B------:R-:W-:Y:S01]  /*a1d0*/  UMOV UR11, 0x10000000 ;  /* 0x10000000000b7882 */ /* 0x000fe20000000000 */
[----:B------:R-:W-:-:S06]  /*a1e0*/  UMOV UR23, UR19 ;  /* 0x0000001300177c82 */ /* 0x000fcc0008000000 */
[----:B------:R1:W-:Y:S02]  /*a1f0*/  UTMALDG.2D [UR20], [UR4], desc[UR10] ;  /* 0x00000a14040075b4 */ /* 0x0003e40008009000 */
[----:B-1----:R-:W-:Y:S05]  /*a200*/  @!P2 BRA `(.L_x_161) ;  /* 0x000000000004a947 */ /* 0x002fea0003800000 */
[----:B------:R-:W-:Y:S01]  /*a210*/  BPT.TRAP 0x1 ;  /* 0x000000040000795c */ /* 0x000fe20000300000 */
.L_x_161:
[----:B---34-:R-:W1:Y:S02]  /*a220*/  LDC R4, c[0x0][0x828] ;  /* 0x00020a00ff047b82 */ /* 0x018e640000000800 */
[----:B-1----:R1:W-:Y:S02]  /*a230*/  SYNCS.ARRIVE.TRANS64.RED.A0TR RZ, [UR6+0x342c0], R4 ;  /* 0x0342c004ffff79a7 */ /* 0x0023e40008300406 */
.L_x_160:
[----:B------:R-:W-:Y:S05]  /*a240*/  BSYNC B0 ;  /* 0x0000000000007941 */ /* 0x000fea0003800000 */
.L_x_159:
[----:B------:R-:W-:Y:S05]  /*a250*/  @!P2 BRA `(.L_x_162) ;  /* 0x000000000004a947 */ /* 0x000fea0003800000 */
[----:B------:R-:W-:Y:S01]  /*a260*/  BPT.TRAP 0x1 ;  /* 0x000000040000795c */ /* 0x000fe20000300000 */
.L_x_162:
[----:B------:R-:W-:-:S04]  /*a270*/  UIADD3 UR17, UR6, 0x342c0, URZ ;  /* 0x000342c006117890 */ /* 0x000fc8000fffe03f */
[----:B------:R-:W-:-:S09]  /*a280*/  UPRMT UR33, UR43, 0x654, UR17 ;  /* 0x000006542b217896 */ /* 0x000fd20008000011 */
[----:B------:R-:W-:Y:S01]  /*a290*/  SYNCS.ARRIVE.TRANS64.RED.A1T0 RZ, [UR33], RZ ;  /* 0x000000ffffff79a7 */ /* 0x000fe20008100421 */
[----:B------:R-:W-:Y:S05]  /*a2a0*/  @!P2 BRA `(.L_x_163) ;  /* 0x000000000004a947 */ /* 0x000fea0003800000 */
[----:B------:R-:W-:Y:S01]  /*a2b0*/  BPT.TRAP 0x1 ;  /* 0x000000040000795c */ /* 0x000fe20000300000 */
.L_x_163:
[----:B------:R-:W5:Y:S02]  /*a2c0*/  SYNCS.PHASECHK.TRANS64.TRYWAIT P1, [UR6+0x342e8], R3 ;  /* 0x0342e803ff0075a7 */ /* 0x000f640008020146 */
[----:B-----5:R-:W-:Y:S05]  /*a2d0*/  @!P1 BRA `(.L_x_164) ;  /* 0x0000005000e49947 */ /* 0x020fea0003800000 */
.L_x_300:
[----:B------:R-:W-:Y:S04]  /*a2e0*/  BSSY B0, `(.L_x_165) ;  /* 0x000000c000007945 */ /* 0x000fe80003800000 */
[----:B------:R-:W-:Y:S05]  /*a2f0*/  @P0 BRA `(.L_x_166) ;  /* 0x0000000000280947 */ /* 0x000fea0003800000 */
[----:B------:R-:W-:Y:S02]  /*a300*/  UIADD3 UR23, UR19, 0x40, URZ ;  /* 0x0000004013177890 */ /* 0x000fe4000fffe03f */
[----:B------:R-:W-:Y:S02]  /*a310*/  UIADD3 UR20, UR6, 0x33000, URZ ;  /* 0x0003300006147890 */ /* 0x000fe4000fffe03f */
[----:B------:R-:W-:Y:S01]  /*a320*/  UIADD3 UR21, UR6, 0x342c8, URZ ;  /* 0x000342c806157890 */ /* 0x000fe2000fffe03f */
[----:B------:R-:W-:Y:S01]  /*a330*/  UMOV UR10, 0x0 ;  /* 0x00000000000a7882 */ /* 0x000fe20000000000 */
[----:B------:R-:W-:-:S07]  /*a340*/  UMOV UR11, 0x10000000 ;  /* 0x10000000000b7882 */ /* 0x000fce0000000000 */
[----:B------:R1:W-:Y:S02]  /*a350*/  UTMALDG.2D [UR20], [UR4], desc[UR10] ;  /* 0x00000a14040075b4 */ /* 0x0003e40008009000 */
[----:B-1----:R-:W-:Y:S05]  /*a360*/  @!P2 BRA `(.L_x_167) ;  /* 0x000000000004a947 */ /* 0x002fea0003800000 */
[----:B------:R-:W-:Y:S01]  /*a370*/  BPT.TRAP 0x1 ;  /* 0x000000040000795c */ /* 0x000fe20000300000 */
.L_x_167:
[----:B---34-:R-:W1:Y:S02]  /*a380*/  LDC R4, c[0x0][0x828] ;  /* 0x00020a00ff047b82 */ /* 0x018e640000000800 */
[----:B-1----:R1:W-:Y:S02]  /*a390*/  SYNCS.ARRIVE.TRANS64.RED.A0TR RZ, [UR6+0x342c8], R4 ;  /* 0x0342c804ffff79a7 */ /* 0x0023e40008300406 */
.L_x_166:
[----:B------:R-:W-:Y:S05]  /*a3a0*/  BSYNC B0 ;  /* 0x0000000000007941 */ /* 0x000fea0003800000 */
.L_x_165:
[----:B------:R-:W-:Y:S05]  /*a3b0*/  @!P2 BRA `(.L_x_168) ;  /* 0x000000000004a947 */ /* 0x000fea0003800000 */
[----:B------:R-:W-:Y:S01]  /*a3c0*/  BPT.TRAP 0x1 ;  /* 0x000000040000795c */ /* 0x000fe20000300000 */
.L_x_168:
[----:B------:R-:W-:Y:S02]  /*a3d0*/  UIADD3 UR21, UR6, 0x342c8, URZ ;  /* 0x000342c806157890 */ /* 0x000fe4000fffe03f */
[----:B------:R-:W-:Y:S02]  /*a3e0*/  UIADD3 UR14, UR18, 0x40, URZ ;  /* 0x00000040120e7890 */ /* 0x000fe4000fffe03f */
[----:B------:R-:W-:-:S09]  /*a3f0*/  UPRMT UR34, UR43, 0x654, UR21 ;  /* 0x000006542b227896 */ /* 0x000fd20008000015 */
[----:B------:R-:W-:Y:S01]  /*a400*/  SYNCS.ARRIVE.TRANS64.RED.A1T0 RZ, [UR34], RZ ;  /* 0x000000ffffff79a7 */ /* 0x000fe20008100422 */
[----:B------:R-:W-:Y:S05]  /*a410*/  @!P2 BRA `(.L_x_169) ;  /* 0x000000000004a947 */ /* 0x000fea0003800000 */
[----:B------:R-:W-:Y:S01]  /*a420*/  BPT.TRAP 0x1 ;  /* 0x000000040000795c */ /* 0x000fe20000300000 */
.L_x_169:
[----:B-1-34-:R-:W-:-:S04]  /*a430*/  SHF.L.U32 R4, RZ, 0x1f, RZ ;  /* 0x0000001fff047819 */ /* 0x01afc800000006ff */
[----:B------:R-:W1:Y:S02]  /*a440*/  SYNCS.PHASECHK.TRANS64.TRYWAIT P1, [UR6+0x342d0], R4 ;  /* 0x0342d004ff0075a7 */ /* 0x000e640008020146 */
[----:B-1----:R-:W-:Y:S05]  /*a450*/  @!P1 BRA `(.L_x_170) ;  /* 0x00000050009c9947 */ /* 0x002fea0003800000 */
.L_x_301:
[----:B------:R-:W-:Y:S04]  /*a460*/  BSSY B0, `(.L_x_171) ;  /* 0x000000b000007945 */ /* 0x000fe80003800000 */
[----:B------:R-:W-:Y:S05]  /*a470*/  @P0 BRA `(.L_x_172) ;  /* 0x0000000000240947 */ /* 0x000fea0003800000 */
[----:B------:R-:W-:Y:S01]  /*a480*/  UIADD3 UR12, UR6, 0x30000, URZ ;  /* 0x00030000060c7890 */ /* 0x000fe2000fffe03f */
[----:B------:R-:W-:Y:S01]  /*a490*/  UMOV UR10, 0x0 ;  /* 0x00000000000a7882 */ /* 0x000fe20000000000 */
[----:B------:R-:W-:Y:S01]  /*a4a0*/  UMOV UR11, 0x10000000 ;  /* 0x10000000000b7882 */ /* 0x000fe20000000000 */
[----:B------:R-:W-:-:S06]  /*a4b0*/  UMOV UR15, UR19 ;  /* 0x00000013000f7c82 */ /* 0x000fcc0008000000 */
[----:B------:R3:W-:Y:S02]  /*a4c0*/  UTMALDG.2D [UR12], [UR4], desc[UR10] ;  /* 0x00000a0c040075b4 */ /* 0x0007e40008009000 */
[----:B---3--:R-:W-:Y:S05]  /*a4d0*/  @!P2 BRA `(.L_x_173) ;  /* 0x000000000004a947 */ /* 0x008fea0003800000 */
[----:B------:R-:W-:Y:S01]  /*a4e0*/  BPT.TRAP 0x1 ;  /* 0x000000040000795c */ /* 0x000fe20000300000 */
.L_x_173:
[----:B-1----:R-:W1:Y:S02]  /*a4f0*/  LDC R5, c[0x0][0x828] ;  /* 0x00020a00ff057b82 */ /* 0x002e640000000800 */
[----:B-1----:R3:W-:Y:S02]  /*a500*/  SYNCS.ARRIVE.TRANS64.RED.A0TR RZ, [UR6+0x342b0], R5 ;  /* 0x0342b005ffff79a7 */ /* 0x0027e40008300406 */
.L_x_172:
[----:B------:R-:W-:Y:S05]  /*a510*/  BSYNC B0 ;  /* 0x0000000000007941 */ /* 0x000fea0003800000 */
.L_x_171:
[----:B------:R-:W-:Y:S05]  /*a520*/  @!P2 BRA `(.L_x_174) ;  /* 0x000000000004a947 */ /* 0x000fea0003800000 */
[----:B------:R-:W-:Y:S01]  /*a530*/  BPT.TRAP 0x1 ;  /* 0x000000040000795c */ /* 0x000fe20000300000 */
.L_x_174:
[----:B------:R-:W-:Y:S01]  /*a540*/  SYNCS.ARRIVE.TRANS64.RED.A1T0 RZ, [UR7], RZ ;  /* 0x000000ffffff79a7 */ /* 0x000fe20008100407 */
[----:B------:R-:W-:Y:S05]  /*a550*/  @!P2 BRA `(.L_x_175) ;  /* 0x000000000004a947 */ /* 0x000fea0003800000 */
[----:B------:R-:W-:Y:S01]  /*a560*/  BPT.TRAP 0x1 ;  /* 0x000000040000795c */ /* 0x000fe20000300000 */
.L_x_175:
[----:B------:R-:W4:Y:S02]  /*a570*/  SYNCS.PHASECHK.TRANS64.TRYWAIT P1, [UR6+0x342d8], R4 ;  /* 0x0342d804ff0075a7 */ /* 0x000f240008020146 */
[----:B----4-:R-:W-:Y:S05]  /*a580*/  @!P1 BRA `(.L_x_176) ;  /* 0x0000005000689947 */ /* 0x010fea0003800000 */
.L_x_302:
        /* <DEDUP_REMOVED lines=10> */
.L_x_179:
[----:B-1-3--:R-:W1:Y:S02]  /*a630*/  LDC R5, c[0x0][0x828] ;  /* 0x00020a00ff057b82 */ /* 0x00ae640000000800 */
[----:B-1----:R4:W-:Y:S02]  /*a640*/  SYNCS.ARRIVE.TRANS64.RED.A0TR RZ, [UR6+0x342b8], R5 ;  /* 0x0342b805ffff79a7 */ /* 0x0029e40008300406 */
.L_x_178:
[----:B------:R-:W-:Y:S05]  /*a650*/  BSYNC B0 ;  /* 0x0000000000007941 */ /* 0x000fea0003800000 */
.L_x_177:
[----:B------:R-:W-:Y:S05]  /*a660*/  @!P2 BRA `(.L_x_180) ;  /* 0x000000000004a947 */ /* 0x000fea0003800000 */
[----:B------:R-:W-:Y:S01]  /*a670*/  BPT.TRAP 0x1 ;  /* 0x000000040000795c */ /* 0x000fe20000300000 */
.L_x_180:
[----:B------:R-:W-:Y:S01]  /*a680*/  SYNCS.ARRIVE.TRANS64.RED.A1T0 RZ, [UR16], RZ ;  /* 0x000000ffffff79a7 */ /* 0x000fe20008100410 */
[----:B------:R-:W-:Y:S01]  /*a690*/  UIADD3 UR18, UR18, 0x60, URZ ;  /* 0x0000006012127890 */ /* 0x000fe2000fffe03f */
[----:B------:R-:W-:Y:S11]  /*a6a0*/  @!P2 BRA `(.L_x_181) ;  /* 0x000000000004a947 */ /* 0x000ff60003800000 */
[----:B------:R-:W-:Y:S01]  /*a6b0*/  BPT.TRAP 0x1 ;  /* 0x000000040000795c */ /* 0x000fe20000300000 */
.L_x_181:
[----:B------:R-:W5:Y:S02]  /*a6c0*/  SYNCS.PHASECHK.TRANS64.TRYWAIT P1, [UR6+0x342e0], R4 ;  /* 0x0342e004ff0075a7 */ /* 0x000f640008020146 */
[----:B-----5:R-:W-:Y:S05]  /*a6d0*/  @!P1 BRA `(.L_x_182) ;  /* 0x00000050002c9947 */ /* 0x020fea0003800000 */
.L_x_303:
[----:B------:R-:W-:Y:S04]  /*a6e0*/  BSSY B0, `(.L_x_183) ;  /* 0x000000a000007945 */ /* 0x000fe80003800000 */
[----:B------:R-:W-:Y:S05]  /*a6f0*/  @P0 BRA `(.L_x_184) ;  /* 0x0000000000200947 */ /* 0x000fea0003800000 */
[----:B------:R-:W-:Y:S01]  /*a700*/  UIADD3 UR16, UR6, 0x32000, URZ ;  /* 0x0003200006107890 */ /* 0x000fe2000fffe03f */
[----:B------:R-:W-:Y:S01]  /*a710*/  UMOV UR8, 0x0 ;  /* 0x0000000000087882 */ /* 0x000fe20000000000 */
[----:B------:R-:W-:-:S07]  /*a720*/  UMOV UR9, 0x10000000 ;  /* 0x1000000000097882 */ /* 0x000fce0000000000 */
[----:B------:R1:W-:Y:S02]  /*a730*/  UTMALDG.2D [UR16], [UR4], desc[UR8] ;  /* 0x00000810040075b4 */ /* 0x0003e40008009000 */
[----:B-1----:R-:W-:Y:S05]  /*a740*/  @!P2 BRA `(.L_x_185) ;  /* 0x000000000004a947 */ /* 0x002fea0003800000 */
[----:B------:R-:W-:Y:S01]  /*a750*/  BPT.TRAP 0x1 ;  /* 0x000000040000795c */ /* 0x000fe20000300000 */
.L_x_185:
[----:B---34-:R-:W1:Y:S02]  /*a760*/  LDC R5, c[0x0][0x828] ;  /* 0x00020a00ff057b82 */ /* 0x018e640000000800 */
[----:B-1----:R1:W-:Y:S02]  /*a770*/  SYNCS.ARRIVE.TRANS64.RED.A0TR RZ, [UR6+0x342c0], R5 ;  /* 0x0342c005ffff79a7 */ /* 0x0023e40008300406 */
.L_x_184:
[----:B------:R-:W-:Y:S05]  /*a780*/  BSYNC B0 ;  /* 0x0000000000007941 */ /* 0x000fea0003800000 */
.L_x_183:
[----:B------:R-:W-:Y:S05]  /*a790*/  @!P2 BRA `(.L_x_186) ;  /* 0x000000000004a947 */ /* 0x000fea0003800000 */
[----:B------:R-:W-:Y:S01]  /*a7a0*/  BPT.TRAP 0x1 ;  /* 0x000000040000795c */ /* 0x000fe20000300000 */
.L_x_186:
[----:B------:R-:W-:Y:S01]  /*a7b0*/  SYNCS.ARRIVE.TRANS64.RED.A1T0 RZ, [UR33], RZ ;  /* 0x000000ffffff79a7 */ /* 0x000fe20008100421 */
[----:B------:R-:W-:Y:S05]  /*a7c0*/  @!P2 BRA `(.L_x_187) ;  /* 0x000000000004a947 */ /* 0x000fea0003800000 */
[----:B------:R-:W-:Y:S01]  /*a7d0*/  BPT.TRAP 0x1 ;  /* 0x000000040000795c */ /* 0x000fe20000300000 */
.L_x_187:
[----:B------:R-:W5:Y:S02]  /*a7e0*/  SYNCS.PHASECHK.TRANS64.TRYWAIT P1, [UR6+0x342e8], R4 ;  /* 0x0342e804ff0075a7 */ /* 0x000f640008020146 */
[----:B-----5:R-:W-:Y:S05]  /*a7f0*/  @!P1 BRA `(.L_x_188) ;  /* 0x0000004c00fc9947 */ /* 0x020fea0003800000 */
.L_x_304:
        /* <DEDUP_REMOVED lines=10> */
.L_x_191:
[----:B------:R-:W1:Y:S02]  /*a8a0*/  LDC R4, c[0x0][0x828] ;  /* 0x00020a00ff047b82 */ /* 0x000e640000000800 */
[----:B-1----:R1:W-:Y:S02]  /*a8b0*/  SYNCS.ARRIVE.TRANS64.RED.A0TR RZ, [UR6+0x342c8], R4 ;  /* 0x0342c804ffff79a7 */ /* 0x0023e40008300406 */
.L_x_190:
[----:B------:R-:W-:Y:S05]  /*a8c0*/  BSYNC B0 ;  /* 0x0000000000007941 */ /* 0x000fea0003800000 */
.L_x_189:
[----:B------:R-:W-:Y:S05]  /*a8d0*/  @!P2 BRA `(.L_x_192) ;  /* 0x000000000004a947 */ /* 0x000fea0003800000 */
[----:B------:R-:W-:Y:S01]  /*a8e0*/  BPT.TRAP 0x1 ;  /* 0x000000040000795c */ /* 0x000fe20000300000 */
.L_x_192:
[----:B--2---:R-:W-:Y:S01]  /*a8f0*/  ISETP.NE.AND P0, PT, R11, RZ, PT ;  /* 0x000000ff0b00720c */ /* 0x004fe20003f05270 */
[----:B------:R-:W-:Y:S01]  /*a900*/  SYNCS.ARRIVE.TRANS64.RED.A1T0 RZ, [UR34], RZ ;  /* 0x000000ffffff79a7 */ /* 0x000fe20008100422 */
[CC--:B------:R-:W-:Y:S02]  /*a910*/  ISETP.NE.AND P3, PT, R18.reuse, R10.reuse, PT ;  /* 0x0000000a1200720c */ /* 0x0c0fe40003f65270 */
[----:B------:R-:W-:-:S13]  /*a920*/  ISETP.EQ.OR P0, PT, R18, R10, !P0 ;  /* 0x0000000a1200720c */ /* 0x000fda0004702670 */
[----:B------:R-:W-:Y:S05]  /*a930*/  @P0 BRA `(.L_x_193) ;  /* 0x0000000400040947 */ /* 0x000fea0003800000 */
[----:B------:R-:W-:Y:S01]  /*a940*/  ELECT P0, URZ, PT ;  /* 0x00000000003f782f */ /* 0x000fe20003800000 */
[----:B------:R-:W-:-:S12]  /*a950*/  BSSY B0, `(.L_x_194) ;  /* 0x0000032000007945 */ /* 0x000fd80003800000 */
[----:B------:R-:W-:Y:S05]  /*a960*/  @!P0 BRA `(.L_x_195) ;  /* 0x0000000000c08947 */ /* 0x000fea0003800000 */
[----:B-1-34-:R-:W1:Y:S08]  /*a970*/  LDC.64 R4, c[0x0][0x290] ;  /* 0x0000a400ff047b82 */ /* 0x01ae700000000a00 */
[----:B------:R-:W2:Y:S08]  /*a980*/  LDC.64 R12, c[0x0][0x808] ;  /* 0x00020200ff0c7b82 */ /* 0x000eb00000000a00 */
[----:B------:R-:W3:Y:S01]  /*a990*/  LDC.64 R16, c[0x0][0x810] ;  /* 0x00020400ff107b82 */ /* 0x000ee20000000a00 */
[----:B-1----:R-:W-:-:S05]  /*a9a0*/  IMAD.WIDE R4, R10, 0xc, R4 ;  /* 0x0000000c0a047825 */ /* 0x002fca00078e0204 */
[----:B------:R1:W5:Y:S04]  /*a9b0*/  LDG.E R6, desc[UR38][R4.64] ;  /* 0x0000002604067981 */ /* 0x000368000c1e1900 */
[----:B------:R1:W5:Y:S01]  /*a9c0*/  LDG.E R15, desc[UR38][R4.64+0x4] ;  /* 0x00000426040f7981 */ /* 0x000362000c1e1900 */
[----:B--2---:R-:W-:Y:S02]  /*a9d0*/  ISETP.NE.U32.AND P0, PT, R12, RZ, PT ;  /* 0x000000ff0c00720c */ /* 0x004fe40003f05070 */
[----:B------:R-:W-:Y:S02]  /*a9e0*/  SHF.R.S32.HI R7, RZ, 0x1f, R10 ;  /* 0x0000001fff077819 */ /* 0x000fe4000001140a */
[----:B------:R-:W-:Y:S02]  /*a9f0*/  ISETP.NE.AND.EX P0, PT, R13, RZ, PT, P0 ;  /* 0x000000ff0d00720c */ /* 0x000fe40003f05300 */
[----:B---3--:R-:W-:-:S04]  /*aa00*/  ISETP.NE.U32.AND P1, PT, R16, RZ, PT ;  /* 0x000000ff1000720c */ /* 0x008fc80003f25070 */
[----:B------:R-:W-:-:S07]  /*aa10*/  ISETP.NE.AND.EX P1, PT, R17, RZ, PT, P1 ;  /* 0x000000ff1100720c */ /* 0x000fce0003f25310 */
[----:B-1----:R-:W-:Y:S06]  /*aa20*/  @!P0 BRA `(.L_x_196) ;  /* 0x0000000000108947 */ /* 0x002fec0003800000 */
[----:B------:R-:W-:-:S04]  /*aa30*/  LEA R4, P0, R10, R12, 0x3 ;  /* 0x0000000c0a047211 */ /* 0x000fc800078018ff */
[----:B------:R-:W-:-:S06]  /*aa40*/  LEA.HI.X R5, R10, R13, R7, 0x3, P0 ;  /* 0x0000000d0a057211 */ /* 0x000fcc00000f1c07 */
[----:B------:R-:W2:Y:S04]  /*aa50*/  LDG.E.64 R4, desc[UR38][R4.64] ;  /* 0x0000002604047981 */ /* 0x000ea8000c1e1b00 */
[----:B--2---:R1:W-:Y:S02]  /*aa60*/  STS.64 [UR32], R4 ;  /* 0x00000004ff007988 */ /* 0x0043e40008000a20 */
.L_x_196:
[----:B------:R-:W-:Y:S05]  /*aa70*/  @!P1 BRA `(.L_x_195) ;  /* 0x00000000007c9947 */ /* 0x000fea0003800000 */
[----:B-1----:R-:W-:-:S04]  /*aa80*/  LEA R4, P0, R10, R16, 0x3 ;  /* 0x000000100a047211 */ /* 0x002fc800078018ff */
[----:B------:R-:W-:Y:S02]  /*aa90*/  LEA.HI.X R5, R10, R17, R7, 0x3, P0 ;  /* 0x000000110a057211 */ /* 0x000fe400000f1c07 */
[----:B------:R-:W1:Y:S04]  /*aaa0*/  LDS R7, [UR32+0x1c] ;  /* 0x00001c20ff077984 */ /* 0x000e680008000800 */
[----:B------:R-:W2:Y:S01]  /*aab0*/  LDG.E.64 R4, desc[UR38][R4.64] ;  /* 0x0000002604047981 */ /* 0x000ea2000c1e1b00 */
[----:B------:R-:W-:-:S03]  /*aac0*/  IMAD.U32 R18, RZ, RZ, UR32 ;  /* 0x00000020ff127e24 */ /* 0x000fc6000f8e00ff */
[----:B------:R-:W-:Y:S02]  /*aad0*/  STS [UR32+0x30], RZ ;  /* 0x000030ffff007988 */ /* 0x000fe40008000820 */
[----:B------:R-:W-:-:S05]  /*aae0*/  SHF.R.U64 R18, R18, 0x4, RZ ;  /* 0x0000000412127819 */ /* 0x000fca00000012ff */
[----:B------:R-:W-:Y:S04]  /*aaf0*/  STS [UR32+0x10], R18 ;  /* 0x00001012ff007988 */ /* 0x000fe80008000820 */
[----:B------:R-:W-:Y:S01]  /*ab00*/  STS [UR32+0x14], R18 ;  /* 0x00001412ff007988 */ /* 0x000fe20008000820 */
[----:B--2---:R-:W-:Y:S01]  /*ab10*/  SHF.L.U64.HI R14, R4, 0x1, R5 ;  /* 0x00000001040e7819 */ /* 0x004fe20000010205 */
[----:B-----5:R-:W-:-:S03]  /*ab20*/  VIADD R5, R6, 0xffffffff ;  /* 0xffffffff06057836 */ /* 0x020fc60000000000 */
[----:B------:R-:W-:-:S04]  /*ab30*/  LOP3.LUT R14, R14, 0x1fffffff, RZ, 0xc0, !PT ;  /* 0x1fffffff0e0e7812 */ /* 0x000fc800078ec0ff */
[----:B------:R-:W-:-:S04]  /*ab40*/  SHF.R.U32.HI R12, RZ, 0x4, R14 ;  /* 0x00000004ff0c7819 */ /* 0x000fc8000001160e */
[----:B-1----:R-:W-:-:S05]  /*ab50*/  LOP3.LUT R7, R7, 0xf, R12, 0xb8, !PT ;  /* 0x0000000f07077812 */ /* 0x002fca00078eb80c */
[----:B------:R1:W-:Y:S04]  /*ab60*/  STS [UR32+0x1c], R7 ;  /* 0x00001c07ff007988 */ /* 0x0003e80008000820 */
[----:B------:R-:W2:Y:S01]  /*ab70*/  LDS R12, [UR32+0x1c] ;  /* 0x00001c20ff0c7984 */ /* 0x000ea20008000800 */
[----:B-1----:R-:W-:Y:S02]  /*ab80*/  CS2R R6, SRZ ;  /* 0x0000000000067805 */ /* 0x002fe4000001ff00 */
[----:B--2---:R-:W-:-:S05]  /*ab90*/  LOP3.LUT R12, R12, 0xf0, RZ, 0xb8, !PT ;  /* 0x000000f00c0c7812 */ /* 0x004fca00078eb8ff */
[----:B------:R-:W-:Y:S04]  /*aba0*/  STS [UR32+0x1c], R12 ;  /* 0x00001c0cff007988 */ /* 0x000fe80008000820 */
[----:B------:R-:W1:Y:S02]  /*abb0*/  LDS R13, [UR32+0x1c] ;  /* 0x00001c20ff0d7984 */ /* 0x000e640008000800 */
[----:B-1----:R-:W-:Y:S01]  /*abc0*/  LOP3.LUT R19, R13, 0xf00, RZ, 0xb8, !PT ;  /* 0x00000f000d137812 */ /* 0x002fe200078eb8ff */
[----:B------:R-:W-:Y:S02]  /*abd0*/  IMAD.SHL.U32 R13, R4, 0x2, RZ ;  /* 0x00000002040d7824 */ /* 0x000fe400078e00ff */
[----:B------:R-:W-:Y:S02]  /*abe0*/  VIADD R4, R15, 0xffffffff ;  /* 0xffffffff0f047836 */ /* 0x000fe40000000000 */
[----:B------:R-:W-:Y:S01]  /*abf0*/  STS.64 [UR32+0x18], R18 ;  /* 0x00001812ff007988 */ /* 0x000fe20008000a20 */
[----:B------:R-:W-:-:S03]  /*ac00*/  LOP3.LUT R13, R13, 0xfffffffe, RZ, 0xc0, !PT ;  /* 0xfffffffe0d0d7812 */ /* 0x000fc600078ec0ff */
[----:B------:R-:W1:Y:S01]  /*ac10*/  LDS R16, [UR32+0x1c] ;  /* 0x00001c20ff107984 */ /* 0x000e620008000800 */
[----:B------:R-:W-:-:S03]  /*ac20*/  SHF.R.U64 R13, R13, 0x4, R14 ;  /* 0x000000040d0d7819 */ /* 0x000fc6000000120e */
[----:B------:R2:W-:Y:S04]  /*ac30*/  STS.128 [UR32+0x20], R4 ;  /* 0x00002004ff007988 */ /* 0x0005e80008000c20 */
[----:B------:R2:W-:Y:S01]  /*ac40*/  STS [UR32+0xc], R13 ;  /* 0x00000c0dff007988 */ /* 0x0005e20008000820 */
[----:B-1----:R-:W-:-:S05]  /*ac50*/  LOP3.LUT R12, R16, 0xf000, RZ, 0xb8, !PT ;  /* 0x0000f000100c7812 */ /* 0x002fca00078eb8ff */
[----:B------:R2:W-:Y:S02]  /*ac60*/  STS [UR32+0x1c], R12 ;  /* 0x00001c0cff007988 */ /* 0x0005e40008000820 */
.L_x_195:
[----:B------:R-:W-:Y:S05]  /*ac70*/  BSYNC B0 ;  /* 0x0000000000007941 */ /* 0x000fea0003800000 */
.L_x_194:
[----:B-12---:R-:W1:Y:S01]  /*ac80*/  S2R R4, SR_LANEID ;  /* 0x0000000000047919 */ /* 0x006e620000000000 */
[----:B------:R-:W-:Y:S01]  /*ac90*/  NOP ;  /* 0x0000000000007918 */ /* 0x000fe20000000000 */
[----:B------:R-:W-:Y:S01]  /*aca0*/  ELECT P0, URZ, PT ;  /* 0x00000000003f782f */ /* 0x000fe20003800000 */
[----:B------:R-:W-:Y:S01]  /*acb0*/  BSSY B0, `(.L_x_197) ;  /* 0x0000008000007945 */ /* 0x000fe20003800000 */
[----:B-1---5:R-:W-:-:S05]  /*acc0*/  IMAD.SHL.U32 R6, R4, 0x4, RZ ;  /* 0x0000000404067824 */ /* 0x022fca00078e00ff */
[----:B------:R1:W2:Y:S01]  /*acd0*/  LDS R7, [R6+UR32] ;  /* 0x0000002006077984 */ /* 0x0002a20008000800 */
[----:B------:R-:W-:-:S05]  /*ace0*/  IADD3 R4, P1, R6, UR4, RZ ;  /* 0x0000000406047c10 */ /* 0x000fca000ff3e0ff */
[----:B---34-:R-:W-:Y:S01]  /*acf0*/  IMAD.X R5, RZ, RZ, UR5, P1 ;  /* 0x00000005ff057e24 */ /* 0x018fe200088e06ff */
[----:B------:R-:W-:Y:S07]  /*ad00*/  @!P0 BRA `(.L_x_198) ;  /* 0x0000000000088947 */ /* 0x000fee0003800000 */
[----:B------:R0:W-:Y:S01]  /*ad10*/  UTMACMDFLUSH ;  /* 0x00000000000079b7 */ /* 0x0001e20000000000 */
[----:B------:R-:W-:-:S04]  /*ad20*/  DEPBAR.LE SB0, 0x0 ;  /* 0x000080000000791a */ /* 0x000fc80000000000 */
.L_x_198:
[----:B------:R-:W-:Y:S05]  /*ad30*/  BSYNC B0 ;  /* 0x0000000000007941 */ /* 0x000fea0003800000 */
.L_x_197:
[----:B--2---:R2:W5:Y:S02]  /*ad40*/  ATOMG.E.EXCH.STRONG.GPU PT, RZ, [R4], R7 ;  /* 0x0000000704ff73a8 */ /* 0x00456400041ee100 */
.L_x_193:
[----:B------:R-:W-:Y:S01]  /*ad50*/  ISETP.NE.AND P1, PT, R11, RZ, PT ;  /* 0x000000ff0b00720c */ /* 0x000fe20003f25270 */
[----:B------:R-:W-:Y:S01]  /*ad60*/  VIADD R2, R2, 0x1 ;  /* 0x0000000102027836 */ /* 0x000fe20000000000 */
[----:B-12---:R-:W-:Y:S01]  /*ad70*/  SEL R4, RZ, 0x1, !P3 ;  /* 0x00000001ff047807 */ /* 0x006fe20005800000 */
[----:B------:R-:W-:Y:S02]  /*ad80*/  IMAD.MOV.U32 R16, RZ, RZ, R8 ;  /* 0x000000ffff107224 */ /* 0x000fe400078e0008 */
[----:B------:R-:W-:Y:S01]  /*ad90*/  IMAD.MOV.U32 R17, RZ, RZ, R9 ;  /* 0x000000ffff117224 */ /* 0x000fe200078e0009 */
[----:B------:R-:W-:Y:S01]  /*ada0*/  ISETP.NE.AND P0, PT, R2, 0x8, PT ;  /* 0x000000080200780c */ /* 0x000fe20003f05270 */
[----:B------:R-:W-:-:S03]  /*adb0*/  IMAD.MOV.U32 R18, RZ, RZ, R10 ;  /* 0x000000ffff127224 */ /* 0x000fc600078e000a */
[----:B---34-:R-:W-:Y:S02]  /*adc0*/  SEL R5, RZ, 0x1, P0 ;  /* 0x00000001ff057807 */ /* 0x018fe40000000000 */
[----:B------:R-:W-:Y:S02]  /*add0*/  SEL R2, R2, RZ, P0 ;  /* 0x000000ff02027207 */ /* 0x000fe40000000000 */
[----:B------:R-:W-:Y:S01]  /*ade0*/  LOP3.LUT R0, R0, R5, RZ, 0x3c, !PT ;  /* 0x0000000500007212 */ /* 0x000fe200078e3cff */
[----:B------:R-:W-:Y:S06]  /*adf0*/  @P1 BRA `(.L_x_199) ;  /* 0xffffffec00401947 */ /* 0x000fec000383ffff */
[----:B-----5:R-:W-:Y:S01]  /*ae00*/  ELECT P0, URZ, PT ;  /* 0x00000000003f782f */ /* 0x020fe20003800000 */
[----:B------:R-:W-:-:S12]  /*ae10*/  BSSY B0, `(.L_x_200) ;  /* 0x0000017000007945 */ /* 0x000fd80003800000 */
[----:B------:R-:W-:Y:S05]  /*ae20*/  @!P0 BRA `(.L_x_201) ;  /* 0x0000000000548947 */ /* 0x000fea0003800000 */
[----:B------:R-:W-:Y:S05]  /*ae30*/  @!P2 BRA `(.L_x_202) ;  /* 0x000000000004a947 */ /* 0x000fea0003800000 */
[----:B------:R-:W-:Y:S01]  /*ae40*/  BPT.TRAP 0x1 ;  /* 0x000000040000795c */ /* 0x000fe20000300000 */
.L_x_202:
[----:B------:R-:W1:Y:S02]  /*ae50*/  SYNCS.PHASECHK.TRANS64.TRYWAIT P0, [UR6+0x342d0], R3 ;  /* 0x0342d003ff0075a7 */ /* 0x000e640008000146 */
[----:B-1----:R-:W-:Y:S05]  /*ae60*/  @!P0 BRA `(.L_x_203) ;  /* 0x0000004800788947 */ /* 0x002fea0003800000 */
.L_x_305:
[----:B------:R-:W-:Y:S05]  /*ae70*/  @!P2 BRA `(.L_x_204) ;  /* 0x000000000004a947 */ /* 0x000fea0003800000 */
[----:B------:R-:W-:Y:S01]  /*ae80*/  BPT.TRAP 0x1 ;  /* 0x000000040000795c */ /* 0x000fe20000300000 */
.L_x_204:
[----:B------:R-:W2:Y:S02]  /*ae90*/  SYNCS.PHASECHK.TRANS64.TRYWAIT P0, [UR6+0x342d8], R3 ;  /* 0x0342d803ff0075a7 */ /* 0x000ea40008000146 */
[----:B--2---:R-:W-:Y:S05]  /*aea0*/  @!P0 BRA `(.L_x_205) ;  /* 0x0000004800808947 */ /* 0x004fea0003800000 */
.L_x_306:
[----:B------:R-:W-:Y:S05]  /*aeb0*/  @!P2 BRA `(.L_x_206) ;  /* 0x000000000004a947 */ /* 0x000fea0003800000 */
[----:B------:R-:W-:Y:S01]  /*aec0*/  BPT.TRAP 0x1 ;  /* 0x000000040000795c */ /* 0x000fe20000300000 */
.L_x_206:
[----:B------:R-:W2:Y:S02]  /*aed0*/  SYNCS.PHASECHK.TRANS64.TRYWAIT P0, [UR6+0x342e0], R3 ;  /* 0x0342e003ff0075a7 */ /* 0x000ea40008000146 */
[----:B--2---:R-:W-:Y:S05]  /*aee0*/  @!P0 BRA `(.L_x_207) ;  /* 0x0000004800888947 */ /* 0x004fea0003800000 */
.L_x_307:
[----:B------:R-:W-:Y:S05]  /*aef0*/  @!P2 BRA `(.L_x_208) ;  /* 0x000000000004a947 */ /* 0x000fea0003800000 */
[----:B------:R-:W-:Y:S01]  /*af00*/  BPT.TRAP 0x1 ;  /* 0x000000040000795c */ /* 0x000fe20000300000 */
.L_x_208:
[----:B-1----:R-:W-:-:S05]  /*af10*/  IMAD.MOV.U32 R0, RZ, RZ, 0x1 ;  /* 0x00000001ff007424 */ /* 0x002fca00078e00ff */
[----:B------:R-:W-:-:S07]  /*af20*/  SHF.L.U32 R0, R0, 0x1f, RZ ;  /* 0x0000001f00007819 */ /* 0x000fce00000006ff */
.L_x_209:
[----:B-1----:R-:W-:-:S04]  /*af30*/  IMAD.U32 R3, RZ, RZ, UR6 ;  /* 0x00000006ff037e24 */ /* 0x002fc8000f8e00ff */
[----:B------:R1:W2:Y:S03]  /*af40*/  SYNCS.PHASECHK.TRANS64.TRYWAIT P0, [R3+URZ+0x342e8], R0 ;  /* 0x0342e800030075a7 */ /* 0x0002a6000800017f */
[----:B--2---:R-:W-:Y:S05]  /*af50*/  @!P0 NANOSLEEP.SYNCS 0x989680 ;  /* 0x009896800000895d */ /* 0x004fea0003900000 */
[----:B------:R-:W2:Y:S02]  /*af60*/  @!P0 SYNCS.PHASECHK.TRANS64 P0, [R3+URZ+0x342e8], R0 ;  /* 0x0342e800030085a7 */ /* 0x000ea4000800007f */
[----:B--2---:R-:W-:Y:S05]  /*af70*/  @!P0 BRA `(.L_x_209) ;  /* 0xfffffffc00ec8947 */ /* 0x004fea000383ffff */
.L_x_201:
[----:B------:R-:W-:Y:S05]  /*af80*/  BSYNC B0 ;  /* 0x0000000000007941 */ /* 0x000fea0003800000 */
.L_x_200:
[----:B------:R-:W-:Y:S05]  /*af90*/  EXIT ;  /* 0x000000000000794d */ /* 0x000fea0003800000 */
.L_x_130:
[----:B------:R-:W1:Y:S01]  /*afa0*/  S2UR UR4, SR_CTAID.Y ;  /* 0x00000000000479c3 */ /* 0x000e620000002600 */
[----:B------:R-:W2:Y:S01]  /*afb0*/  S2R R37, SR_LANEID ;  /* 0x0000000000257919 */ /* 0x000ea20000000000 */
[----:B------:R-:W-:Y:S01]  /*afc0*/  ELECT P0, URZ, PT ;  /* 0x00000000003f782f */ /* 0x000fe20003800000 */
[----:B------:R-:W-:Y:S01]  /*afd0*/  BSSY B0, `(.L_x_210) ;  /* 0x0000037000007945 */ /* 0x000fe20003800000 */
[----:B------:R-:W-:Y:S01]  /*afe0*/  ULDC.64 UR16, c[0x0][0x508] ;  /* 0x0001420000107ab9 */ /* 0x000fe20000000a00 */
[----:B-1----:R-:W-:-:S04]  /*aff0*/  UIMAD UR4, UR4, UR60, UR53 ;  /* 0x0000003c040472a4 */ /* 0x002fc8000f8e0235 */
[----:B------:R-:W-:-:S06]  /*b000*/  UIMAD.WIDE UR16, UR4, 0x80, UR16 ;  /* 0x00000080041078a5 */ /* 0x000fcc000f8e0210 */
[----:B------:R-:W-:Y:S06]  /*b010*/  @!P0 BRA `(.L_x_211) ;  /* 0x0000000000c88947 */ /* 0x000fec0003800000 */
[----:B------:R-:W1:Y:S01]  /*b020*/  LDC.64 R8, c[0x0][0x300] ;  /* 0x0000c000ff087b82 */ /* 0x000e620000000a00 */
[----:B------:R-:W-:Y:S02]  /*b030*/  UMOV UR4, 0x400 ;  /* 0x0000040000047882 */ /* 0x000fe40000000000 */
[----:B---3--:R-:W-:-:S05]  /*b040*/  ULEA UR4, UR43, UR4, 0x18 ;  /* 0x000000042b047291 */ /* 0x008fca000f8ec03f */
[----:B------:R-:W1:Y:S08]  /*b050*/  LDC.64 R10, c[0x0][0x308] ;  /* 0x0000c200ff0a7b82 */ /* 0x000e700000000a00 */
[----:B------:R-:W3:Y:S08]  /*b060*/  LDC.64 R4, c[0x0][0x330] ;  /* 0x0000cc00ff047b82 */ /* 0x000ef00000000a00 */
[----:B------:R-:W3:Y:S01]  /*b070*/  LDC.64 R6, c[0x0][0x338] ;  /* 0x0000ce00ff067b82 */ /* 0x000ee20000000a00 */
[----:B-1----:R1:W-:Y:S07]  /*b080*/  STS.128 [UR4+0x34400], R8 ;  /* 0x03440008ff007988 */ /* 0x0023ee0008000c04 */
[----:B------:R-:W4:Y:S08]  /*b090*/  LDC.64 R32, c[0x0][0x310] ;  /* 0x0000c400ff207b82 */ /* 0x000f300000000a00 */
[----:B------:R-:W4:Y:S01]  /*b0a0*/  LDC.64 R34, c[0x0][0x318] ;  /* 0x0000c600ff227b82 */ /* 0x000f220000000a00 */
[----:B---3--:R3:W-:Y:S07]  /*b0b0*/  STS.128 [UR4+0x34430], R4 ;  /* 0x03443004ff007988 */ /* 0x0087ee0008000c04 */
[----:B------:R-:W5:Y:S08]  /*b0c0*/  LDC.64 R28, c[0x0][0x320] ;  /* 0x0000c800ff1c7b82 */ /* 0x000f700000000a00 */
[----:B------:R-:W5:Y:S08]  /*b0d0*/  LDC.64 R30, c[0x0][0x328] ;  /* 0x0000ca00ff1e7b82 */ /* 0x000f700000000a00 */
[----:B------:R-:W2:Y:S01]  /*b0e0*/  LDC.64 R24, c[0x0][0x340] ;  /* 0x0000d000ff187b82 */ /* 0x000ea20000000a00 */
[----:B----4-:R4:W-:Y:S07]  /*b0f0*/  STS.128 [UR4+0x34410], R32 ;  /* 0x03441020ff007988 */ /* 0x0109ee0008000c04 */
[----:B------:R-:W2:Y:S08]  /*b100*/  LDC.64 R26, c[0x0][0x348] ;  /* 0x0000d200ff1a7b82 */ /* 0x000eb00000000a00 */
[----:B------:R-:W3:Y:S01]  /*b110*/  LDC.64 R20, c[0x0][0x350] ;  /* 0x0000d400ff147b82 */ /* 0x000ee20000000a00 */
[----:B-----5:R5:W-:Y:S07]  /*b120*/  STS.128 [UR4+0x34420], R28 ;  /* 0x0344201cff007988 */ /* 0x020bee0008000c04 */
[----:B------:R-:W3:Y:S08]  /*b130*/  LDC.64 R22, c[0x0][0x358] ;  /* 0x0000d600ff167b82 */ /* 0x000ef00000000a00 */
[----:B------:R-:W4:Y:S01]  /*b140*/  LDC.64 R12, c[0x0][0x360] ;  /* 0x0000d800ff0c7b82 */ /* 0x000f220000000a00 */
[----:B--2---:R2:W-:Y:S07]  /*b150*/  STS.128 [UR4+0x34440], R24 ;  /* 0x03444018ff007988 */ /* 0x0045ee0008000c04 */
[----:B------:R-:W4:Y:S08]  /*b160*/  LDC.64 R14, c[0x0][0x368] ;  /* 0x0000da00ff0e7b82 */ /* 0x000f300000000a00 */
[----:B-1----:R-:W1:Y:S01]  /*b170*/  LDC.64 R8, c[0x0][0x370] ;  /* 0x0000dc00ff087b82 */ /* 0x002e620000000a00 */
[----:B---3--:R3:W-:Y:S07]  /*b180*/  STS.128 [UR4+0x34450], R20 ;  /* 0x03445014ff007988 */ /* 0x0087ee0008000c04 */
[----:B------:R-:W1:Y:S08]  /*b190*/  LDC.64 R10, c[0x0][0x378] ;  /* 0x0000de00ff0a7b82 */ /* 0x000e700000000a00 */
[----:B------:R-:W5:Y:S01]  /*b1a0*/  LDC.64 R4, c[0x0][0x410] ;  /* 0x00010400ff047b82 */ /* 0x000f620000000a00 */
[----:B----4-:R4:W-:Y:S07]  /*b1b0*/  STS.128 [UR4+0x34460], R12 ;  /* 0x0344600cff007988 */ /* 0x0109ee0008000c04 */
[----:B------:R-:W5:Y:S01]  /*b1c0*/  LDC.64 R6, c[0x0][0x418] ;  /* 0x00010600ff067b82 */ /* 0x000f620000000a00 */
[----:B-1----:R1:W-:Y:S07]  /*b1d0*/  STS.128 [UR4+0x34470], R8 ;  /* 0x03447008ff007988 */ /* 0x0023ee0008000c04 */
[----:B------:R-:W3:Y:S08]  /*b1e0*/  LDC.64 R32, c[0x0][0x400] ;  /* 0x00010000ff207b82 */ /* 0x000ef00000000a00 */
[----:B------:R-:W3:Y:S01]  /*b1f0*/  LDC.64 R34, c[0x0][0x408] ;  /* 0x00010200ff227b82 */ /* 0x000ee20000000a00 */
[----:B-----5:R5:W-:Y:S07]  /*b200*/  STS.128 [UR4+0x34490], R4 ;  /* 0x03449004ff007988 */ /* 0x020bee0008000c04 */
[----:B------:R-:W4:Y:S08]  /*b210*/  LDC.64 R28, c[0x0][0x420] ;  /* 0x00010800ff1c7b82 */ /* 0x000f300000000a00 */
[----:B------:R-:W4:Y:S08]  /*b220*/  LDC.64 R30, c[0x0][0x428] ;  /* 0x00010a00ff1e7b82 */ /* 0x000f300000000a00 */
[----:B--2---:R-:W2:Y:S01]  /*b230*/  LDC.64 R24, c[0x0][0x430] ;  /* 0x00010c00ff187b82 */ /* 0x004ea20000000a00 */
[----:B---3--:R3:W-:Y:S07]  /*b240*/  STS.128 [UR4+0x34480], R32 ;  /* 0x03448020ff007988 */ /* 0x0087ee0008000c04 */
[----:B------:R-:W2:Y:S08]  /*b250*/  LDC.64 R26, c[0x0][0x438] ;  /* 0x00010e00ff1a7b82 */ /* 0x000eb00000000a00 */
[----:B------:R-:W5:Y:S01]  /*b260*/  LDC.64 R20, c[0x0][0x440] ;  /* 0x00011000ff147b82 */ /* 0x000f620000000a00 */
[----:B----4-:R3:W-:Y:S07]  /*b270*/  STS.128 [UR4+0x344a0], R28 ;  /* 0x0344a01cff007988 */ /* 0x0107ee0008000c04 */
[----:B------:R-:W5:Y:S08]  /*b280*/  LDC.64 R22, c[0x0][0x448] ;  /* 0x00011200ff167b82 */ /* 0x000f700000000a00 */
[----:B------:R-:W4:Y:S01]  /*b290*/  LDC.64 R12, c[0x0][0x450] ;  /* 0x00011400ff0c7b82 */ /* 0x000f220000000a00 */
[----:B--2---:R3:W-:Y:S07]  /*b2a0*/  STS.128 [UR4+0x344b0], R24 ;  /* 0x0344b018ff007988 */ /* 0x0047ee0008000c04 */
[----:B------:R-:W4:Y:S08]  /*b2b0*/  LDC.64 R14, c[0x0][0x458] ;  /* 0x00011600ff0e7b82 */ /* 0x000f300000000a00 */
[----:B-1----:R-:W1:Y:S01]  /*b2c0*/  LDC.64 R8, c[0x0][0x460] ;  /* 0x00011800ff087b82 */ /* 0x002e620000000a00 */
[----:B-----5:R3:W-:Y:S07]  /*b2d0*/  STS.128 [UR4+0x344c0], R20 ;  /* 0x0344c014ff007988 */ /* 0x0207ee0008000c04 */
[----:B------:R-:W1:Y:S08]  /*b2e0*/  LDC.64 R10, c[0x0][0x468] ;  /* 0x00011a00ff0a7b82 */ /* 0x000e700000000a00 */
[----:B------:R-:W2:Y:S01]  /*b2f0*/  LDC.64 R4, c[0x0][0x470] ;  /* 0x00011c00ff047b82 */ /* 0x000ea20000000a00 */
[----:B----4-:R3:W-:Y:S07]  /*b300*/  STS.128 [UR4+0x344d0], R12 ;  /* 0x0344d00cff007988 */ /* 0x0107ee0008000c04 */
[----:B------:R-:W2:Y:S01]  /*b310*/  LDC.64 R6, c[0x0][0x478] ;  /* 0x00011e00ff067b82 */ /* 0x000ea20000000a00 */
[----:B-1----:R3:W-:Y:S04]  /*b320*/  STS.128 [UR4+0x344e0], R8 ;  /* 0x0344e008ff007988 */ /* 0x0027e80008000c04 */
[----:B--2---:R3:W-:Y:S02]  /*b330*/  STS.128 [UR4+0x344f0], R4 ;  /* 0x0344f004ff007988 */ /* 0x0047e40008000c04 */
.L_x_211:
[----:B---3--:R-:W-:Y:S05]  /*b340*/  BSYNC B0 ;  /* 0x0000000000007941 */ /* 0x008fea0003800000 */
.L_x_210:
[----:B------:R-:W-:Y:S01]  /*b350*/  ELECT P0, URZ, PT ;  /* 0x00000000003f782f */ /* 0x000fe20003800000 */
[----:B------:R-:W-:Y:S01]  /*b360*/  NOP ;  /* 0x0000000000007918 */ /* 0x000fe20000000000 */
[----:B------:R-:W-:Y:S11]  /*b370*/  BSSY B0, `(.L_x_212) ;  /* 0x000004c000007945 */ /* 0x000ff60003800000 */
[----:B------:R-:W-:Y:S05]  /*b380*/  @!P0 BRA `(.L_x_213) ;  /* 0x0000000400288947 */ /* 0x000fea0003800000 */
[----:B------:R-:W1:Y:S08]  /*b390*/  LDC.64 R10, c[0x0][0x518] ;  /* 0x00014600ff0a7b82 */ /* 0x000e700000000a00 */
[----:B------:R-:W3:Y:S08]  /*b3a0*/  LDC.64 R8, c[0x0][0x528] ;  /* 0x00014a00ff087b82 */ /* 0x000ef00000000a00 */
[----:B------:R-:W4:Y:S01]  /*b3b0*/  LDC.64 R22, c[0x0][0x510] ;  /* 0x00014400ff167b82 */ /* 0x000f220000000a00 */
[----:B-1----:R-:W-:-:S07]  /*b3c0*/  IMAD.WIDE R10, R18, 0x8, R10 ;  /* 0x00000008120a7825 */ /* 0x002fce00078e020a */
[----:B------:R-:W1:Y:S01]  /*b3d0*/  LDC.64 R20, c[0x0][0x520] ;  /* 0x00014800ff147b82 */ /* 0x000e620000000a00 */
[----:B------:R-:W5:Y:S01]  /*b3e0*/  LDG.E.64 R10, desc[UR38][R10.64] ;  /* 0x000000260a0a7981 */ /* 0x000f62000c1e1b00 */
[----:B---3--:R-:W-:-:S06]  /*b3f0*/  IMAD.WIDE R8, R18, 0x8, R8 ;  /* 0x0000000812087825 */ /* 0x008fcc00078e0208 */
[----:B------:R-:W3:Y:S01]  /*b400*/  LDG.E.64 R8, desc[UR38][R8.64] ;  /* 0x0000002608087981 */ /* 0x000ee2000c1e1b00 */
[----:B----4-:R-:W-:-:S06]  /*b410*/  IMAD.WIDE R22, R18, 0x8, R22 ;  /* 0x0000000812167825 */ /* 0x010fcc00078e0216 */
[----:B------:R-:W4:Y:S01]  /*b420*/  LDG.E.64 R22, desc[UR38][R22.64] ;  /* 0x0000002616167981 */ /* 0x000f22000c1e1b00 */
[----:B-1----:R-:W-:-:S06]  /*b430*/  IMAD.WIDE R20, R18, 0x8, R20 ;  /* 0x0000000812147825 */ /* 0x002fcc00078e0214 */
[----:B------:R-:W2:Y:S01]  /*b440*/  LDG.E.64 R20, desc[UR38][R20.64] ;  /* 0x0000002614147981 */ /* 0x000ea2000c1e1b00 */
[----:B------:R-:W-:Y:S02]  /*b450*/  UMOV UR4, 0x400 ;  /* 0x0000040000047882 */ /* 0x000fe40000000000 */
[----:B------:R-:W-:-:S09]  /*b460*/  ULEA UR4, UR43, UR4, 0x18 ;  /* 0x000000042b047291 */ /* 0x000fd2000f8ec03f */
[----:B------:R-:W1:Y:S04]  /*b470*/  LDS R4, [UR4+0x3441c] ;  /* 0x03441c04ff047984 */ /* 0x000e680008000800 */
[----:B------:R-:W1:Y:S01]  /*b480*/  LDS R5, [UR4+0x3449c] ;  /* 0x03449c04ff057984 */ /* 0x000e620008000800 */
[----:B------:R-:W-:Y:S02]  /*b490*/  UIADD3 UR5, UR4, 0x34400, URZ ;  /* 0x0003440004057890 */ /* 0x000fe4000fffe03f */
[----:B------:R-:W-:-:S04]  /*b4a0*/  UIADD3 UR6, UR4, 0x34480, URZ ;  /* 0x0003448004067890 */ /* 0x000fc8000fffe03f */
[----:B------:R-:W-:Y:S02]  /*b4b0*/  IMAD.U32 R24, RZ, RZ, UR5 ;  /* 0x00000005ff187e24 */ /* 0x000fe4000f8e00ff */
[----:B------:R-:W-:-:S03]  /*b4c0*/  IMAD.U32 R26, RZ, RZ, UR6 ;  /* 0x00000006ff1a7e24 */ /* 0x000fc6000f8e00ff */
[----:B------:R-:W-:Y:S02]  /*b4d0*/  SHF.R.U64 R24, R24, 0x4, RZ ;  /* 0x0000000418187819 */ /* 0x000fe400000012ff */
[----:B------:R-:W-:Y:S01]  /*b4e0*/  SHF.R.U64 R26, R26, 0x4, RZ ;  /* 0x000000041a1a7819 */ /* 0x000fe200000012ff */
[----:B------:R-:W-:Y:S01]  /*b4f0*/  VIADD R13, R3, 0xffffffff ;  /* 0xffffffff030d7836 */ /* 0x000fe20000000000 */
[----:B------:R-:W-:Y:S01]  /*b500*/  CS2R R14, SRZ ;  /* 0x00000000000e7805 */ /* 0x000fe2000001ff00 */
[----:B------:R-:W-:Y:S04]  /*b510*/  STS [UR4+0x34410], R24 ;  /* 0x03441018ff007988 */ /* 0x000fe80008000804 */
[----:B------:R-:W-:Y:S04]  /*b520*/  STS [UR4+0x34414], R24 ;  /* 0x03441418ff007988 */ /* 0x000fe80008000804 */
[----:B------:R-:W-:Y:S04]  /*b530*/  STS [UR4+0x34490], R26 ;  /* 0x0344901aff007988 */ /* 0x000fe80008000804 */
[----:B------:R-:W-:Y:S04]  /*b540*/  STS [UR4+0x34494], R26 ;  /* 0x0344941aff007988 */ /* 0x000fe80008000804 */
[----:B------:R-:W-:Y:S04]  /*b550*/  STS [UR4+0x34430], RZ ;  /* 0x034430ffff007988 */ /* 0x000fe80008000804 */
[----:B------:R-:W-:Y:S01]  /*b560*/  STS [UR4+0x344b0], RZ ;  /* 0x0344b0ffff007988 */ /* 0x000fe20008000804 */
[----:B-----5:R-:W-:-:S04]  /*b570*/  SHF.L.U64.HI R11, R10, 0x1, R11 ;  /* 0x000000010a0b7819 */ /* 0x020fc8000001020b */
[----:B------:R-:W-:Y:S02]  /*b580*/  LOP3.LUT R11, R11, 0x1fffffff, RZ, 0xc0, !PT ;  /* 0x1fffffff0b0b7812 */ /* 0x000fe400078ec0ff */
[----:B---3--:R-:W-:-:S04]  /*b590*/  SHF.L.U64.HI R9, R8, 0x1, R9 ;  /* 0x0000000108097819 */ /* 0x008fc80000010209 */
[----:B------:R-:W-:Y:S02]  /*b5a0*/  LOP3.LUT R9, R9, 0x1fffffff, RZ, 0xc0, !PT ;  /* 0x1fffffff09097812 */ /* 0x000fe400078ec0ff */
[----:B------:R-:W-:Y:S02]  /*b5b0*/  SHF.R.U32.HI R7, RZ, 0x4, R11 ;  /* 0x00000004ff077819 */ /* 0x000fe4000001160b */
[----:B------:R-:W-:Y:S02]  /*b5c0*/  SHF.R.U32.HI R6, RZ, 0x4, R9 ;  /* 0x00000004ff067819 */ /* 0x000fe40000011609 */
[----:B-1----:R-:W-:Y:S02]  /*b5d0*/  LOP3.LUT R4, R4, 0xf, R7, 0xb8, !PT ;  /* 0x0000000f04047812 */ /* 0x002fe400078eb807 */
[----:B------:R-:W-:-:S03]  /*b5e0*/  LOP3.LUT R6, R5, 0xf, R6, 0xb8, !PT ;  /* 0x0000000f05067812 */ /* 0x000fc600078eb806 */
[----:B------:R-:W-:Y:S04]  /*b5f0*/  STS [UR4+0x3441c], R4 ;  /* 0x03441c04ff007988 */ /* 0x000fe80008000804 */
[----:B------:R-:W-:Y:S04]  /*b600*/  STS [UR4+0x3449c], R6 ;  /* 0x03449c06ff007988 */ /* 0x000fe80008000804 */
[----:B------:R-:W1:Y:S04]  /*b610*/  LDS R5, [UR4+0x3441c] ;  /* 0x03441c04ff057984 */ /* 0x000e680008000800 */
[----:B------:R-:W3:Y:S01]  /*b620*/  LDS R7, [UR4+0x3449c] ;  /* 0x03449c04ff077984 */ /* 0x000ee20008000800 */
[----:B-1----:R-:W-:-:S02]  /*b630*/  LOP3.LUT R5, R5, 0xf0, RZ, 0xb8, !PT ;  /* 0x000000f005057812 */ /* 0x002fc400078eb8ff */
[----:B---3--:R-:W-:-:S03]  /*b640*/  LOP3.LUT R7, R7, 0xf0, RZ, 0xb8, !PT ;  /* 0x000000f007077812 */ /* 0x008fc600078eb8ff */
[----:B------:R1:W-:Y:S04]  /*b650*/  STS [UR4+0x3441c], R5 ;  /* 0x03441c05ff007988 */ /* 0x0003e80008000804 */
[----:B------:R-:W-:Y:S04]  /*b660*/  STS [UR4+0x3449c], R7 ;  /* 0x03449c07ff007988 */ /* 0x000fe80008000804 */
[----:B------:R-:W3:Y:S04]  /*b670*/  LDS R25, [UR4+0x3441c] ;  /* 0x03441c04ff197984 */ /* 0x000ee80008000800 */
[----:B------:R-:W5:Y:S01]  /*b680*/  LDS R27, [UR4+0x3449c] ;  /* 0x03449c04ff1b7984 */ /* 0x000f620008000800 */
[----:B-1----:R-:W-:Y:S01]  /*b690*/  VIADD R5, R0, 0xffffffff ;  /* 0xffffffff00057836 */ /* 0x002fe20000000000 */
[----:B---3--:R-:W-:-:S02]  /*b6a0*/  LOP3.LUT R25, R25, 0xf00, RZ, 0xb8, !PT ;  /* 0x00000f0019197812 */ /* 0x008fc400078eb8ff */
[----:B-----5:R-:W-:-:S03]  /*b6b0*/  LOP3.LUT R27, R27, 0xf00, RZ, 0xb8, !PT ;  /* 0x00000f001b1b7812 */ /* 0x020fc600078eb8ff */
[----:B------:R-:W-:Y:S04]  /*b6c0*/  STS.64 [UR4+0x34418], R24 ;  /* 0x03441818ff007988 */ /* 0x000fe80008000a04 */
[----:B------:R-:W-:Y:S04]  /*b6d0*/  STS.64 [UR4+0x34498], R26 ;  /* 0x0344981aff007988 */ /* 0x000fe80008000a04 */
[----:B------:R-:W1:Y:S04]  /*b6e0*/  LDS R29, [UR4+0x3441c] ;  /* 0x03441c04ff1d7984 */ /* 0x000e680008000800 */
[----:B------:R-:W3:Y:S01]  /*b6f0*/  LDS R28, [UR4+0x3449c] ;  /* 0x03449c04ff1c7984 */ /* 0x000ee20008000800 */
[----:B------:R-:W-:-:S02]  /*b700*/  IMAD.SHL.U32 R0, R8, 0x2, RZ ;  /* 0x0000000208007824 */ /* 0x000fc400078e00ff */
[----:B------:R-:W-:Y:S02]  /*b710*/  IMAD.SHL.U32 R10, R10, 0x2, RZ ;  /* 0x000000020a0a7824 */ /* 0x000fe400078e00ff */
[----:B------:R-:W-:Y:S01]  /*b720*/  VIADD R4, R36, 0xffffffff ;  /* 0xffffffff24047836 */ /* 0x000fe20000000000 */
[----:B------:R-:W-:Y:S02]  /*b730*/  LOP3.LUT R0, R0, 0xfffffffe, RZ, 0xc0, !PT ;  /* 0xfffffffe00007812 */ /* 0x000fe400078ec0ff */
[----:B------:R-:W-:Y:S02]  /*b740*/  LOP3.LUT R8, R10, 0xfffffffe, RZ, 0xc0, !PT ;  /* 0xfffffffe0a087812 */ /* 0x000fe400078ec0ff */
[----:B------:R-:W-:Y:S02]  /*b750*/  CS2R R6, SRZ ;  /* 0x0000000000067805 */ /* 0x000fe4000001ff00 */
[----:B------:R-:W-:Y:S01]  /*b760*/  SHF.R.U64 R9, R0, 0x4, R9 ;  /* 0x0000000400097819 */ /* 0x000fe20000001209 */
[----:B------:R-:W-:Y:S01]  /*b770*/  IMAD.MOV.U32 R12, RZ, RZ, R4 ;  /* 0x000000ffff0c7224 */ /* 0x000fe200078e0004 */
[----:B------:R-:W-:Y:S01]  /*b780*/  SHF.R.U64 R11, R8, 0x4, R11 ;  /* 0x00000004080b7819 */ /* 0x000fe2000000120b */
[----:B----4-:R4:W-:Y:S04]  /*b790*/  STS.64 [UR4+0x34400], R22 ;  /* 0x03440016ff007988 */ /* 0x0109e80008000a04 */
[----:B------:R4:W-:Y:S04]  /*b7a0*/  STS.128 [UR4+0x34420], R4 ;  /* 0x03442004ff007988 */ /* 0x0009e80008000c04 */
[----:B------:R4:W-:Y:S04]  /*b7b0*/  STS.128 [UR4+0x344a0], R12 ;  /* 0x0344a00cff007988 */ /* 0x0009e80008000c04 */
[----:B------:R4:W-:Y:S04]  /*b7c0*/  STS [UR4+0x3440c], R11 ;  /* 0x03440c0bff007988 */ /* 0x0009e80008000804 */
[----:B------:R4:W-:Y:S01]  /*b7d0*/  STS [UR4+0x3448c], R9 ;  /* 0x03448c09ff007988 */ /* 0x0009e20008000804 */
[----:B-1----:R-:W-:-:S02]  /*b7e0*/  LOP3.LUT R0, R29, 0xf000, RZ, 0xb8, !PT ;  /* 0x0000f0001d007812 */ /* 0x002fc400078eb8ff */
[----:B---3--:R-:W-:Y:S01]  /*b7f0*/  LOP3.LUT R28, R28, 0xf000, RZ, 0xb8, !PT ;  /* 0x0000f0001c1c7812 */ /* 0x008fe200078eb8ff */
[----:B--2---:R4:W-:Y:S04]  /*b800*/  STS.64 [UR4+0x34480], R20 ;  /* 0x03448014ff007988 */ /* 0x0049e80008000a04 */
[----:B------:R4:W-:Y:S04]  /*b810*/  STS [UR4+0x3441c], R0 ;  /* 0x03441c00ff007988 */ /* 0x0009e80008000804 */
[----:B------:R4:W-:Y:S02]  /*b820*/  STS [UR4+0x3449c], R28 ;  /* 0x03449c1cff007988 */ /* 0x0009e40008000804 */
.L_x_213:
[----:B------:R-:W-:Y:S05]  /*b830*/  BSYNC B0 ;  /* 0x0000000000007941 */ /* 0x000fea0003800000 */
.L_x_212:
[----:B------:R-:W-:Y:S01]  /*b840*/  ELECT P0, URZ, PT ;  /* 0x00000000003f782f */ /* 0x000fe20003800000 */
[----:B------:R-:W-:Y:S01]  /*b850*/  NOP ;  /* 0x0000000000007918 */ /* 0x000fe20000000000 */
[----:B------:R-:W-:Y:S11]  /*b860*/  BSSY B0, `(.L_x_214) ;  /* 0x0000004000007945 */ /* 0x000ff60003800000 */
[----:B------:R-:W-:Y:S05]  /*b870*/  @!P0 BRA `(.L_x_215) ;  /* 0x0000000000088947 */ /* 0x000fea0003800000 */
[----:B------:R0:W-:Y:S01]  /*b880*/  UTMACMDFLUSH ;  /* 0x00000000000079b7 */ /* 0x0001e20000000000 */
[----:B------:R-:W-:-:S04]  /*b890*/  DEPBAR.LE SB0, 0x0 ;  /* 0x000080000000791a */ /* 0x000fc80000000000 */
.L_x_215:
[----:B------:R-:W-:Y:S05]  /*b8a0*/  BSYNC B0 ;  /* 0x0000000000007941 */ /* 0x000fea0003800000 */
.L_x_214:
[----:B------:R-:W-:Y:S01]  /*b8b0*/  UMOV UR4, 0x400 ;  /* 0x0000040000047882 */ /* 0x000fe20000000000 */
[----:B--2---:R-:W-:Y:S01]  /*b8c0*/  IMAD.SHL.U32 R37, R37, 0x4, RZ ;  /* 0x0000000425257824 */ /* 0x004fe200078e00ff */
[----:B------:R-:W-:Y:S01]  /*b8d0*/  ULEA UR22, UR43, UR4, 0x18 ;  /* 0x000000042b167291 */ /* 0x000fe2000f8ec03f */
[----:B------:R-:W-:-:S03]  /*b8e0*/  ULDC UR18, c[0x0][0x884] ;  /* 0x0002210000127ab9 */ /* 0x000fc60000000800 */
[----:B------:R-:W-:Y:S01]  /*b8f0*/  UIADD3 UR29, UR22, 0x34400, URZ ;  /* 0x00034400161d7890 */ /* 0x000fe2000fffe03f */
[----:B----4-:R-:W-:Y:S01]  /*b900*/  IADD3 R6, P0, R37, UR16, RZ ;  /* 0x0000001025067c10 */ /* 0x010fe2000ff1e0ff */
[----:B------:R-:W-:-:S04]  /*b910*/  UIMAD.WIDE UR18, UR18, 0x80, UR16 ;  /* 0x00000080121278a5 */ /* 0x000fc8000f8e0210 */
[----:B------:R-:W-:Y:S02]  /*b920*/  IMAD.X R7, RZ, RZ, UR17, P0 ;  /* 0x00000011ff077e24 */ /* 0x000fe400080e06ff */
[----:B------:R-:W-:Y:S01]  /*b930*/  IADD3 R4, P1, R37, UR18, RZ ;  /* 0x0000001225047c10 */ /* 0x000fe2000ff3e0ff */
[----:B------:R-:W1:Y:S04]  /*b940*/  LDS R9, [R37+UR29] ;  /* 0x0000001d25097984 */ /* 0x000e680008000800 */
[----:B------:R-:W2:Y:S01]  /*b950*/  LDS R11, [R37+UR29+0x80] ;  /* 0x0000801d250b7984 */ /* 0x000ea20008000800 */
[----:B------:R-:W-:-:S03]  /*b960*/  IMAD.X R5, RZ, RZ, UR19, P1 ;  /* 0x00000013ff057e24 */ /* 0x000fc600088e06ff */
[----:B-1----:R1:W5:Y:S04]  /*b970*/  ATOMG.E.EXCH.STRONG.GPU PT, RZ, [R6], R9 ;  /* 0x0000000906ff73a8 */ /* 0x00236800041ee100 */
[----:B--2---:R2:W5:Y:S01]  /*b980*/  ATOMG.E.EXCH.STRONG.GPU PT, RZ, [R4], R11 ;  /* 0x0000000b04ff73a8 */ /* 0x00456200041ee100 */
[----:B------:R-:W-:Y:S01]  /*b990*/  IMAD.MOV.U32 R10, RZ, RZ, 0x1 ;  /* 0x00000001ff0a7424 */ /* 0x000fe200078e00ff */
[----:B------:R-:W-:Y:S01]  /*b9a0*/  BSSY B0, `(.L_x_216) ;  /* 0x00000f3000007945 */ /* 0x000fe20003800000 */
[----:B------:R-:W-:Y:S01]  /*b9b0*/  IMAD.MOV.U32 R0, RZ, RZ, RZ ;  /* 0x000000ffff007224 */ /* 0x000fe200078e00ff */
[----:B------:R-:W-:Y:S01]  /*b9c0*/  ULOP3.LUT UR31, UR59, 0x1, URZ, 0xfc, !UPT ;  /* 0x000000013b1f7892 */ /* 0x000fe2000f8efc3f */
[----:B------:R-:W-:Y:S01]  /*b9d0*/  IMAD.MOV.U32 R8, RZ, RZ, 0x1 ;  /* 0x00000001ff087424 */ /* 0x000fe200078e00ff */
[----:B------:R-:W-:Y:S01]  /*b9e0*/  ULOP3.LUT UR28, UR42, 0x2, URZ, 0xfc, !UPT ;  /* 0x000000022a1c7892 */ /* 0x000fe2000f8efc3f */
[----:B------:R-:W-:Y:S01]  /*b9f0*/  IMAD.MOV.U32 R3, RZ, RZ, 0x1 ;  /* 0x00000001ff037424 */ /* 0x000fe200078e00ff */
[----:B-1----:R-:W-:Y:S01]  /*ba00*/  PRMT R6, R10, 0x7610, R6 ;  /* 0x000076100a067816 */ /* 0x002fe20000000006 */
[----:B------:R-:W-:Y:S01]  /*ba10*/  IMAD.MOV.U32 R20, RZ, RZ, RZ ;  /* 0x000000ffff147224 */ /* 0x000fe200078e00ff */
[----:B------:R-:W-:-:S12]  /*ba20*/  UIADD3 UR30, UR22, 0x34480, URZ ;  /* 0x00034480161e7890 */ /* 0x000fd8000fffe03f */
.L_x_235:
[----:B------:R-:W-:Y:S01]  /*ba30*/  LOP3.LUT P0, RZ, R6, 0xff, RZ, 0xc0, !PT ;  /* 0x000000ff06ff7812 */ /* 0x000fe2000780c0ff */
[----:B-12--5:R-:W-:Y:S01]  /*ba40*/  VIADD R4, R36, 0x7f ;  /* 0x0000007f24047836 */ /* 0x026fe20000000000 */
[----:B------:R-:W-:Y:S05]  /*ba50*/  YIELD ;  /* 0x0000000000007946 */ /* 0x000fea0003800000 */
[----:B------:R-:W-:Y:S01]  /*ba60*/  SHF.R.S32.HI R5, RZ, 0x1f, R4 ;  /* 0x0000001fff057819 */ /* 0x000fe20000011404 */
[----:B------:R-:W-:Y:S03]  /*ba70*/  BSSY B1, `(.L_x_217) ;  /* 0x0000008000017945 */ /* 0x000fe60003800000 */
[----:B------:R-:W-:-:S02]  /*ba80*/  LEA.HI R5, R5, R4, RZ, 0x7 ;  /* 0x0000000405057211 */ /* 0x000fc400078f38ff */
[----:B------:R-:W-:Y:S05]  /*ba90*/  @!P0 BRA `(.L_x_218) ;  /* 0x0000000000148947 */ /* 0x000fea0003800000 */
[----:B------:R-:W-:-:S04]  /*baa0*/  DEPBAR {5,4,3,2,1,0} ;  /* 0x0000003f0000791a */ /* 0x000fc80000000000 */
[----:B------:R1:W-:Y:S01]  /*bab0*/  UTMACCTL.IV [UR16] ;  /* 0x00000000100079b9 */ /* 0x0003e20008000000 */
[----:B------:R-:W-:-:S04]  /*bac0*/  DEPBAR {5,4,3,2,1,0} ;  /* 0x0000003f0000791a */ /* 0x000fc80000000000 */
[----:B------:R1:W-:Y:S02]  /*bad0*/  UTMACCTL.IV [UR18] ;  /* 0x00000000120079b9 */ /* 0x0003e40008000000 */
[----:B-1----:R-:W-:Y:S01]  /*bae0*/  NOP ;  /* 0x0000000000007918 */ /* 0x002fe20000000000 */
.L_x_218:
[----:B------:R-:W-:Y:S05]  /*baf0*/  BSYNC B1 ;  /* 0x0000000000017941 */ /* 0x000fea0003800000 */
.L_x_217:
[----:B------:R-:W-:Y:S01]  /*bb00*/  UMOV UR4, 0xffffffff ;  /* 0xffffffff00047882 */ /* 0x000fe20000000000 */
[----:B------:R-:W-:Y:S02]  /*bb10*/  SHF.R.S32.HI R11, RZ, 0x7, R5 ;  /* 0x00000007ff0b7819 */ /* 0x000fe40000011405 */
[----:B------:R-:W-:Y:S05]  /*bb20*/  BRA.DIV UR4, `(.L_x_219) ;  /* 0x0000003e04907947 */ /* 0x000fea000b800000 */
[----:B-----5:R-:W-:-:S13]  /*bb30*/  ELECT P6, URZ, PT ;  /* 0x00000000003f782f */ /* 0x020fda00038c0000 */
.L_x_310:
[----:B------:R-:W-:Y:S01]  /*bb40*/  ISETP.LT.OR P6, PT, R36, 0x1, !P6 ;  /* 0x000000012400780c */ /* 0x000fe200077c1670 */
[----:B------:R-:W-:-:S12]  /*bb50*/  BSSY B1, `(.L_x_220) ;  /* 0x000003b000017945 */ /* 0x000fd80003800000 */
[----:B------:R-:W-:Y:S05]  /*bb60*/  @P6 BRA `(.L_x_221) ;  /* 0x0000000000e46947 */ /* 0x000fea0003800000 */
[----:B------:R-:W-:Y:S01]  /*bb70*/  LEA R16, R16, UR43, 0x1 ;  /* 0x0000002b10107c11 */ /* 0x000fe2000f8e08ff */
[----:B------:R-:W-:Y:S02]  /*bb80*/  IMAD.SHL.U32 R17, R17, 0x80, RZ ;  /* 0x0000008011117824 */ /* 0x000fe400078e00ff */
[----:B------:R-:W-:Y:S02]  /*bb90*/  VIADD R10, R11, 0x1 ;  /* 0x000000010b0a7836 */ /* 0x000fe40000000000 */
[----:B------:R-:W-:Y:S02]  /*bba0*/  IMAD.MOV.U32 R12, RZ, RZ, RZ ;  /* 0x000000ffff0c7224 */ /* 0x000fe400078e00ff */
[----:B------:R-:W-:Y:S02]  /*bbb0*/  IMAD.MOV.U32 R4, RZ, RZ, R3 ;  /* 0x000000ffff047224 */ /* 0x000fe400078e0003 */
[----:B------:R-:W-:Y:S02]  /*bbc0*/  IMAD.MOV.U32 R5, RZ, RZ, R0 ;  /* 0x000000ffff057224 */ /* 0x000fe400078e0000 */
[----:B------:R-:W-:-:S07]  /*bbd0*/  IMAD.SHL.U32 R16, R16, 0x40, RZ ;  /* 0x0000004010107824 */ /* 0x000fce00078e00ff */
.L_x_224:
[----:B-1----:R-:W-:Y:S01]  /*bbe0*/  LEA R9, R5, UR22, 0x3 ;  /* 0x0000001605097c11 */ /* 0x002fe2000f8e18ff */
[----:B------:R-:W-:Y:S05]  /*bbf0*/  YIELD ;  /* 0x0000000000007946 */ /* 0x000fea0003800000 */
[----:B------:R-:W-:Y:S02]  /*bc00*/  SHF.L.U32 R6, R4, 0x1f, RZ ;  /* 0x0000001f04067819 */ /* 0x000fe400000006ff */
[----:B------:R-:W-:Y:S02]  /*bc10*/  LOP3.LUT P1, RZ, R19, 0x7f, RZ, 0xc0, !PT ;  /* 0x0000007f13ff7812 */ /* 0x000fe4000782c0ff */
[----:B------:R-:W1:Y:S11]  /*bc20*/  SYNCS.PHASECHK.TRANS64.TRYWAIT P0, [R9+URZ+0x34298], R6 ;  /* 0x03429806090075a7 */ /* 0x000e76000800017f */
[----:B------:R-:W2:Y:S01]  /*bc30*/  @!P1 LDC R7, c[0x0][0x500] ;  /* 0x00014000ff079b82 */ /* 0x000ea20000000800 */
[----:B-1----:R-:W-:Y:S05]  /*bc40*/  @!P0 BRA `(.L_x_222) ;  /* 0x0000003c00688947 */ /* 0x002fea0003800000 */
.L_x_311:
[----:B------:R-:W-:Y:S01]  /*bc50*/  UPRMT UR4, UR28, 0x9910, URZ ;  /* 0x000099101c047896 */ /* 0x000fe2000800003f */
[----:B--2---:R2:W-:Y:S03]  /*bc60*/  @!P1 SYNCS.ARRIVE.TRANS64 RZ, [R9+URZ+0x34280], R7 ;  /* 0x0342800709ff99a7 */ /* 0x0045e6000800003f */
[----:B------:R-:W-:-:S06]  /*bc70*/  UISETP.NE.AND UP0, UPT, UR4, 0x2, UPT ;  /* 0x000000020400788c */ /* 0x000fcc000bf05270 */
[----:B------:R-:W-:-:S13]  /*bc80*/  PLOP3.LUT P0, PT, PT, PT, UP0, 0x80, 0x0 ;  /* 0x000000000000781c */ /* 0x000fda0003f0f008 */
[----:B--2---:R-:W-:Y:S05]  /*bc90*/  @P0 BRA `(.L_x_223) ;  /* 0x0000000000040947 */ /* 0x004fea0003800000 */
[----:B------:R-:W-:Y:S01]  /*bca0*/  BPT.TRAP 0x1 ;  /* 0x000000040000795c */ /* 0x000fe20000300000 */
.L_x_223:
[----:B------:R-:W-:Y:S01]  /*bcb0*/  R2UR UR12, R5 ;  /* 0x00000000050c72ca */ /* 0x000fe200000e0000 */
[----:B------:R-:W-:Y:S01]  /*bcc0*/  VIADD R10, R10, 0xffffffff ;  /* 0xffffffff0a0a7836 */ /* 0x000fe20000000000 */
[----:B------:R-:W-:Y:S01]  /*bcd0*/  R2UR UR5, R9 ;  /* 0x00000000090572ca */ /* 0x000fe200000e0000 */
[----:B------:R-:W-:Y:S01]  /*bce0*/  VIADD R5, R5, 0x1 ;  /* 0x0000000105057836 */ /* 0x000fe20000000000 */
[----:B------:R-:W-:Y:S01]  /*bcf0*/  R2UR UR6, R12 ;  /* 0x000000000c0672ca */ /* 0x000fe200000e0000 */
[----:B------:R-:W-:Y:S01]  /*bd00*/  UMOV UR23, 0x30000 ;  /* 0x0003000000177882 */ /* 0x000fe20000000000 */
[----:B------:R-:W-:Y:S01]  /*bd10*/  R2UR UR7, R16 ;  /* 0x00000000100772ca */ /* 0x000fe200000e0000 */
[----:B------:R-:W-:Y:S01]  /*bd20*/  UMOV UR20, 0x0 ;  /* 0x0000000000147882 */ /* 0x000fe20000000000 */
[----:B------:R-:W-:Y:S01]  /*bd30*/  R2UR UR27, R17 ;  /* 0x00000000111b72ca */ /* 0x000fe200000e0000 */
[----:B------:R-:W-:Y:S01]  /*bd40*/  UMOV UR21, 0x10000000 ;  /* 0x1000000000157882 */ /* 0x000fe20000000000 */
[----:B------:R-:W-:Y:S01]  /*bd50*/  ISETP.GT.AND P1, PT, R10, 0x1, PT ;  /* 0x000000010a00780c */ /* 0x000fe20003f24270 */
[----:B------:R-:W-:Y:S01]  /*bd60*/  VIADD R12, R12, 0x80 ;  /* 0x000000800c0c7836 */ /* 0x000fe20000000000 */
[----:B------:R-:W-:Y:S01]  /*bd70*/  ISETP.NE.AND P0, PT, R5, 0x3, PT ;  /* 0x000000030500780c */ /* 0x000fe20003f05270 */
[----:B------:R-:W-:-:S02]  /*bd80*/  ULEA UR4, UR12, UR43, 0x2 ;  /* 0x0000002b0c047291 */ /* 0x000fc4000f8e103f */
[----:B------:R-:W-:Y:S01]  /*bd90*/  ULEA UR12, UR12, UR22, 0xf ;  /* 0x000000160c0c7291 */ /* 0x000fe2000f8e783f */
[----:B------:R-:W-:Y:S01]  /*bda0*/  SEL R7, RZ, 0x1, P0 ;  /* 0x00000001ff077807 */ /* 0x000fe20000000000 */
[----:B------:R-:W-:Y:S01]  /*bdb0*/  USHF.L.U32 UR4, UR4, 0xc, URZ ;  /* 0x0000000c04047899 */ /* 0x000fe2000800063f */
[----:B------:R-:W-:Y:S01]  /*bdc0*/  SEL R5, R5, RZ, P0 ;  /* 0x000000ff05057207 */ /* 0x000fe20000000000 */
[----:B------:R-:W-:Y:S01]  /*bdd0*/  UIADD3 UR5, UR5, 0x34280, URZ ;  /* 0x0003428005057890 */ /* 0x000fe2000fffe03f */
[----:B------:R-:W-:Y:S01]  /*bde0*/  LOP3.LUT R4, R4, R7, RZ, 0x3c, !PT ;  /* 0x0000000704047212 */ /* 0x000fe200078e3cff */
[----:B------:R-:W-:Y:S02]  /*bdf0*/  ULEA UR4, UR4, UR22, 0x1 ;  /* 0x0000001604047291 */ /* 0x000fe4000f8e083f */
[----:B------:R-:W-:Y:S02]  /*be00*/  UIADD3 UR10, UR6, 0x40, URZ ;  /* 0x00000040060a7890 */ /* 0x000fe4000fffe03f */
[----:B------:R-:W-:-:S02]  /*be10*/  UIADD3 UR8, UR4, 0x4000, URZ ;  /* 0x0000400004087890 */ /* 0x000fc4000fffe03f */
[----:B------:R-:W-:Y:S02]  /*be20*/  UIADD3 UR24, UR12, 0x18000, URZ ;  /* 0x000180000c187890 */ /* 0x000fe4000fffe03f */
[----:B------:R-:W-:Y:S01]  /*be30*/  UIADD3 UR12, UR12, 0x1c000, URZ ;  /* 0x0001c0000c0c7890 */ /* 0x000fe2000fffe03f */
[----:B------:R2:W-:Y:S01]  /*be40*/  UTMALDG.2D.MULTICAST [UR4], [UR16], UR23, desc[UR20] ;  /* 0x00001404100073b4 */ /* 0x0005e20008009817 */
[----:B------:R-:W-:Y:S01]  /*be50*/  UMOV UR11, UR7 ;  /* 0x00000007000b7c82 */ /* 0x000fe20008000000 */
[----:B------:R-:W-:Y:S01]  /*be60*/  UMOV UR9, UR5 ;  /* 0x0000000500097c82 */ /* 0x000fe20008000000 */
[----:B------:R-:W-:Y:S01]  /*be70*/  UMOV UR26, UR6 ;  /* 0x00000006001a7c82 */ /* 0x000fe20008000000 */
[----:B------:R-:W-:Y:S01]  /*be80*/  UMOV UR25, UR5 ;  /* 0x0000000500197c82 */ /* 0x000fe20008000000 */
[----:B------:R-:W-:Y:S01]  /*be90*/  UMOV UR15, UR27 ;  /* 0x0000001b000f7c82 */ /* 0x000fe20008000000 */
[----:B------:R-:W-:Y:S01]  /*bea0*/  UMOV UR13, UR5 ;  /* 0x00000005000d7c82 */ /* 0x000fe20008000000 */
[----:B------:R-:W-:Y:S01]  /*beb0*/  UMOV UR14, UR10 ;  /* 0x0000000a000e7c82 */ /* 0x000fe20008000000 */
[----:B------:R2:W-:Y:S01]  /*bec0*/  UTMALDG.2D.MULTICAST [UR8], [UR16], UR23, desc[UR20] ;  /* 0x00001408100073b4 */ /* 0x0005e20008009817 */
[----:B------:R2:W-:Y:S01]  /*bed0*/  UTMALDG.2D [UR24], [UR18], desc[UR20] ;  /* 0x00001418120075b4 */ /* 0x0005e20008009000 */
[----:B------:R2:W-:Y:S02]  /*bee0*/  UTMALDG.2D [UR12], [UR18], desc[UR20] ;  /* 0x0000140c120075b4 */ /* 0x0005e40008009000 */
[----:B--2---:R-:W-:Y:S05]  /*bef0*/  @P1 BRA `(.L_x_224) ;  /* 0xfffffffc00381947 */ /* 0x004fea000383ffff */
.L_x_221:
[----:B------:R-:W-:Y:S05]  /*bf00*/  BSYNC B1 ;  /* 0x0000000000017941 */ /* 0x000fea0003800000 */
.L_x_220:
[----:B------:R-:W-:Y:S01]  /*bf10*/  LOP3.LUT P1, RZ, R8, 0xff, RZ, 0xc0, !PT ;  /* 0x000000ff08ff7812 */ /* 0x000fe2000782c0ff */
[----:B------:R-:W-:Y:S02]  /*bf20*/  IMAD.IADD R7, R11, 0x1, R0 ;  /* 0x000000010b077824 */ /* 0x000fe400078e0200 */
[----:B-1----:R-:W-:Y:S02]  /*bf30*/  IMAD.U32 R6, RZ, RZ, UR31 ;  /* 0x0000001fff067e24 */ /* 0x002fe4000f8e00ff */
[C---:B------:R-:W-:Y:S01]  /*bf40*/  IMAD.WIDE.U32 R4, R7.reuse, -0x55555555, RZ ;  /* 0xaaaaaaab07047825 */ /* 0x040fe200078e00ff */
[----:B------:R-:W-:Y:S02]  /*bf50*/  ISETP.GT.U32.AND P0, PT, R7, 0x2, PT ;  /* 0x000000020700780c */ /* 0x000fe40003f04070 */
[----:B------:R-:W-:Y:S02]  /*bf60*/  ISETP.NE.AND P2, PT, R6, 0x3, PT ;  /* 0x000000030600780c */ /* 0x000fe40003f45270 */
[----:B------:R-:W-:-:S02]  /*bf70*/  ISETP.LT.U32.AND P0, PT, R11, 0x3, P0 ;  /* 0x000000030b00780c */ /* 0x000fc40000701070 */
[----:B------:R-:W-:Y:S01]  /*bf80*/  SHF.R.U32.HI R4, RZ, 0x1, R5 ;  /* 0x00000001ff047819 */ /* 0x000fe20000011605 */
[----:B------:R-:W-:Y:S01]  /*bf90*/  @P1 SYNCS.ARRIVE.TRANS64.A1T0 RZ, [UR22+0x342f8], RZ ;  /* 0x0342f8ffffff19a7 */ /* 0x000fe20008100016 */
[----:B------:R-:W-:Y:S02]  /*bfa0*/  ISETP.GE.U32.AND P1, PT, R11, 0x3, PT ;  /* 0x000000030b00780c */ /* 0x000fe40003f26070 */
[----:B------:R-:W-:-:S04]  /*bfb0*/  SEL R0, RZ, 0x1, !P0 ;  /* 0x00000001ff007807 */ /* 0x000fc80004000000 */
[----:B------:R-:W-:Y:S01]  /*bfc0*/  LOP3.LUT R3, R3, R0, RZ, 0x3c, !PT ;  /* 0x0000000003037212 */ /* 0x000fe200078e3cff */
[----:B------:R-:W-:-:S06]  /*bfd0*/  IMAD R0, R4, -0x3, R7 ;  /* 0xfffffffd04007824 */ /* 0x000fcc00078e0207 */
[----:B------:R-:W-:Y:S01]  /*bfe0*/  @P1 LOP3.LUT R3, R3, 0x1, R4, 0x78, !PT ;  /* 0x0000000103031812 */ /* 0x000fe200078e7804 */
[----:B------:R-:W-:Y:S06]  /*bff0*/  @!P2 BRA `(.L_x_225) ;  /* 0x000000000004a947 */ /* 0x000fec0003800000 */
[----:B------:R-:W-:Y:S01]  /*c000*/  BPT.TRAP 0x1 ;  /* 0x000000040000795c */ /* 0x000fe20000300000 */
.L_x_225:
[----:B------:R-:W-:Y:S01]  /*c010*/  LEA R8, R2, UR22, 0x3 ;  /* 0x0000001602087c11 */ /* 0x000fe2000f8e18ff */
[----:B------:R-:W-:Y:S01]  /*c020*/  BSSY B1, `(.L_x_226) ;  /* 0x0000005000017945 */ /* 0x000fe20003800000 */
[----:B------:R-:W-:Y:S02]  /*c030*/  SHF.L.U32 R5, R20, 0x1f, RZ ;  /* 0x0000001f14057819 */ /* 0x000fe400000006ff */
[----:B------:R-:W-:Y:S02]  /*c040*/  LEA R4, R2, UR22, 0x4 ;  /* 0x0000001602047c11 */ /* 0x000fe4000f8e20ff */
[----:B------:R-:W1:Y:S02]  /*c050*/  SYNCS.PHASECHK.TRANS64.TRYWAIT P0, [R8+URZ+0x34200], R5 ;  /* 0x03420005080075a7 */ /* 0x000e64000800017f */
[----:B-1----:R-:W-:Y:S05]  /*c060*/  @!P0 BRA `(.L_x_227) ;  /* 0x0000003800748947 */ /* 0x002fea0003800000 */
.L_x_312:
[----:B------:R-:W-:Y:S05]  /*c070*/  BSYNC B1 ;  /* 0x0000000000017941 */ /* 0x000fea0003800000 */
.L_x_226:
[----:B-1----:R-:W1:Y:S01]  /*c080*/  LDS.128 R4, [R4+0x34320] ;  /* 0x0343200004047984 */ /* 0x002e620000000c00 */
[----:B------:R-:W-:Y:S01]  /*c090*/  @!PT LDS RZ, [RZ] ;  /* 0x00000000fffff984 */ /* 0x000fe20000000800 */
[----:B------:R-:W-:Y:S01]  /*c0a0*/  @!PT LDS RZ, [RZ] ;  /* 0x00000000fffff984 */ /* 0x000fe20000000800 */
[----:B------:R-:W-:Y:S01]  /*c0b0*/  @!PT LDS RZ, [RZ] ;  /* 0x00000000fffff984 */ /* 0x000fe20000000800 */
[----:B------:R-:W-:Y:S01]  /*c0c0*/  @!PT LDS RZ, [RZ] ;  /* 0x00000000fffff984 */ /* 0x000fe20000000800 */
[----:B------:R2:W-:Y:S06]  /*c0d0*/  MEMBAR.ALL.CTA ;  /* 0x0000000000007992 */ /* 0x0005ec0000008000 */
[----:B--2---:R-:W2:Y:S01]  /*c0e0*/  FENCE.VIEW.ASYNC.S ;  /* 0x00000000000073c6 */ /* 0x004ea20000000000 */
[----:B-1----:R-:W-:Y:S02]  /*c0f0*/  IMAD.MOV.U32 R17, RZ, RZ, R5 ;  /* 0x000000ffff117224 */ /* 0x002fe400078e0005 */
[----:B------:R-:W-:Y:S01]  /*c100*/  IMAD.MOV.U32 R16, RZ, RZ, R4 ;  /* 0x000000ffff107224 */ /* 0x000fe200078e0004 */
[----:B--2---:R-:W-:Y:S06]  /*c110*/  @!P2 BRA `(.L_x_228) ;  /* 0x000000000004a947 */ /* 0x004fec0003800000 */
[----:B------:R-:W-:Y:S01]  /*c120*/  BPT.TRAP 0x1 ;  /* 0x000000040000795c */ /* 0x000fe20000300000 */
.L_x_228:
[----:B------:R-:W1:Y:S01]  /*c130*/  S2R R5, SR_CgaCtaId ;  /* 0x0000000000057919 */ /* 0x000e620000008800 */
[----:B------:R-:W-:Y:S01]  /*c140*/  ISETP.NE.AND P0, PT, R7, RZ, PT ;  /* 0x000000ff0700720c */ /* 0x000fe20003f05270 */
[----:B------:R-:W-:Y:S01]  /*c150*/  VIADD R4, R8, 0x34240 ;  /* 0x0003424008047836 */ /* 0x000fe20000000000 */
[CC--:B------:R-:W-:Y:S02]  /*c160*/  ISETP.NE.AND P1, PT, R6.reuse, R18.reuse, PT ;  /* 0x000000120600720c */ /* 0x0c0fe40003f25270 */
[----:B------:R-:W-:Y:S02]  /*c170*/  ISETP.EQ.OR P0, PT, R6, R18, !P0 ;  /* 0x000000120600720c */ /* 0x000fe40004702670 */
[----:B-1----:R-:W-:-:S04]  /*c180*/  PRMT R4, R5, 0x654, R4 ;  /* 0x0000065405047816 */ /* 0x002fc80000000004 */
[----:B------:R1:W-:Y:S07]  /*c190*/  SYNCS.ARRIVE.TRANS64.RED.A1T0 RZ, [R4+URZ], RZ ;  /* 0x000000ff04ff79a7 */ /* 0x0003ee000810043f */
[----:B------:R-:W-:Y:S05]  /*c1a0*/  @P0 BRA `(.L_x_229) ;  /* 0x0000000400a40947 */ /* 0x000fea0003800000 */
[----:B-1----:R-:W1:Y:S02]  /*c1b0*/  LDC.64 R4, c[0x0][0x290] ;  /* 0x0000a400ff047b82 */ /* 0x002e640000000a00 */
[----:B-1----:R-:W-:-:S05]  /*c1c0*/  IMAD.WIDE R4, R6, 0xc, R4 ;  /* 0x0000000c06047825 */ /* 0x002fca00078e0204 */
[----:B------:R1:W5:Y:S01]  /*c1d0*/  LDG.E R36, desc[UR38][R4.64+0x8] ;  /* 0x0000082604247981 */ /* 0x000362000c1e1900 */
[----:B------:R-:W-:-:S03]  /*c1e0*/  UMOV UR4, 0xffffffff ;  /* 0xffffffff00047882 */ /* 0x000fc60000000000 */
[----:B------:R-:W-:Y:S05]  /*c1f0*/  BRA.DIV UR4, `(.L_x_230) ;  /* 0x0000003a04247947 */ /* 0x000fea000b800000 */
[----:B------:R-:W-:-:S13]  /*c200*/  ELECT P6, URZ, PT ;  /* 0x00000000003f782f */ /* 0x000fda00038c0000 */
.L_x_315:
[----:B------:R-:W-:Y:S04]  /*c210*/  BSSY B1, `(.L_x_231) ;  /* 0x000004f000017945 */ /* 0x000fe80003800000 */
[----:B------:R-:W-:Y:S05]  /*c220*/  @!P6 BRA `(.L_x_232) ;  /* 0x000000040034e947 */ /* 0x000fea0003800000 */
[C---:B------:R-:W-:Y:S01]  /*c230*/  IMAD.SHL.U32 R8, R6.reuse, 0x8, RZ ;  /* 0x0000000806087824 */ /* 0x040fe200078e00ff */
[----:B------:R-:W-:Y:S01]  /*c240*/  SHF.R.S32.HI R9, RZ, 0x1f, R6 ;  /* 0x0000001fff097819 */ /* 0x000fe20000011406 */
[----:B------:R-:W-:Y:S01]  /*c250*/  ULDC.64 UR4, c[0x0][0x510] ;  /* 0x0001440000047ab9 */ /* 0x000fe20000000a00 */
[----:B------:R-:W-:Y:S01]  /*c260*/  ULDC.64 UR6, c[0x0][0x520] ;  /* 0x0001480000067ab9 */ /* 0x000fe20000000a00 */
[----:B------:R-:W2:Y:S01]  /*c270*/  LDG.E R18, desc[UR38][R4.64] ;  /* 0x0000002604127981 */ /* 0x000ea2000c1e1900 */
[----:B------:R-:W-:Y:S02]  /*c280*/  SHF.L.U64.HI R9, R6, 0x3, R9 ;  /* 0x0000000306097819 */ /* 0x000fe40000010209 */
[C---:B------:R-:W-:Y:S02]  /*c290*/  IADD3 R14, P0, R8.reuse, UR4, RZ ;  /* 0x00000004080e7c10 */ /* 0x040fe4000ff1e0ff */
[----:B------:R-:W-:Y:S02]  /*c2a0*/  IADD3 R12, P2, R8, UR6, RZ ;  /* 0x00000006080c7c10 */ /* 0x000fe4000ff5e0ff */
[C---:B------:R-:W-:Y:S01]  /*c2b0*/  IADD3.X R15, R9.reuse, UR5, RZ, P0, !PT ;  /* 0x00000005090f7c10 */ /* 0x040fe200087fe4ff */
[----:B------:R-:W-:Y:S01]  /*c2c0*/  ULDC.64 UR4, c[0x0][0x518] ;  /* 0x0001460000047ab9 */ /* 0x000fe20000000a00 */
[----:B------:R-:W-:-:S04]  /*c2d0*/  IADD3.X R13, R9, UR7, RZ, P2, !PT ;  /* 0x00000007090d7c10 */ /* 0x000fc800097fe4ff */
[----:B------:R-:W3:Y:S04]  /*c2e0*/  LDG.E.64 R14, desc[UR38][R14.64] ;  /* 0x000000260e0e7981 */ /* 0x000ee8000c1e1b00 */
[----:B------:R-:W4:Y:S01]  /*c2f0*/  LDG.E.64 R12, desc[UR38][R12.64] ;  /* 0x000000260c0c7981 */ /* 0x000f22000c1e1b00 */
[----:B------:R-:W-:-:S04]  /*c300*/  IADD3 R10, P0, R8, UR4, RZ ;  /* 0x00000004080a7c10 */ /* 0x000fc8000ff1e0ff */
[----:B------:R-:W-:Y:S01]  /*c310*/  IADD3.X R11, R9, UR5, RZ, P0, !PT ;  /* 0x00000005090b7c10 */ /* 0x000fe200087fe4ff */
[----:B------:R-:W-:-:S05]  /*c320*/  ULDC.64 UR4, c[0x0][0x528] ;  /* 0x00014a0000047ab9 */ /* 0x000fca0000000a00 */
[----:B------:R-:W2:Y:S01]  /*c330*/  LDG.E.64 R10, desc[UR38][R10.64] ;  /* 0x000000260a0a7981 */ /* 0x000ea2000c1e1b00 */
[----:B------:R-:W-:-:S04]  /*c340*/  IADD3 R8, P0, R8, UR4, RZ ;  /* 0x0000000408087c10 */ /* 0x000fc8000ff1e0ff */
[----:B------:R-:W-:-:S06]  /*c350*/  IADD3.X R9, R9, UR5, RZ, P0, !PT ;  /* 0x0000000509097c10 */ /* 0x000fcc00087fe4ff */
[----:B------:R-:W2:Y:S04]  /*c360*/  LDG.E.64 R8, desc[UR38][R8.64] ;  /* 0x0000002608087981 */ /* 0x000ea8000c1e1b00 */
[----:B---3--:R-:W-:Y:S04]  /*c370*/  STS.64 [UR29], R14 ;  /* 0x0000000eff007988 */ /* 0x008fe80008000a1d */
[----:B----4-:R-:W-:Y:S04]  /*c380*/  STS.64 [UR30], R12 ;  /* 0x0000000cff007988 */ /* 0x010fe80008000a1e */
[----:B------:R-:W3:Y:S01]  /*c390*/  LDS R21, [UR29+0x1c] ;  /* 0x00001c1dff157984 */ /* 0x000ee20008000800 */
[----:B--2---:R-:W-:-:S03]  /*c3a0*/  SHF.L.U64.HI R26, R10, 0x1, R11 ;  /* 0x000000010a1a7819 */ /* 0x004fc6000001020b */
[----:B------:R1:W2:Y:S01]  /*c3b0*/  LDG.E R11, desc[UR38][R4.64+0x4] ;  /* 0x00000426040b7981 */ /* 0x0002a2000c1e1900 */
[----:B------:R-:W-:-:S04]  /*c3c0*/  LOP3.LUT R26, R26, 0x1fffffff, RZ, 0xc0, !PT ;  /* 0x1fffffff1a1a7812 */ /* 0x000fc800078ec0ff */
[----:B------:R-:W-:-:S04]  /*c3d0*/  SHF.R.U32.HI R22, RZ, 0x4, R26 ;  /* 0x00000004ff167819 */ /* 0x000fc8000001161a */
[----:B---3--:R-:W-:-:S05]  /*c3e0*/  LOP3.LUT R21, R21, 0xf, R22, 0xb8, !PT ;  /* 0x0000000f15157812 */ /* 0x008fca00078eb816 */
[----:B------:R-:W-:Y:S04]  /*c3f0*/  STS [UR29+0x1c], R21 ;  /* 0x00001c15ff007988 */ /* 0x000fe8000800081d */
[----:B------:R-:W3:Y:S02]  /*c400*/  LDS R24, [UR29+0x1c] ;  /* 0x00001c1dff187984 */ /* 0x000ee40008000800 */
[----:B---3--:R-:W-:-:S05]  /*c410*/  LOP3.LUT R24, R24, 0xf0, RZ, 0xb8, !PT ;  /* 0x000000f018187812 */ /* 0x008fca00078eb8ff */
[----:B------:R-:W-:Y:S04]  /*c420*/  STS [UR29+0x1c], R24 ;  /* 0x00001c18ff007988 */ /* 0x000fe8000800081d */
[----:B------:R-:W3:Y:S01]  /*c430*/  LDS R23, [UR29+0x1c] ;  /* 0x00001c1dff177984 */ /* 0x000ee20008000800 */
[----:B------:R-:W-:-:S05]  /*c440*/  IMAD.U32 R22, RZ, RZ, UR29 ;  /* 0x0000001dff167e24 */ /* 0x000fca000f8e00ff */
[----:B------:R-:W-:Y:S02]  /*c450*/  SHF.R.U64 R22, R22, 0x4, RZ ;  /* 0x0000000416167819 */ /* 0x000fe400000012ff */
[----:B---3--:R-:W-:-:S05]  /*c460*/  LOP3.LUT R23, R23, 0xf00, RZ, 0xb8, !PT ;  /* 0x00000f0017177812 */ /* 0x008fca00078eb8ff */
[----:B------:R-:W-:Y:S04]  /*c470*/  STS.64 [UR29+0x18], R22 ;  /* 0x00001816ff007988 */ /* 0x000fe80008000a1d */
[----:B------:R-:W1:Y:S01]  /*c480*/  LDS R25, [UR29+0x1c] ;  /* 0x00001c1dff197984 */ /* 0x000e620008000800 */
[----:B------:R-:W-:Y:S01]  /*c490*/  IMAD.SHL.U32 R21, R10, 0x2, RZ ;  /* 0x000000020a157824 */ /* 0x000fe200078e00ff */
[----:B------:R-:W-:-:S04]  /*c4a0*/  CS2R R14, SRZ ;  /* 0x00000000000e7805 */ /* 0x000fc8000001ff00 */
[----:B------:R-:W-:Y:S01]  /*c4b0*/  LOP3.LUT R21, R21, 0xfffffffe, RZ, 0xc0, !PT ;  /* 0xfffffffe15157812 */ /* 0x000fe200078ec0ff */
[----:B-----5:R-:W-:Y:S02]  /*c4c0*/  VIADD R12, R36, 0xffffffff ;  /* 0xffffffff240c7836 */ /* 0x020fe40000000000 */
[----:B------:R-:W-:Y:S01]  /*c4d0*/  VIADD R13, R18, 0xffffffff ;  /* 0xffffffff120d7836 */ /* 0x000fe20000000000 */
[----:B------:R-:W-:Y:S01]  /*c4e0*/  SHF.R.U64 R21, R21, 0x4, R26 ;  /* 0x0000000415157819 */ /* 0x000fe2000000121a */
[----:B------:R-:W-:Y:S04]  /*c4f0*/  STS [UR29+0x10], R22 ;  /* 0x00001016ff007988 */ /* 0x000fe8000800081d */
[----:B------:R-:W-:Y:S04]  /*c500*/  STS [UR29+0x14], R22 ;  /* 0x00001416ff007988 */ /* 0x000fe8000800081d */
[----:B------:R-:W-:Y:S04]  /*c510*/  STS.128 [UR29+0x20], R12 ;  /* 0x0000200cff007988 */ /* 0x000fe80008000c1d */
[----:B------:R-:W-:Y:S04]  /*c520*/  STS [UR29+0xc], R21 ;  /* 0x00000c15ff007988 */ /* 0x000fe8000800081d */
[----:B------:R-:W-:Y:S01]  /*c530*/  STS [UR29+0x30], RZ ;  /* 0x000030ffff007988 */ /* 0x000fe2000800081d */
[----:B-1----:R-:W-:-:S05]  /*c540*/  LOP3.LUT R4, R25, 0xf000, RZ, 0xb8, !PT ;  /* 0x0000f00019047812 */ /* 0x002fca00078eb8ff */
[----:B------:R-:W-:Y:S04]  /*c550*/  STS [UR29+0x1c], R4 ;  /* 0x00001c04ff007988 */ /* 0x000fe8000800081d */
[----:B------:R-:W1:Y:S01]  /*c560*/  LDS R5, [UR30+0x1c] ;  /* 0x00001c1eff057984 */ /* 0x000e620008000800 */
[----:B------:R-:W-:-:S04]  /*c570*/  SHF.L.U64.HI R18, R8, 0x1, R9 ;  /* 0x0000000108127819 */ /* 0x000fc80000010209 */
[----:B------:R-:W-:-:S04]  /*c580*/  LOP3.LUT R18, R18, 0x1fffffff, RZ, 0xc0, !PT ;  /* 0x1fffffff12127812 */ /* 0x000fc800078ec0ff */
[----:B------:R-:W-:-:S04]  /*c590*/  SHF.R.U32.HI R10, RZ, 0x4, R18 ;  /* 0x00000004ff0a7819 */ /* 0x000fc80000011612 */
[----:B-1----:R-:W-:-:S05]  /*c5a0*/  LOP3.LUT R9, R5, 0xf, R10, 0xb8, !PT ;  /* 0x0000000f05097812 */ /* 0x002fca00078eb80a */
[----:B------:R-:W-:Y:S04]  /*c5b0*/  STS [UR30+0x1c], R9 ;  /* 0x00001c09ff007988 */ /* 0x000fe8000800081e */
[----:B------:R-:W1:Y:S02]  /*c5c0*/  LDS R10, [UR30+0x1c] ;  /* 0x00001c1eff0a7984 */ /* 0x000e640008000800 */
[----:B-1----:R-:W-:-:S05]  /*c5d0*/  LOP3.LUT R10, R10, 0xf0, RZ, 0xb8, !PT ;  /* 0x000000f00a0a7812 */ /* 0x002fca00078eb8ff */
[----:B------:R-:W-:Y:S04]  /*c5e0*/  STS [UR30+0x1c], R10 ;  /* 0x00001c0aff007988 */ /* 0x000fe8000800081e */
[----:B------:R-:W1:Y:S01]  /*c5f0*/  LDS R5, [UR30+0x1c] ;  /* 0x00001c1eff057984 */ /* 0x000e620008000800 */
[----:B------:R-:W-:-:S05]  /*c600*/  IMAD.U32 R4, RZ, RZ, UR30 ;  /* 0x0000001eff047e24 */ /* 0x000fca000f8e00ff */
[----:B------:R-:W-:Y:S02]  /*c610*/  SHF.R.U64 R4, R4, 0x4, RZ ;  /* 0x0000000404047819 */ /* 0x000fe400000012ff */
[----:B-1----:R-:W-:-:S05]  /*c620*/  LOP3.LUT R5, R5, 0xf00, RZ, 0xb8, !PT ;  /* 0x00000f0005057812 */ /* 0x002fca00078eb8ff */
[----:B------:R-:W-:Y:S04]  /*c630*/  STS.64 [UR30+0x18], R4 ;  /* 0x00001804ff007988 */ /* 0x000fe80008000a1e */
[----:B------:R-:W1:Y:S01]  /*c640*/  LDS R21, [UR30+0x1c] ;  /* 0x00001c1eff157984 */ /* 0x000e620008000800 */
[----:B------:R-:W-:-:S05]  /*c650*/  IMAD.SHL.U32 R8, R8, 0x2, RZ ;  /* 0x0000000208087824 */ /* 0x000fca00078e00ff */
[----:B------:R-:W-:Y:S01]  /*c660*/  LOP3.LUT R9, R8, 0xfffffffe, RZ, 0xc0, !PT ;  /* 0xfffffffe08097812 */ /* 0x000fe200078ec0ff */
[----:B--2---:R-:W-:-:S03]  /*c670*/  VIADD R13, R11, 0xffffffff ;  /* 0xffffffff0b0d7836 */ /* 0x004fc60000000000 */
[----:B------:R-:W-:Y:S01]  /*c680*/  SHF.R.U64 R9, R9, 0x4, R18 ;  /* 0x0000000409097819 */ /* 0x000fe20000001212 */
[----:B------:R2:W-:Y:S04]  /*c690*/  STS [UR30+0x10], R4 ;  /* 0x00001004ff007988 */ /* 0x0005e8000800081e */
[----:B------:R2:W-:Y:S04]  /*c6a0*/  STS.128 [UR30+0x20], R12 ;  /* 0x0000200cff007988 */ /* 0x0005e80008000c1e */
[----:B------:R2:W-:Y:S04]  /*c6b0*/  STS [UR30+0xc], R9 ;  /* 0x00000c09ff007988 */ /* 0x0005e8000800081e */
[----:B------:R2:W-:Y:S04]  /*c6c0*/  STS [UR30+0x14], R4 ;  /* 0x00001404ff007988 */ /* 0x0005e8000800081e */
[----:B------:R-:W-:Y:S01]  /*c6d0*/  STS [UR30+0x30], RZ ;  /* 0x000030ffff007988 */ /* 0x000fe2000800081e */
[----:B-1----:R-:W-:-:S05]  /*c6e0*/  LOP3.LUT R8, R21, 0xf000, RZ, 0xb8, !PT ;  /* 0x0000f00015087812 */ /* 0x002fca00078eb8ff */
[----:B------:R2:W-:Y:S02]  /*c6f0*/  STS [UR30+0x1c], R8 ;  /* 0x00001c08ff007988 */ /* 0x0005e4000800081e */
.L_x_232:
[----:B------:R-:W-:Y:S05]  /*c700*/  BSYNC B1 ;  /* 0x0000000000017941 */ /* 0x000fea0003800000 */
.L_x_231:
[----:B------:R-:W-:-:S03]  /*c710*/  UMOV UR4, 0xffffffff ;  /* 0xffffffff00047882 */ /* 0x000fc60000000000 */
[----:B------:R-:W-:Y:S05]  /*c720*/  BRA.DIV UR4, `(.L_x_233) ;  /* 0x0000003204f87947 */ /* 0x000fea000b800000 */
[----:B------:R-:W-:Y:S01]  /*c730*/  ELECT P6, URZ, PT ;  /* 0x00000000003f782f */ /* 0x000fe200038c0000 */
[----:B------:R-:W-:-:S12]  /*c740*/  NOP ;  /* 0x0000000000007918 */ /* 0x000fd80000000000 */
.L_x_319:
[----:B-12---:R-:W1:Y:S02]  /*c750*/  S2R R4, SR_LANEID ;  /* 0x0000000000047919 */ /* 0x006e640000000000 */
[----:B-1----:R-:W-:-:S05]  /*c760*/  IMAD.SHL.U32 R10, R4, 0x4, RZ ;  /* 0x00000004040a7824 */ /* 0x002fca00078e00ff */
[----:B------:R1:W2:Y:S01]  /*c770*/  LDS R11, [R10+UR29] ;  /* 0x0000001d0a0b7984 */ /* 0x0002a20008000800 */
[C---:B------:R-:W-:Y:S02]  /*c780*/  IADD3 R8, P0, R10.reuse, UR16, RZ ;  /* 0x000000100a087c10 */ /* 0x040fe4000ff1e0ff */
[----:B------:R-:W-:Y:S01]  /*c790*/  IADD3 R4, P2, R10, UR18, RZ ;  /* 0x000000120a047c10 */ /* 0x000fe2000ff5e0ff */
[----:B------:R1:W3:Y:S01]  /*c7a0*/  LDS R13, [R10+UR29+0x80] ;  /* 0x0000801d0a0d7984 */ /* 0x0002e20008000800 */
[----:B------:R-:W-:Y:S11]  /*c7b0*/  @!P6 BRA `(.L_x_234) ;  /* 0x000000000008e947 */ /* 0x000ff60003800000 */
[----:B------:R0:W-:Y:S01]  /*c7c0*/  UTMACMDFLUSH ;  /* 0x00000000000079b7 */ /* 0x0001e20000000000 */
[----:B------:R-:W-:-:S04]  /*c7d0*/  DEPBAR.LE SB0, 0x0 ;  /* 0x000080000000791a */ /* 0x000fc80000000000 */
.L_x_234:
[----:B------:R-:W-:Y:S01]  /*c7e0*/  IMAD.X R9, RZ, RZ, UR17, P0 ;  /* 0x00000011ff097e24 */ /* 0x000fe200080e06ff */
[----:B------:R-:W-:Y:S05]  /*c7f0*/  WARPSYNC.ALL ;  /* 0x0000000000007948 */ /* 0x000fea0003800000 */
[----:B------:R-:W-:Y:S01]  /*c800*/  IMAD.X R5, RZ, RZ, UR19, P2 ;  /* 0x00000013ff057e24 */ /* 0x000fe200090e06ff */
[----:B--2---:R2:W5:Y:S04]  /*c810*/  ATOMG.E.EXCH.STRONG.GPU PT, RZ, [R8], R11 ;  /* 0x0000000b08ff73a8 */ /* 0x00456800041ee100 */
[----:B---3--:R2:W5:Y:S01]  /*c820*/  ATOMG.E.EXCH.STRONG.GPU PT, RZ, [R4], R13 ;  /* 0x0000000d04ff73a8 */ /* 0x00856200041ee100 */
[----:B------:R-:W-:-:S07]  /*c830*/  IMAD.MOV.U32 R18, RZ, RZ, R6 ;  /* 0x000000ffff127224 */ /* 0x000fce00078e0006 */
.L_x_229:
[----:B------:R-:W-:Y:S01]  /*c840*/  ISETP.NE.AND P2, PT, R7, RZ, PT ;  /* 0x000000ff0700720c */ /* 0x000fe20003f45270 */
[----:B------:R-:W-:Y:S01]  /*c850*/  VIADD R2, R2, 0x1 ;  /* 0x0000000102027836 */ /* 0x000fe20000000000 */
[----:B------:R-:W-:Y:S02]  /*c860*/  SEL R6, RZ, 0x1, !P1 ;  /* 0x00000001ff067807 */ /* 0x000fe40004800000 */
[----:B--2---:R-:W-:Y:S02]  /*c870*/  PRMT R8, RZ, 0x7610, R8 ;  /* 0x00007610ff087816 */ /* 0x004fe40000000008 */
[----:B------:R-:W-:-:S04]  /*c880*/  ISETP.NE.AND P0, PT, R2, 0x8, PT ;  /* 0x000000080200780c */ /* 0x000fc80003f05270 */
[----:B------:R-:W-:Y:S02]  /*c890*/  SEL R5, RZ, 0x1, P0 ;  /* 0x00000001ff057807 */ /* 0x000fe40000000000 */
[----:B------:R-:W-:Y:S02]  /*c8a0*/  SEL R2, R2, RZ, P0 ;  /* 0x000000ff02027207 */ /* 0x000fe40000000000 */
[----:B------:R-:W-:Y:S01]  /*c8b0*/  LOP3.LUT R20, R20, R5, RZ, 0x3c, !PT ;  /* 0x0000000514147212 */ /* 0x000fe200078e3cff */
[----:B------:R-:W-:Y:S06]  /*c8c0*/  @P2 BRA `(.L_x_235) ;  /* 0xfffffff000582947 */ /* 0x000fec000383ffff */
[----:B------:R-:W-:Y:S05]  /*c8d0*/  BSYNC B0 ;  /* 0x0000000000007941 */ /* 0x000fea0003800000 */
.L_x_216:
[----:B------:R-:W-:-:S03]  /*c8e0*/  UMOV UR4, 0xffffffff ;  /* 0xffffffff00047882 */ /* 0x000fc60000000000 */
[----:B------:R-:W-:Y:S05]  /*c8f0*/  BRA.DIV UR4, `(.L_x_236) ;  /* 0x0000003204b47947 */ /* 0x000fea000b800000 */
[----:B-----5:R-:W-:-:S13]  /*c900*/  ELECT P6, URZ, PT ;  /* 0x00000000003f782f */ /* 0x020fda00038c0000 */
.L_x_322:
[----:B------:R-:W-:Y:S04]  /*c910*/  BSSY B0, `(.L_x_237) ;  /* 0x0000021000007945 */ /* 0x000fe80003800000 */
[----:B------:R-:W-:Y:S05]  /*c920*/  @!P6 BRA `(.L_x_238) ;  /* 0x00000000007ce947 */ /* 0x000fea0003800000 */
[----:B------:R-:W-:-:S04]  /*c930*/  ULOP3.LUT UR4, UR42, 0x2, URZ, 0xfc, !UPT ;  /* 0x000000022a047892 */ /* 0x000fc8000f8efc3f */
[----:B------:R-:W-:-:S06]  /*c940*/  UISETP.NE.AND UP0, UPT, UR4, 0x3, UPT ;  /* 0x000000030400788c */ /* 0x000fcc000bf05270 */
[----:B------:R-:W-:-:S13]  /*c950*/  PLOP3.LUT P0, PT, PT, PT, UP0, 0x80, 0x0 ;  /* 0x000000000000781c */ /* 0x000fda0003f0f008 */
[----:B------:R-:W-:Y:S05]  /*c960*/  @!P0 BRA `(.L_x_239) ;  /* 0x0000000000048947 */ /* 0x000fea0003800000 */
[----:B------:R-:W-:Y:S01]  /*c970*/  BPT.TRAP 0x1 ;  /* 0x000000040000795c */ /* 0x000fe20000300000 */
.L_x_239:
[----:B------:R-:W-:Y:S01]  /*c980*/  IMAD.U32 R5, RZ, RZ, UR22 ;  /* 0x00000016ff057e24 */ /* 0x000fe2000f8e00ff */
[----:B-1----:R-:W-:-:S03]  /*c990*/  SHF.L.U32 R4, R3, 0x1f, RZ ;  /* 0x0000001f03047819 */ /* 0x002fc600000006ff */
[----:B------:R-:W-:-:S04]  /*c9a0*/  VIADD R5, R5, 0x34298 ;  /* 0x0003429805057836 */ /* 0x000fc80000000000 */
[C---:B------:R-:W-:Y:S02]  /*c9b0*/  IMAD R7, R0.reuse, 0x8, R5 ;  /* 0x0000000800077824 */ /* 0x040fe400078e0205 */
[----:B------:R-:W-:Y:S02]  /*c9c0*/  VIADD R0, R0, 0x1 ;  /* 0x0000000100007836 */ /* 0x000fe40000000000 */
[----:B------:R-:W1:Y:S03]  /*c9d0*/  SYNCS.PHASECHK.TRANS64.TRYWAIT P0, [R7+URZ], R4 ;  /* 0x00000004070075a7 */ /* 0x000e66000800017f */
[----:B------:R-:W-:-:S04]  /*c9e0*/  ISETP.NE.AND P1, PT, R0, 0x3, PT ;  /* 0x000000030000780c */ /* 0x000fc80003f25270 */
[----:B------:R-:W-:Y:S02]  /*c9f0*/  SEL R2, RZ, 0x1, P1 ;  /* 0x00000001ff027807 */ /* 0x000fe40000800000 */
[----:B------:R-:W-:Y:S02]  /*ca00*/  SEL R0, R0, RZ, P1 ;  /* 0x000000ff00007207 */ /* 0x000fe40000800000 */
[----:B------:R-:W-:-:S03]  /*ca10*/  LOP3.LUT R9, R3, R2, RZ, 0x3c, !PT ;  /* 0x0000000203097212 */ /* 0x000fc600078e3cff */
[----:B------:R-:W-:Y:S01]  /*ca20*/  IMAD R6, R0, 0x8, R5 ;  /* 0x0000000800067824 */ /* 0x000fe200078e0205 */
[----:B------:R-:W-:Y:S01]  /*ca30*/  SHF.L.U32 R3, R9, 0x1f, RZ ;  /* 0x0000001f09037819 */ /* 0x000fe200000006ff */
[----:B-1----:R-:W-:Y:S06]  /*ca40*/  @!P0 BRA `(.L_x_240) ;  /* 0x0000003000808947 */ /* 0x002fec0003800000 */
.L_x_323:
[----:B------:R-:W2:Y:S01]  /*ca50*/  SYNCS.PHASECHK.TRANS64.TRYWAIT P0, [R6+URZ], R3 ;  /* 0x00000003060075a7 */ /* 0x000ea2000800017f */
[----:B------:R-:W-:-:S05]  /*ca60*/  VIADD R0, R0, 0x1 ;  /* 0x0000000100007836 */ /* 0x000fca0000000000 */
[----:B------:R-:W-:-:S04]  /*ca70*/  ISETP.NE.AND P1, PT, R0, 0x3, PT ;  /* 0x000000030000780c */ /* 0x000fc80003f25270 */
[----:B------:R-:W-:Y:S02]  /*ca80*/  SEL R2, RZ, 0x1, P1 ;  /* 0x00000001ff027807 */ /* 0x000fe40000800000 */
[----:B------:R-:W-:Y:S02]  /*ca90*/  SEL R0, R0, RZ, P1 ;  /* 0x000000ff00007207 */ /* 0x000fe40000800000 */
[----:B------:R-:W-:Y:S01]  /*caa0*/  LOP3.LUT R2, R9, R2, RZ, 0x3c, !PT ;  /* 0x0000000209027212 */ /* 0x000fe200078e3cff */
[----:B--2---:R-:W-:Y:S06]  /*cab0*/  @!P0 BRA `(.L_x_241) ;  /* 0x0000003000788947 */ /* 0x004fec0003800000 */
.L_x_324:
[----:B------:R-:W-:Y:S01]  /*cac0*/  IMAD R5, R0, 0x8, R5 ;  /* 0x0000000800057824 */ /* 0x000fe200078e0205 */
[----:B------:R-:W-:-:S07]  /*cad0*/  SHF.L.U32 R0, R2, 0x1f, RZ ;  /* 0x0000001f02007819 */ /* 0x000fce00000006ff */
.L_x_242:
[----:B---3--:R3:W4:Y:S02]  /*cae0*/  SYNCS.PHASECHK.TRANS64.TRYWAIT P0, [R5+URZ], R0 ;  /* 0x00000000050075a7 */ /* 0x008724000800017f */
[----:B----4-:R-:W-:Y:S05]  /*caf0*/  @!P0 NANOSLEEP.SYNCS 0x989680 ;  /* 0x009896800000895d */ /* 0x010fea0003900000 */
[----:B------:R-:W4:Y:S02]  /*cb00*/  @!P0 SYNCS.PHASECHK.TRANS64 P0, [R5+URZ], R0 ;  /* 0x00000000050085a7 */ /* 0x000f24000800007f */
[----:B----4-:R-:W-:Y:S05]  /*cb10*/  @!P0 BRA `(.L_x_242) ;  /* 0xfffffffc00f08947 */ /* 0x010fea000383ffff */
.L_x_238:
[----:B------:R-:W-:Y:S05]  /*cb20*/  BSYNC B0 ;  /* 0x0000000000007941 */ /* 0x000fea0003800000 */
.L_x_237:
[----:B------:R-:W-:Y:S05]  /*cb30*/  EXIT ;  /* 0x000000000000794d */ /* 0x000fea0003800000 */
.L_x_129:
[----:B------:R-:W-:Y:S01]  /*cb40*/  PLOP3.LUT P1, PT, PT, PT, UP3, 0x80, 0x0 ;  /* 0x000000000000781c */ /* 0x000fe20003f2f038 */
[----:B------:R-:W-:Y:S01]  /*cb50*/  ULDC UR18, c[0x0][0x10] ;  /* 0x0000040000127ab9 */ /* 0x000fe20000000800 */
[----:B------:R-:W-:Y:S01]  /*cb60*/  ULDC UR21, c[0x0][0x904] ;  /* 0x0002410000157ab9 */ /* 0x000fe20000000800 */
[----:B------:R-:W-:Y:S01]  /*cb70*/  UMOV UR20, 0xffffffff ;  /* 0xffffffff00147882 */ /* 0x000fe20000000000 */
[----:B------:R-:W-:Y:S01]  /*cb80*/  P2R R0, PR, RZ, 0x2 ;  /* 0x00000002ff007803 */ /* 0x000fe20000000000 */
[----:B------:R-:W-:Y:S01]  /*cb90*/  UIMAD.WIDE.U32 UR18, UR60, UR18, URZ ;  /* 0x000000123c1272a5 */ /* 0x000fe2000f8e003f */
[----:B------:R-:W-:Y:S01]  /*cba0*/  IMAD.MOV.U32 R16, RZ, RZ, RZ ;  /* 0x000000ffff107224 */ /* 0x000fe200078e00ff */
[----:B------:R-:W-:Y:S01]  /*cbb0*/  ULDC.64 UR12, c[0x0][0x8c8] ;  /* 0x00023200000c7ab9 */ /* 0x000fe20000000a00 */
[----:B------:R-:W-:Y:S01]  /*cbc0*/  USHF.L.U32 UR22, UR20, UR21, URZ ;  /* 0x0000001514167299 */ /* 0x000fe2000800063f */
[----:B------:R-:W-:Y:S02]  /*cbd0*/  ULDC.64 UR14, c[0x0][0x8e0] ;  /* 0x00023800000e7ab9 */ /* 0x000fe40000000a00 */
[----:B------:R-:W-:Y:S01]  /*cbe0*/  ULDC UR20, c[0x0][0x14] ;  /* 0x0000050000147ab9 */ /* 0x000fe20000000800 */
[----:B------:R-:W-:Y:S01]  /*cbf0*/  UIADD3 UR11, UP1, UR12, -0x1, URZ ;  /* 0xffffffff0c0b7890 */ /* 0x000fe2000ff3e03f */
[----:B------:R-:W1:Y:S01]  /*cc00*/  @P1 S2R R0, SR_CTAID.Y ;  /* 0x0000000000001919 */ /* 0x000e620000002600 */
[----:B------:R-:W-:-:S02]  /*cc10*/  UIADD3 UR12, UP2, UR14, -0x1, URZ ;  /* 0xffffffff0e0c7890 */ /* 0x000fc4000ff5e03f */
[----:B------:R-:W-:Y:S02]  /*cc20*/  UIMAD.WIDE.U32 UR26, UR18, UR20, URZ ;  /* 0x00000014121a72a5 */ /* 0x000fe4000f8e003f */
[----:B------:R-:W-:Y:S01]  /*cc30*/  UIMAD UR20, UR19, UR20, URZ ;  /* 0x00000014131472a4 */ /* 0x000fe2000f8e023f */
[----:B------:R-:W-:Y:S01]  /*cc40*/  ULDC UR35, c[0x0][0x8a8] ;  /* 0x00022a0000237ab9 */ /* 0x000fe20000000800 */
[----:B------:R-:W-:Y:S01]  /*cc50*/  UMOV UR23, 0x1 ;  /* 0x0000000100177882 */ /* 0x000fe20000000000 */
[----:B------:R-:W-:Y:S02]  /*cc60*/  UIADD3.X UR14, UR15, -0x1, URZ, UP2, !UPT ;  /* 0xffffffff0f0e7890 */ /* 0x000fe400097fe43f */
[----:B------:R-:W-:Y:S02]  /*cc70*/  UIADD3.X UR13, UR13, -0x1, URZ, UP1, !UPT ;  /* 0xffffffff0d0d7890 */ /* 0x000fe40008ffe43f */
[----:B------:R-:W-:Y:S02]  /*cc80*/  ULOP3.LUT UR15, UR59, 0x2, URZ, 0xfc, !UPT ;  /* 0x000000023b0f7892 */ /* 0x000fe4000f8efc3f */
[----:B------:R-:W-:-:S02]  /*cc90*/  UIADD3 UR16, UR9, -0x1, URZ ;  /* 0xffffffff09107890 */ /* 0x000fc4000fffe03f */
[----:B------:R-:W-:Y:S02]  /*cca0*/  UIADD3 UR17, UR10, -0x1, URZ ;  /* 0xffffffff0a117890 */ /* 0x000fe4000fffe03f */
[----:B------:R-:W-:Y:S02]  /*ccb0*/  UIADD3 UR35, UR35, -0x1, URZ ;  /* 0xffffffff23237890 */ /* 0x000fe4000fffe03f */
[----:B------:R-:W-:Y:S02]  /*ccc0*/  USHF.L.U32 UR18, UR23, UR21, URZ ;  /* 0x0000001517127299 */ /* 0x000fe4000800063f */
[----:B------:R-:W-:Y:S02]  /*ccd0*/  ULOP3.LUT UR19, URZ, UR22, URZ, 0x33, !UPT ;  /* 0x000000163f137292 */ /* 0x000fe4000f8e333f */
[----:B------:R-:W-:Y:S01]  /*cce0*/  UIADD3 UR20, UR27, UR20, URZ ;  /* 0x000000141b147290 */ /* 0x000fe2000fffe03f */
[----:B-1----:R-:W-:Y:S01]  /*ccf0*/  @P1 R2UR UR53, R0 ;  /* 0x00000000003512ca */ /* 0x002fe200000e0000 */
[----:B------:R-:W-:-:S14]  /*cd00*/  IMAD.MOV.U32 R0, RZ, RZ, 0x1 ;  /* 0x00000001ff007424 */ /* 0x000fdc00078e00ff */
.L_x_263:
[----:B------:R-:W1:Y:S01]  /*cd10*/  LDC.64 R2, c[0x0][0x8f8] ;  /* 0x00023e00ff027b82 */ /* 0x000e620000000a00 */
[----:B------:R-:W-:Y:S01]  /*cd20*/  UIADD3 UR8, UP1, UR8, UR26, URZ ;  /* 0x0000001a08087290 */ /* 0x000fe2000ff3e03f */
[----:B------:R-:W-:Y:S01]  /*cd30*/  ISETP.NE.AND P2, PT, R21, RZ, PT ;  /* 0x000000ff1500720c */ /* 0x000fe20003f45270 */
[----:B------:R-:W-:Y:S01]  /*cd40*/  UMOV UR21, 0xffffffff ;  /* 0xffffffff00157882 */ /* 0x000fe20000000000 */
[----:B------:R-:W-:Y:S01]  /*cd50*/  UMOV UR22, 0xffffffff ;  /* 0xffffffff00167882 */ /* 0x000fe20000000000 */
[----:B------:R-:W-:Y:S01]  /*cd60*/  UIADD3.X UR7, UR7, UR20, URZ, UP1, !UPT ;  /* 0x0000001407077290 */ /* 0x000fe20008ffe43f */
[----:B------:R-:W-:Y:S01]  /*cd70*/  IMAD.MOV.U32 R15, RZ, RZ, RZ ;  /* 0x000000ffff0f7224 */ /* 0x000fe200078e00ff */
[----:B------:R-:W-:Y:S01]  /*cd80*/  UMOV UR23, 0xffffffff ;  /* 0xffffffff00177882 */ /* 0x000fe20000000000 */
[----:B-1----:R-:W-:-:S03]  /*cd90*/  ISETP.LE.U32.AND P1, PT, R2, UR8, PT ;  /* 0x0000000802007c0c */ /* 0x002fc6000bf23070 */
[----:B------:R-:W-:-:S05]  /*cda0*/  IMAD.U32 R2, RZ, RZ, UR7 ;  /* 0x00000007ff027e24 */ /* 0x000fca000f8e00ff */
[----:B------:R-:W-:-:S13]  /*cdb0*/  ISETP.GE.U32.AND.EX P1, PT, R2, R3, PT, P1 ;  /* 0x000000030200720c */ /* 0x000fda0003f26110 */
[----:B--2-45:R-:W-:Y:S05]  /*cdc0*/  @P2 BRA P1, `(.L_x_243) ;  /* 0x0000001800402947 */ /* 0x034fea0000800000 */
[----:B------:R-:W-:-:S04]  /*cdd0*/  IADD3 R2, P2, R6, UR5, RZ ;  /* 0x0000000506027c10 */ /* 0x000fc8000ff5e0ff */
[----:B------:R-:W-:Y:S02]  /*cde0*/  ISETP.GT.U32.AND P1, PT, R2, UR8, PT ;  /* 0x0000000802007c0c */ /* 0x000fe4000bf24070 */
[----:B------:R-:W-:-:S04]  /*cdf0*/  IADD3.X R2, R7, UR6, RZ, P2, !PT ;  /* 0x0000000607027c10 */ /* 0x000fc800097fe4ff */
[----:B------:R-:W-:-:S13]  /*ce00*/  ISETP.GT.U32.AND.EX P1, PT, R2, UR7, PT, P1 ;  /* 0x0000000702007c0c */ /* 0x000fda000bf24110 */
[----:B------:R-:W-:Y:S05]  /*ce10*/  @P1 BRA `(.L_x_244) ;  /* 0x0000001400201947 */ /* 0x000fea0003800000 */
[----:B------:R-:W-:Y:S01]  /*ce20*/  VIADD R12, R9, UR4 ;  /* 0x00000004090c7c36 */ /* 0x000fe20008000000 */
[----:B------:R-:W-:Y:S01]  /*ce30*/  ULDC UR21, c[0x0][0x910] ;  /* 0x0002440000157ab9 */ /* 0x000fe20000000800 */
[----:B------:R-:W-:Y:S02]  /*ce40*/  IMAD.MOV.U32 R23, RZ, RZ, R8 ;  /* 0x000000ffff177224 */ /* 0x000fe400078e0008 */
[----:B------:R-:W-:Y:S02]  /*ce50*/  VIADD R13, R12, 0x20 ;  /* 0x000000200c0d7836 */ /* 0x000fe40000000000 */
[----:B------:R-:W-:-:S03]  /*ce60*/  IMAD.MOV.U32 R14, RZ, RZ, R10 ;  /* 0x000000ffff0e7224 */ /* 0x000fc600078e000a */
[----:B------:R-:W-:-:S13]  /*ce70*/  ISETP.GE.AND P1, PT, R13, UR21, PT ;  /* 0x000000150d007c0c */ /* 0x000fda000bf26270 */
[----:B------:R-:W1:Y:S01]  /*ce80*/  @!P1 LDC.64 R2, c[0x0][0x918] ;  /* 0x00024600ff029b82 */ /* 0x000e620000000a00 */
[----:B------:R-:W-:Y:S01]  /*ce90*/  @!P1 VIADD R7, R12, 0x20 ;  /* 0x000000200c079836 */ /* 0x000fe20000000000 */
[----:B------:R-:W-:Y:S01]  /*cea0*/  BSSY B0, `(.L_x_245) ;  /* 0x0000064000007945 */ /* 0x000fe20003800000 */
[----:B------:R-:W-:Y:S02]  /*ceb0*/  IMAD.MOV.U32 R6, RZ, RZ, 0x7fffffff ;  /* 0x7fffffffff067424 */ /* 0x000fe400078e00ff */
[----:B-1----:R-:W-:-:S05]  /*cec0*/  @!P1 IMAD.WIDE R2, R7, 0xc, R2 ;  /* 0x0000000c07029825 */ /* 0x002fca00078e0202 */
[----:B------:R1:W5:Y:S04]  /*ced0*/  @!P1 LDG.E R8, desc[UR38][R2.64] ;  /* 0x0000002602089981 */ /* 0x000368000c1e1900 */
[----:B------:R1:W5:Y:S01]  /*cee0*/  @!P1 LDG.E R10, desc[UR38][R2.64+0x4] ;  /* 0x00000426020a9981 */ /* 0x000362000c1e1900 */
[----:B------:R-:W-:Y:S01]  /*cef0*/  ISETP.GE.AND P1, PT, R12, UR21, PT ;  /* 0x000000150c007c0c */ /* 0x000fe2000bf26270 */
[----:B------:R-:W-:-:S12]  /*cf00*/  IMAD.MOV.U32 R7, RZ, RZ, RZ ;  /* 0x000000ffff077224 */ /* 0x000fd800078e00ff */
[----:B-1----:R-:W-:Y:S05]  /*cf10*/  @P1 BRA `(.L_x_246) ;  /* 0x0000000400701947 */ /* 0x002fea0003800000 */
[----:B------:R-:W-:Y:S01]  /*cf20*/  IABS R7, R20 ;  /* 0x0000001400077213 */ /* 0x000fe20000000000 */
[----:B------:R-:W-:Y:S01]  /*cf30*/  ULDC UR24, c[0x0][0x8f0] ;  /* 0x00023c0000187ab9 */ /* 0x000fe20000000800 */
[----:B------:R-:W-:Y:S02]  /*cf40*/  IABS R6, R11 ;  /* 0x0000000b00067213 */ /* 0x000fe40000000000 */
[----:B------:R-:W1:Y:S01]  /*cf50*/  I2F.RP R3, R7 ;  /* 0x0000000700037306 */ /* 0x000e620000209400 */
[----:B------:R-:W-:Y:S02]  /*cf60*/  PLOP3.LUT P3, PT, PT, PT, UP0, 0x80, 0x0 ;  /* 0x000000000000781c */ /* 0x000fe40003f6f008 */
[C---:B------:R-:W-:Y:S02]  /*cf70*/  IADD3 R22, P2, R14.reuse, UR12, RZ ;  /* 0x0000000c0e167c10 */ /* 0x040fe4000ff5e0ff */
[C---:B------:R-:W-:Y:S02]  /*cf80*/  IADD3 R19, P1, R23.reuse, UR11, RZ ;  /* 0x0000000b17137c10 */ /* 0x040fe4000ff3e0ff */
[----:B------:R-:W-:Y:S01]  /*cf90*/  LEA.HI.X.SX32 R25, R14, UR14, 0x1, P2 ;  /* 0x0000000e0e197c11 */ /* 0x000fe200090f0eff */
[----:B------:R-:W2:Y:S01]  /*cfa0*/  I2F.RP R2, R6 ;  /* 0x0000000600027306 */ /* 0x000ea20000209400 */
[----:B------:R-:W-:-:S07]  /*cfb0*/  LEA.HI.X.SX32 R24, R23, UR13, 0x1, P1 ;  /* 0x0000000d17187c11 */ /* 0x000fce00088f0eff */
[----:B-1----:R-:W1:Y:S08]  /*cfc0*/  MUFU.RCP R3, R3 ;  /* 0x0000000300037308 */ /* 0x002e700000001000 */
[----:B--2---:R-:W2:Y:S01]  /*cfd0*/  MUFU.RCP R2, R2 ;  /* 0x0000000200027308 */ /* 0x004ea20000001000 */
[----:B-1----:R-:W-:-:S07]  /*cfe0*/  VIADD R17, R3, 0xffffffe ;  /* 0x0ffffffe03117836 */ /* 0x002fce0000000000 */
[----:B------:R-:W1:Y:S01]  /*cff0*/  F2I.FTZ.U32.TRUNC.NTZ R17, R17 ;  /* 0x0000001100117305 */ /* 0x000e62000021f000 */
[----:B--2---:R-:W-:-:S07]  /*d000*/  VIADD R15, R2, 0xffffffe ;  /* 0x0ffffffe020f7836 */ /* 0x004fce0000000000 */
[----:B------:R-:W2:Y:S01]  /*d010*/  F2I.FTZ.U32.TRUNC.NTZ R15, R15 ;  /* 0x0000000f000f7305 */ /* 0x000ea2000021f000 */
[----:B-1----:R-:W-:Y:S02]  /*d020*/  IMAD.MOV R18, RZ, RZ, -R17 ;  /* 0x000000ffff127224 */ /* 0x002fe400078e0a11 */
[----:B--2---:R-:W-:Y:S01]  /*d030*/  IMAD.MOV R14, RZ, RZ, -R15 ;  /* 0x000000ffff0e7224 */ /* 0x004fe200078e0a0f */
[----:B------:R-:W-:Y:S06]  /*d040*/  @!P3 BRA `(.L_x_247) ;  /* 0x000000000034b947 */ /* 0x000fec0003800000 */
[----:B------:R-:W-:Y:S01]  /*d050*/  ULDC UR4, c[0x0][0x8dc] ;  /* 0x0002370000047ab9 */ /* 0x000fe20000000800 */
[----:B------:R-:W-:Y:S01]  /*d060*/  ULDC.64 UR22, c[0x0][0x8d0] ;  /* 0x0002340000167ab9 */ /* 0x000fe20000000a00 */
[----:B------:R-:W-:-:S05]  /*d070*/  IADD3 R3, P1, R19, UR4, RZ ;  /* 0x0000000413037c10 */ /* 0x000fca000ff3e0ff */
[----:B------:R-:W-:-:S04]  /*d080*/  IMAD.X R19, RZ, RZ, R24, P1 ;  /* 0x000000ffff137224 */ /* 0x000fc800008e0618 */
[----:B------:R-:W-:-:S04]  /*d090*/  IMAD.WIDE.U32 R4, R19, UR22, RZ ;  /* 0x0000001613047c25 */ /* 0x000fc8000f8e00ff */
[----:B------:R-:W-:-:S04]  /*d0a0*/  IMAD.WIDE.U32 R4, P1, R3, UR23, R4 ;  /* 0x0000001703047c25 */ /* 0x000fc8000f820004 */
[----:B------:R-:W-:-:S04]  /*d0b0*/  IMAD.WIDE.U32 R2, R3, UR22, RZ ;  /* 0x0000001603027c25 */ /* 0x000fc8000f8e00ff */
[----:B------:R-:W-:Y:S01]  /*d0c0*/  IMAD.MOV.U32 R2, RZ, RZ, R5 ;  /* 0x000000ffff027224 */ /* 0x000fe200078e0005 */
[----:B------:R-:W-:Y:S01]  /*d0d0*/  IADD3 RZ, P2, R3, R4, RZ ;  /* 0x0000000403ff7210 */ /* 0x000fe20007f5e0ff */
[----:B------:R-:W-:-:S04]  /*d0e0*/  IMAD.X R3, RZ, RZ, RZ, P1 ;  /* 0x000000ffff037224 */ /* 0x000fc800008e06ff */
[----:B------:R-:W-:-:S04]  /*d0f0*/  IMAD.WIDE.U32.X R2, R19, UR23, R2, P2 ;  /* 0x0000001713027c25 */ /* 0x000fc800090e0402 */
[----:B------:R-:W-:Y:S02]  /*d100*/  IMAD.MOV.U32 R19, RZ, RZ, R2 ;  /* 0x000000ffff137224 */ /* 0x000fe400078e0002 */
[----:B------:R-:W-:-:S07]  /*d110*/  IMAD.MOV.U32 R24, RZ, RZ, R3 ;  /* 0x000000ffff187224 */ /* 0x000fce00078e0003 */
.L_x_247:
[----:B------:R-:W-:Y:S05]  /*d120*/  @!P0 BRA `(.L_x_248) ;  /* 0x0000000000348947 */ /* 0x000fea0003800000 */
        /* <DEDUP_REMOVED lines=13> */
.L_x_248:
[----:B------:R-:W-:Y:S01]  /*d200*/  IMAD R18, R18, R7, RZ ;  /* 0x0000000712127224 */ /* 0x000fe200078e02ff */
[----:B------:R-:W-:Y:S01]  /*d210*/  ULDC UR4, c[0x0][0x8d8] ;  /* 0x0002360000047ab9 */ /* 0x000fe20000000800 */
[----:B------:R-:W-:Y:S01]  /*d220*/  IMAD.MOV.U32 R2, RZ, RZ, RZ ;  /* 0x000000ffff027224 */ /* 0x000fe200078e00ff */
[----:B------:R-:W-:Y:S01]  /*d230*/  SHF.R.U64 R22, R22, UR24, R25 ;  /* 0x0000001816167c19 */ /* 0x000fe20008001219 */
[----:B------:R-:W-:Y:S01]  /*d240*/  IMAD.MOV.U32 R3, RZ, RZ, R17 ;  /* 0x000000ffff037224 */ /* 0x000fe200078e0011 */
[----:B------:R-:W-:Y:S01]  /*d250*/  SHF.R.U64 R19, R19, UR4, R24 ;  /* 0x0000000413137c19 */ /* 0x000fe20008001218 */
[----:B------:R-:W-:Y:S01]  /*d260*/  IMAD R4, R14, R6, RZ ;  /* 0x000000060e047224 */ /* 0x000fe200078e02ff */
[----:B------:R-:W-:Y:S01]  /*d270*/  PLOP3.LUT P5, PT, PT, PT, UP3, 0x80, 0x0 ;  /* 0x000000000000781c */ /* 0x000fe20003faf038 */
[----:B------:R-:W-:Y:S01]  /*d280*/  IMAD.HI.U32 R23, R17, R18, R2 ;  /* 0x0000001211177227 */ /* 0x000fe200078e0002 */
[----:B------:R-:W-:-:S03]  /*d290*/  IABS R17, R20 ;  /* 0x0000001400117213 */ /* 0x000fc60000000000 */
[----:B------:R-:W-:Y:S02]  /*d2a0*/  IMAD.MOV.U32 R3, RZ, RZ, R15 ;  /* 0x000000ffff037224 */ /* 0x000fe400078e000f */
[----:B------:R-:W-:Y:S02]  /*d2b0*/  VIADD R14, R19, UR16 ;  /* 0x00000010130e7c36 */ /* 0x000fe40008000000 */
[----:B------:R-:W-:Y:S01]  /*d2c0*/  IMAD.HI.U32 R2, R15, R4, R2 ;  /* 0x000000040f027227 */ /* 0x000fe200078e0002 */
[----:B------:R-:W-:Y:S02]  /*d2d0*/  IABS R3, R11 ;  /* 0x0000000b00037213 */ /* 0x000fe40000000000 */
[----:B------:R-:W-:Y:S01]  /*d2e0*/  IABS R5, R14 ;  /* 0x0000000e00057213 */ /* 0x000fe20000000000 */
[----:B------:R-:W-:Y:S02]  /*d2f0*/  VIADD R15, R22, UR17 ;  /* 0x00000011160f7c36 */ /* 0x000fe40008000000 */
[----:B------:R-:W-:-:S02]  /*d300*/  IMAD.MOV R18, RZ, RZ, -R17 ;  /* 0x000000ffff127224 */ /* 0x000fc400078e0a11 */
[----:B------:R-:W-:Y:S01]  /*d310*/  IMAD.MOV R17, RZ, RZ, -R3 ;  /* 0x000000ffff117224 */ /* 0x000fe200078e0a03 */
[----:B------:R-:W-:Y:S01]  /*d320*/  IABS R4, R15 ;  /* 0x0000000f00047213 */ /* 0x000fe20000000000 */
[----:B------:R-:W-:-:S04]  /*d330*/  IMAD.HI.U32 R2, R2, R5, RZ ;  /* 0x0000000502027227 */ /* 0x000fc800078e00ff */
[----:B------:R-:W-:-:S04]  /*d340*/  IMAD.HI.U32 R3, R23, R4, RZ ;  /* 0x0000000417037227 */ /* 0x000fc800078e00ff */
[----:B------:R-:W-:Y:S02]  /*d350*/  IMAD R4, R3, R18, R4 ;  /* 0x0000001203047224 */ /* 0x000fe400078e0204 */
[----:B------:R-:W-:-:S03]  /*d360*/  IMAD R3, R2, R17, R5 ;  /* 0x0000001102037224 */ /* 0x000fc600078e0205 */
[----:B------:R-:W-:Y:S02]  /*d370*/  ISETP.GT.U32.AND P2, PT, R7, R4, PT ;  /* 0x000000040700720c */ /* 0x000fe40003f44070 */
[----:B------:R-:W-:-:S11]  /*d380*/  ISETP.GT.U32.AND P1, PT, R6, R3, PT ;  /* 0x000000030600720c */ /* 0x000fd60003f24070 */
[----:B------:R-:W-:Y:S01]  /*d390*/  @!P2 IMAD.IADD R4, R4, 0x1, -R7 ;  /* 0x000000010404a824 */ /* 0x000fe200078e0a07 */
[----:B------:R-:W-:Y:S01]  /*d3a0*/  ISETP.GE.AND P2, PT, R15, RZ, PT ;  /* 0x000000ff0f00720c */ /* 0x000fe20003f46270 */
[----:B------:R-:W-:Y:S01]  /*d3b0*/  @!P1 IMAD.IADD R3, R3, 0x1, -R6 ;  /* 0x0000000103039824 */ /* 0x000fe200078e0a06 */
[----:B------:R-:W-:Y:S02]  /*d3c0*/  ISETP.GE.AND P1, PT, R14, RZ, PT ;  /* 0x000000ff0e00720c */ /* 0x000fe40003f26270 */
[----:B------:R-:W-:Y:S02]  /*d3d0*/  ISETP.GT.U32.AND P4, PT, R7, R4, PT ;  /* 0x000000040700720c */ /* 0x000fe40003f84070 */
[----:B------:R-:W-:-:S11]  /*d3e0*/  ISETP.GT.U32.AND P3, PT, R6, R3, PT ;  /* 0x000000030600720c */ /* 0x000fd60003f64070 */
[----:B------:R-:W-:Y:S01]  /*d3f0*/  @!P4 IMAD.IADD R4, R4, 0x1, -R7 ;  /* 0x000000010404c824 */ /* 0x000fe200078e0a07 */
[----:B------:R-:W-:Y:S01]  /*d400*/  ISETP.NE.AND P4, PT, RZ, UR10, PT ;  /* 0x0000000aff007c0c */ /* 0x000fe2000bf85270 */
[----:B------:R-:W-:Y:S01]  /*d410*/  @!P3 IMAD.IADD R3, R3, 0x1, -R6 ;  /* 0x000000010303b824 */ /* 0x000fe200078e0a06 */
[----:B------:R-:W-:Y:S01]  /*d420*/  ISETP.NE.AND P3, PT, RZ, UR9, PT ;  /* 0x00000009ff007c0c */ /* 0x000fe2000bf65270 */
[----:B------:R-:W-:Y:S02]  /*d430*/  @!P2 IMAD.MOV R4, RZ, RZ, -R4 ;  /* 0x000000ffff04a224 */ /* 0x000fe400078e0a04 */
[----:B------:R-:W-:-:S08]  /*d440*/  @!P1 IMAD.MOV R3, RZ, RZ, -R3 ;  /* 0x000000ffff039224 */ /* 0x000fd000078e0a03 */
[----:B------:R-:W-:Y:S02]  /*d450*/  @!P4 LOP3.LUT R4, RZ, UR10, RZ, 0x33, !PT ;  /* 0x0000000aff04cc12 */ /* 0x000fe4000f8e33ff */
[----:B------:R-:W-:-:S03]  /*d460*/  @!P3 LOP3.LUT R3, RZ, UR9, RZ, 0x33, !PT ;  /* 0x00000009ff03bc12 */ /* 0x000fc6000f8e33ff */
[----:B------:R-:W-:Y:S02]  /*d470*/  IMAD.IADD R4, R15, 0x1, -R4 ;  /* 0x000000010f047824 */ /* 0x000fe400078e0a04 */
[----:B------:R-:W-:-:S04]  /*d480*/  IMAD.IADD R3, R14, 0x1, -R3 ;  /* 0x000000010e037824 */ /* 0x000fc800078e0a03 */
[----:B------:R-:W-:Y:S01]  /*d490*/  IMAD R6, R3, R4, RZ ;  /* 0x0000000403067224 */ /* 0x000fe200078e02ff */
[----:B------:R-:W-:-:S04]  /*d4a0*/  SEL R2, R4, R3, !P5 ;  /* 0x0000000304027207 */ /* 0x000fc80006800000 */
[--C-:B------:R-:W-:Y:S01]  /*d4b0*/  SHF.R.S32.HI R5, RZ, 0x1f, R2.reuse ;  /* 0x0000001fff057819 */ /* 0x100fe20000011402 */
[----:B------:R-:W-:Y:S01]  /*d4c0*/  IMAD.MOV.U32 R4, RZ, RZ, R2 ;  /* 0x000000ffff047224 */ /* 0x000fe200078e0002 */
[----:B------:R-:W-:-:S07]  /*d4d0*/  SHF.R.S32.HI R7, RZ, 0x1f, R6 ;  /* 0x0000001fff077819 */ /* 0x000fce0000011406 */
.L_x_246:
[----:B---3--:R-:W-:Y:S05]  /*d4e0*/  BSYNC B0 ;  /* 0x0000000000007941 */ /* 0x008fea0003800000 */
.L_x_245:
        /* <DEDUP_REMOVED lines=35> */
[----:B------:R-:W-:-:S04]  /*d720*/  IADD3 R2, P6, R15, UR5, RZ ;  /* 0x000000050f027c10 */ /* 0x000fc8000ffde0ff */
[----:B------:R-:W-:Y:S02]  /*d730*/  IADD3.X R3, R22, UR6, RZ, P6, !PT ;  /* 0x0000000616037c10 */ /* 0x000fe4000b7fe4ff */
[----:B------:R-:W-:-:S04]  /*d740*/  ISETP.GT.U32.AND P6, PT, R2, UR8, PT ;  /* 0x0000000802007c0c */ /* 0x000fc8000bfc4070 */
[----:B------:R-:W-:-:S13]  /*d750*/  ISETP.GT.U32.AND.EX P6, PT, R3, UR7, PT, P6 ;  /* 0x0000000703007c0c */ /* 0x000fda000bfc4160 */
[----:B------:R-:W-:-:S04]  /*d760*/  VOTE.ANY R14, PT, P6 ;  /* 0x00000000000e7806 */ /* 0x000fc800030e0100 */
[----:B------:R-:W-:-:S13]  /*d770*/  ISETP.NE.AND P6, PT, R14, RZ, PT ;  /* 0x000000ff0e00720c */ /* 0x000fda0003fc5270 */
[----:B------:R-:W-:Y:S05]  /*d780*/  @P6 BRA `(.L_x_249) ;  /* 0x0000000800746947 */ /* 0x000fea0003800000 */
[----:B------:R-:W-:Y:S01]  /*d790*/  IMAD.MOV.U32 R17, RZ, RZ, R2 ;  /* 0x000000ffff117224 */ /* 0x000fe200078e0002 */
[----:B------:R-:W-:Y:S01]  /*d7a0*/  ULDC UR21, c[0x0][0x910] ;  /* 0x0002440000157ab9 */ /* 0x000fe20000000800 */
[----:B------:R-:W-:Y:S01]  /*d7b0*/  IMAD.MOV.U32 R19, RZ, RZ, R3 ;  /* 0x000000ffff137224 */ /* 0x000fe200078e0003 */
[----:B------:R-:W-:Y:S01]  /*d7c0*/  ULDC UR28, c[0x0][0x8f4] ;  /* 0x00023d00001c7ab9 */ /* 0x000fe20000000800 */
[----:B------:R-:W-:Y:S01]  /*d7d0*/  ULDC UR4, c[0x0][0x8dc] ;  /* 0x0002370000047ab9 */ /* 0x000fe20000000800 */
[----:B------:R-:W-:Y:S01]  /*d7e0*/  ULDC UR29, c[0x0][0x8d8] ;  /* 0x00023600001d7ab9 */ /* 0x000fe20000000800 */
[----:B------:R-:W-:Y:S01]  /*d7f0*/  ULDC UR30, c[0x0][0x8f0] ;  /* 0x00023c00001e7ab9 */ /* 0x000fe20000000800 */
[----:B------:R-:W-:Y:S01]  /*d800*/  ULDC.64 UR22, c[0x0][0x8d0] ;  /* 0x0002340000167ab9 */ /* 0x000fe20000000a00 */
[----:B------:R-:W-:-:S05]  /*d810*/  ULDC.64 UR24, c[0x0][0x8e8] ;  /* 0x00023a0000187ab9 */ /* 0x000fca0000000a00 */
.L_x_254:
[----:B------:R-:W-:Y:S02]  /*d820*/  IMAD.MOV.U32 R12, RZ, RZ, R13 ;  /* 0x000000ffff0c7224 */ /* 0x000fe400078e000d */
[----:B------:R-:W-:Y:S02]  /*d830*/  VIADD R13, R13, 0x20 ;  /* 0x000000200d0d7836 */ /* 0x000fe40000000000 */
[----:B-----5:R-:W-:Y:S02]  /*d840*/  IMAD.MOV.U32 R14, RZ, RZ, R8 ;  /* 0x000000ffff0e7224 */ /* 0x020fe400078e0008 */
[----:B------:R-:W-:Y:S01]  /*d850*/  IMAD.MOV.U32 R15, RZ, RZ, R10 ;  /* 0x000000ffff0f7224 */ /* 0x000fe200078e000a */
[----:B------:R-:W-:-:S13]  /*d860*/  ISETP.GE.AND P6, PT, R13, UR21, PT ;  /* 0x000000150d007c0c */ /* 0x000fda000bfc6270 */
[----:B------:R-:W1:Y:S01]  /*d870*/  @!P6 LDC.64 R2, c[0x0][0x918] ;  /* 0x00024600ff02eb82 */ /* 0x000e620000000a00 */
[----:B------:R-:W2:Y:S01]  /*d880*/  SHFL.IDX PT, R19, R19, 0x1f, 0x1f ;  /* 0x03e01f0013137f89 */ /* 0x000ea200000e0000 */
[----:B------:R-:W-:-:S03]  /*d890*/  @!P6 VIADD R7, R12, 0x20 ;  /* 0x000000200c07e836 */ /* 0x000fc60000000000 */
[----:B------:R-:W3:Y:S01]  /*d8a0*/  SHFL.IDX PT, R17, R17, 0x1f, 0x1f ;  /* 0x03e01f0011117f89 */ /* 0x000ee200000e0000 */
[----:B------:R-:W-:Y:S01]  /*d8b0*/  BSSY B0, `(.L_x_250) ;  /* 0x0000063000007945 */ /* 0x000fe20003800000 */
[----:B-1----:R-:W-:-:S05]  /*d8c0*/  @!P6 IMAD.WIDE R2, R7, 0xc, R2 ;  /* 0x0000000c0702e825 */ /* 0x002fca00078e0202 */
[----:B------:R1:W5:Y:S04]  /*d8d0*/  @!P6 LDG.E R8, desc[UR38][R2.64] ;  /* 0x000000260208e981 */ /* 0x000368000c1e1900 */
[----:B------:R1:W5:Y:S01]  /*d8e0*/  @!P6 LDG.E R10, desc[UR38][R2.64+0x4] ;  /* 0x00000426020ae981 */ /* 0x000362000c1e1900 */
[----:B------:R-:W-:Y:S01]  /*d8f0*/  ISETP.GE.AND P6, PT, R12, UR21, PT ;  /* 0x000000150c007c0c */ /* 0x000fe2000bfc6270 */
[----:B------:R-:W-:Y:S01]  /*d900*/  IMAD.MOV.U32 R6, RZ, RZ, 0x7fffffff ;  /* 0x7fffffffff067424 */ /* 0x000fe200078e00ff */
[----:B--2---:R-:W-:Y:S01]  /*d910*/  R2UR UR6, R19 ;  /* 0x00000000130672ca */ /* 0x004fe200000e0000 */
[----:B------:R-:W-:Y:S01]  /*d920*/  IMAD.MOV.U32 R7, RZ, RZ, RZ ;  /* 0x000000ffff077224 */ /* 0x000fe200078e00ff */
[----:B---3--:R-:W-:-:S09]  /*d930*/  R2UR UR5, R17 ;  /* 0x00000000110572ca */ /* 0x008fd200000e0000 */
[----:B-1----:R-:W-:Y:S06]  /*d940*/  @P6 BRA `(.L_x_251) ;  /* 0x0000000400646947 */ /* 0x002fec0003800000 */
[----:B------:R-:W-:-:S04]  /*d950*/  IADD3 R17, P6, R14, UR11, RZ ;  /* 0x0000000b0e117c10 */ /* 0x000fc8000ffde0ff */
[----:B------:R-:W-:Y:S02]  /*d960*/  LEA.HI.X.SX32 R22, R14, UR13, 0x1, P6 ;  /* 0x0000000d0e167c11 */ /* 0x000fe4000b0f0eff */
[----:B------:R-:W-:Y:S02]  /*d970*/  IABS R14, R20 ;  /* 0x00000014000e7213 */ /* 0x000fe40000000000 */
[C---:B------:R-:W-:Y:S02]  /*d980*/  IADD3 R19, P6, R15.reuse, UR12, RZ ;  /* 0x0000000c0f137c10 */ /* 0x040fe4000ffde0ff */
[----:B------:R-:W1:Y:S02]  /*d990*/  I2F.RP R2, R14 ;  /* 0x0000000e00027306 */ /* 0x000e640000209400 */
[----:B------:R-:W-:Y:S02]  /*d9a0*/  LEA.HI.X.SX32 R24, R15, UR14, 0x1, P6 ;  /* 0x0000000e0f187c11 */ /* 0x000fe4000b0f0eff */
[----:B------:R-:W-:-:S04]  /*d9b0*/  PLOP3.LUT P6, PT, PT, PT, UP0, 0x80, 0x0 ;  /* 0x000000000000781c */ /* 0x000fc80003fcf008 */
[----:B-1----:R-:W1:Y:S02]  /*d9c0*/  MUFU.RCP R2, R2 ;  /* 0x0000000200027308 */ /* 0x002e640000001000 */
[----:B-1----:R-:W-:-:S06]  /*d9d0*/  VIADD R15, R2, 0xffffffe ;  /* 0x0ffffffe020f7836 */ /* 0x002fcc0000000000 */
[----:B------:R-:W1:Y:S02]  /*d9e0*/  F2I.FTZ.U32.TRUNC.NTZ R15, R15 ;  /* 0x0000000f000f7305 */ /* 0x000e64000021f000 */
[----:B-1----:R-:W-:Y:S01]  /*d9f0*/  IMAD.MOV R18, RZ, RZ, -R15 ;  /* 0x000000ffff127224 */ /* 0x002fe200078e0a0f */
[----:B------:R-:W-:Y:S06]  /*da00*/  @!P6 BRA `(.L_x_252) ;  /* 0x00000000002ce947 */ /* 0x000fec0003800000 */
        /* <DEDUP_REMOVED lines=11> */
.L_x_252:
        /* <DEDUP_REMOVED lines=12> */
.L_x_253:
[----:B------:R-:W-:Y:S01]  /*db80*/  SHF.R.U64 R4, R19, UR30, R24 ;  /* 0x0000001e13047c19 */ /* 0x000fe20008001218 */
[----:B------:R-:W-:Y:S01]  /*db90*/  IMAD R5, R18, R14, RZ ;  /* 0x0000000e12057224 */ /* 0x000fe200078e02ff */
[----:B------:R-:W-:Y:S01]  /*dba0*/  IABS R2, R20 ;  /* 0x0000001400027213 */ /* 0x000fe20000000000 */
[----:B------:R-:W-:Y:S01]  /*dbb0*/  IMAD.MOV.U32 R3, RZ, RZ, R15 ;  /* 0x000000ffff037224 */ /* 0x000fe200078e000f */
[----:B------:R-:W-:Y:S01]  /*dbc0*/  SHF.R.U64 R17, R17, UR29, R22 ;  /* 0x0000001d11117c19 */ /* 0x000fe20008001216 */
[----:B------:R-:W-:Y:S01]  /*dbd0*/  VIADD R4, R4, UR17 ;  /* 0x0000001104047c36 */ /* 0x000fe20008000000 */
[----:B------:R-:W-:Y:S01]  /*dbe0*/  IABS R19, R11 ;  /* 0x0000000b00137213 */ /* 0x000fe20000000000 */
[----:B------:R-:W-:Y:S02]  /*dbf0*/  IMAD.MOV R7, RZ, RZ, -R2 ;  /* 0x000000ffff077224 */ /* 0x000fe400078e0a02 */
[----:B------:R-:W-:Y:S01]  /*dc00*/  IMAD.MOV.U32 R2, RZ, RZ, RZ ;  /* 0x000000ffff027224 */ /* 0x000fe200078e00ff */
[----:B------:R-:W-:Y:S01]  /*dc10*/  IABS R6, R4 ;  /* 0x0000000400067213 */ /* 0x000fe20000000000 */
[----:B------:R-:W-:-:S02]  /*dc20*/  VIADD R17, R17, UR16 ;  /* 0x0000001011117c36 */ /* 0x000fc40008000000 */
[----:B------:R-:W-:-:S04]  /*dc30*/  IMAD.HI.U32 R2, R15, R5, R2 ;  /* 0x000000050f027227 */ /* 0x000fc800078e0002 */
[----:B------:R-:W-:Y:S01]  /*dc40*/  IMAD.MOV.U32 R3, RZ, RZ, R7 ;  /* 0x000000ffff037224 */ /* 0x000fe200078e0007 */
[----:B------:R-:W-:Y:S01]  /*dc50*/  IABS R7, R11 ;  /* 0x0000000b00077213 */ /* 0x000fe20000000000 */
[----:B------:R-:W-:-:S03]  /*dc60*/  IMAD.MOV.U32 R5, RZ, RZ, R6 ;  /* 0x000000ffff057224 */ /* 0x000fc600078e0006 */
[----:B------:R-:W1:Y:S01]  /*dc70*/  I2F.RP R6, R7 ;  /* 0x0000000700067306 */ /* 0x000e620000209400 */
[----:B------:R-:W-:-:S04]  /*dc80*/  IMAD.HI.U32 R2, R2, R5, RZ ;  /* 0x0000000502027227 */ /* 0x000fc800078e00ff */
        /* <DEDUP_REMOVED lines=8> */
[----:B------:R-:W-:Y:S01]  /*dd10*/  IMAD R15, R18, R7, RZ ;  /* 0x00000007120f7224 */ /* 0x000fe200078e02ff */
[----:B------:R-:W-:-:S03]  /*dd20*/  IABS R18, R17 ;  /* 0x0000001100127213 */ /* 0x000fc60000000000 */
        /* <DEDUP_REMOVED lines=25> */
[----:B------:R-:W-:Y:S02]  /*dec0*/  SHF.R.S32.HI R5, RZ, 0x1f, R4 ;  /* 0x0000001fff057819 */ /* 0x000fe40000011404 */
[----:B------:R-:W-:-:S07]  /*ded0*/  SHF.R.S32.HI R7, RZ, 0x1f, R6 ;  /* 0x0000001fff077819 */ /* 0x000fce0000011406 */
.L_x_251:
[----:B------:R-:W-:Y:S05]  /*dee0*/  BSYNC B0 ;  /* 0x0000000000007941 */ /* 0x000fea0003800000 */
.L_x_250:
        /* <DEDUP_REMOVED lines=30> */
[----:B------:R-:W-:-:S04]  /*e0d0*/  IADD3 R17, P6, R2, UR5, RZ ;  /* 0x0000000502117c10 */ /* 0x000fc8000ffde0ff */
[----:B------:R-:W-:Y:S02]  /*e0e0*/  IADD3.X R19, R3, UR6, RZ, P6, !PT ;  /* 0x0000000603137c10 */ /* 0x000fe4000b7fe4ff */
[----:B------:R-:W-:-:S04]  /*e0f0*/  ISETP.GT.U32.AND P6, PT, R17, UR8, PT ;  /* 0x0000000811007c0c */ /* 0x000fc8000bfc4070 */
[----:B------:R-:W-:-:S13]  /*e100*/  ISETP.GT.U32.AND.EX P6, PT, R19, UR7, PT, P6 ;  /* 0x0000000713007c0c */ /* 0x000fda000bfc4160 */
[----:B------:R-:W-:-:S04]  /*e110*/  VOTE.ANY R14, PT, P6 ;  /* 0x00000000000e7806 */ /* 0x000fc800030e0100 */
[----:B------:R-:W-:-:S13]  /*e120*/  ISETP.NE.AND P6, PT, R14, RZ, PT ;  /* 0x000000ff0e00720c */ /* 0x000fda0003fc5270 */
[----:B------:R-:W-:Y:S05]  /*e130*/  @!P6 BRA `(.L_x_254) ;  /* 0xfffffff400b8e947 */ /* 0x000fea000383ffff */
[----:B------:R-:W-:Y:S02]  /*e140*/  IMAD.MOV.U32 R15, RZ, RZ, R2 ;  /* 0x000000ffff0f7224 */ /* 0x000fe400078e0002 */
[----:B------:R-:W-:-:S07]  /*e150*/  IMAD.MOV.U32 R22, RZ, RZ, R3 ;  /* 0x000000ffff167224 */ /* 0x000fce00078e0003 */
.L_x_249:
[----:B------:R-:W1:Y:S08]  /*e160*/  BREV R14, R14 ;  /* 0x0000000e000e7301 */ /* 0x000e700000000000 */
[----:B-1----:R-:W1:Y:S02]  /*e170*/  FLO.U32.SH R13, R14 ;  /* 0x0000000e000d7300 */ /* 0x002e6400000e0400 */
[----:B-1----:R-:W1:Y:S02]  /*e180*/  SHFL.IDX PT, R12, R12, R13, 0x1f ;  /* 0x00001f0d0c0c7589 */ /* 0x002e6400000e0000 */
[----:B-1----:R-:W-:-:S13]  /*e190*/  R2UR UR4, R12 ;  /* 0x000000000c0472ca */ /* 0x002fda00000e0000 */
[----:B------:R-:W-:-:S05]  /*e1a0*/  VIADD R17, R9, UR4 ;  /* 0x0000000409117c36 */ /* 0x000fca0008000000 */
[----:B------:R-:W-:-:S13]  /*e1b0*/  ISETP.GE.AND P1, PT, R17, UR21, PT ;  /* 0x0000001511007c0c */ /* 0x000fda000bf26270 */
[----:B------:R-:W1:Y:S02]  /*e1c0*/  @!P1 LDC.64 R2, c[0x0][0x918] ;  /* 0x00024600ff029b82 */ /* 0x000e640000000a00 */
[----:B-1----:R-:W-:-:S05]  /*e1d0*/  @!P1 IMAD.WIDE R2, R17, 0xc, R2 ;  /* 0x0000000c11029825 */ /* 0x002fca00078e0202 */
[----:B-----5:R1:W5:Y:S04]  /*e1e0*/  @!P1 LDG.E R8, desc[UR38][R2.64] ;  /* 0x0000002602089981 */ /* 0x020368000c1e1900 */
[----:B------:R1:W5:Y:S01]  /*e1f0*/  @!P1 LDG.E R10, desc[UR38][R2.64+0x4] ;  /* 0x00000426020a9981 */ /* 0x000362000c1e1900 */
[----:B------:R-:W-:-:S03]  /*e200*/  IADD3 R18, P1, P2, R15, UR5, -R6 ;  /* 0x000000050f127c10 */ /* 0x000fc6000fa3e806 */
[----:B------:R-:W-:Y:S01]  /*e210*/  SHFL.IDX PT, R6, R6, R13, 0x1f ;  /* 0x00001f0d06067589 */ /* 0x000fe200000e0000 */
[----:B------:R-:W-:-:S03]  /*e220*/  IADD3.X R22, R22, UR6, ~R7, P1, P2 ;  /* 0x0000000616167c10 */ /* 0x000fc60008fe4c07 */
[----:B------:R-:W2:Y:S04]  /*e230*/  SHFL.IDX PT, R18, R18, R13, 0x1f ;  /* 0x00001f0d12127589 */ /* 0x000ea800000e0000 */
[----:B------:R-:W3:Y:S04]  /*e240*/  SHFL.IDX PT, R22, R22, R13, 0x1f ;  /* 0x00001f0d16167589 */ /* 0x000ee800000e0000 */
[----:B------:R1:W4:Y:S04]  /*e250*/  SHFL.IDX PT, R7, R7, R13, 0x1f ;  /* 0x00001f0d07077589 */ /* 0x00032800000e0000 */
[----:B------:R1:W1:Y:S04]  /*e260*/  SHFL.IDX PT, R5, R5, R13, 0x1f ;  /* 0x00001f0d05057589 */ /* 0x00026800000e0000 */
[----:B------:R1:W1:Y:S01]  /*e270*/  SHFL.IDX PT, R4, R4, R13, 0x1f ;  /* 0x00001f0d04047589 */ /* 0x00026200000e0000 */
[----:B--2---:R-:W-:-:S02]  /*e280*/  R2UR UR5, R18 ;  /* 0x00000000120572ca */ /* 0x004fc400000e0000 */
[----:B---3--:R-:W-:-:S15]  /*e290*/  R2UR UR6, R22 ;  /* 0x00000000160672ca */ /* 0x008fde00000e0000 */
.L_x_244:
[----:B-1----:R-:W1:Y:S01]  /*e2a0*/  LDC R2, c[0x0][0x910] ;  /* 0x00024400ff027b82 */ /* 0x002e620000000800 */
[----:B------:R-:W-:Y:S01]  /*e2b0*/  UMOV UR21, 0xffffffff ;  /* 0xffffffff00157882 */ /* 0x000fe20000000000 */
[----:B------:R-:W-:Y:S01]  /*e2c0*/  UMOV UR22, 0xffffffff ;  /* 0xffffffff00167882 */ /* 0x000fe20000000000 */
[----:B------:R-:W-:Y:S01]  /*e2d0*/  UMOV UR23, 0xffffffff ;  /* 0xffffffff00177882 */ /* 0x000fe20000000000 */
[----:B------:R-:W-:Y:S01]  /*e2e0*/  IMAD.MOV.U32 R15, RZ, RZ, RZ ;  /* 0x000000ffff0f7224 */ /* 0x000fe200078e00ff */
[----:B-1----:R-:W-:-:S13]  /*e2f0*/  ISETP.LE.AND P1, PT, R2, UR4, PT ;  /* 0x0000000402007c0c */ /* 0x002fda000bf23270 */
[----:B------:R-:W-:Y:S05]  /*e300*/  @P1 BRA `(.L_x_243) ;  /* 0x0000000000f01947 */ /* 0x000fea0003800000 */
[C---:B------:R-:W-:Y:S01]  /*e310*/  R2UR UR22, R4.reuse ;  /* 0x00000000041672ca */ /* 0x040fe200000e0000 */
[----:B------:R-:W-:Y:S01]  /*e320*/  UIADD3 UR21, UP1, -UR5, UR8, URZ ;  /* 0x0000000805157290 */ /* 0x000fe2000ff3e13f */
[----:B------:R-:W-:Y:S01]  /*e330*/  R2UR UR23, R5 ;  /* 0x00000000051772ca */ /* 0x000fe200000e0000 */
[----:B------:R-:W-:Y:S01]  /*e340*/  ULDC UR28, c[0x0][0x8c0] ;  /* 0x00023000001c7ab9 */ /* 0x000fe20000000800 */
[----:B------:R-:W-:Y:S01]  /*e350*/  ULDC UR30, c[0x0][0x8b0] ;  /* 0x00022c00001e7ab9 */ /* 0x000fe20000000800 */
[----:B------:R-:W-:Y:S01]  /*e360*/  ULDC UR31, c[0x0][0x904] ;  /* 0x00024100001f7ab9 */ /* 0x000fe20000000800 */
[----:B------:R-:W-:-:S03]  /*e370*/  SHF.R.U64 R2, R4, UR30, R5 ;  /* 0x0000001e04027c19 */ /* 0x000fc60008001205 */
[----:B------:R-:W-:-:S04]  /*e380*/  UIADD3.X UR22, ~UR6, UR7, URZ, UP1, !UPT ;  /* 0x0000000706167290 */ /* 0x000fc80008ffe53f */
[----:B------:R-:W-:Y:S02]  /*e390*/  USHF.R.U32.HI UR29, URZ, UR28, UR22 ;  /* 0x0000001c3f1d7299 */ /* 0x000fe40008011616 */
[----:B------:R-:W-:Y:S01]  /*e3a0*/  USHF.R.U32.HI UR34, URZ, UR30, UR23 ;  /* 0x0000001e3f227299 */ /* 0x000fe20008011617 */
[----:B------:R-:W-:Y:S01]  /*e3b0*/  R2UR UR23, R2 ;  /* 0x00000000021772ca */ /* 0x000fe200000e0000 */
[----:B------:R-:W-:Y:S02]  /*e3c0*/  USHF.R.U32.HI UR24, URZ, UR30, UR29 ;  /* 0x0000001e3f187299 */ /* 0x000fe4000801161d */
[----:B------:R-:W-:Y:S02]  /*e3d0*/  USHF.R.U64 UR21, UR21, UR28, UR22 ;  /* 0x0000001c15157299 */ /* 0x000fe40008001216 */
[----:B------:R-:W-:Y:S02]  /*e3e0*/  USHF.R.U32.HI UR25, URZ, UR31, UR24 ;  /* 0x0000001f3f197299 */ /* 0x000fe40008011618 */
[----:B------:R-:W-:-:S02]  /*e3f0*/  USHF.R.U64 UR22, UR21, UR30, UR29 ;  /* 0x0000001e15167299 */ /* 0x000fc4000800121d */
[----:B------:R-:W-:Y:S02]  /*e400*/  ULOP3.LUT UR28, UR25, UR34, URZ, 0xfc, !UPT ;  /* 0x00000022191c7292 */ /* 0x000fe4000f8efc3f */
[----:B------:R-:W-:-:S04]  /*e410*/  USHF.R.U64 UR24, UR22, UR31, UR24 ;  /* 0x0000001f16187299 */ /* 0x000fc80008001218 */
[----:B------:R-:W-:-:S13]  /*e420*/  ISETP.NE.U32.AND P1, PT, RZ, UR28, PT ;  /* 0x0000001cff007c0c */ /* 0x000fda000bf25070 */
[----:B------:R-:W-:Y:S05]  /*e430*/  @!P1 BRA `(.L_x_255) ;  /* 0x0000000000189947 */ /* 0x000fea0003800000 */
[----:B------:R-:W-:-:S07]  /*e440*/  MOV R12, 0xe460 ;  /* 0x0000e460000c7802 */ /* 0x000fce0000000f00 */
[----:B---345:R-:W-:Y:S05]  /*e450*/  CALL.REL.NOINC `(.L_x_256) ;  /* 0x0000001c00c07944 */ /* 0x038fea0003c00000 */
[----:B------:R-:W-:-:S04]  /*e460*/  UIADD3 UR25, -UR28, URZ, URZ ;  /* 0x0000003f1c197290 */ /* 0x000fc8000fffe13f */
[----:B------:R-:W-:-:S03]  /*e470*/  UIMAD UR24, UR23, UR25, UR24 ;  /* 0x00000019171872a4 */ /* 0x000fc6000f8e0218 */
[----:B------:R-:W-:Y:S01]  /*e480*/  UMOV UR23, UR28 ;  /* 0x0000001c00177c82 */ /* 0x000fe20008000000 */
[----:B------:R-:W-:Y:S08]  /*e490*/  BRA `(.L_x_257) ;  /* 0x0000000000587947 */ /* 0x000ff00003800000 */
.L_x_255:
[----:B------:R-:W1:Y:S01]  /*e4a0*/  I2F.U32.RP R2, UR23 ;  /* 0x0000001700027d06 */ /* 0x000e620008209000 */
[----:B------:R-:W-:Y:S01]  /*e4b0*/  UMOV UR28, URZ ;  /* 0x0000003f001c7c82 */ /* 0x000fe20008000000 */
[----:B------:R-:W-:-:S06]  /*e4c0*/  UISETP.NE.U32.AND UP4, UPT, UR23, URZ, UPT ;  /* 0x0000003f1700728c */ /* 0x000fcc000bf85070 */
[----:B-1----:R-:W1:Y:S02]  /*e4d0*/  MUFU.RCP R2, R2 ;  /* 0x0000000200027308 */ /* 0x002e640000001000 */
[----:B-1----:R-:W-:-:S06]  /*e4e0*/  VIADD R3, R2, 0xffffffe ;  /* 0x0ffffffe02037836 */ /* 0x002fcc0000000000 */
[----:B------:R-:W1:Y:S02]  /*e4f0*/  F2I.FTZ.U32.TRUNC.NTZ R3, R3 ;  /* 0x0000000300037305 */ /* 0x000e64000021f000 */
[----:B-1----:R-:W-:-:S13]  /*e500*/  R2UR UR29, R3 ;  /* 0x00000000031d72ca */ /* 0x002fda00000e0000 */
[----:B------:R-:W-:-:S04]  /*e510*/  UIADD3 UR25, URZ, -UR29, URZ ;  /* 0x8000001d3f197290 */ /* 0x000fc8000fffe03f */
[----:B------:R-:W-:-:S04]  /*e520*/  UIMAD UR25, UR25, UR23, URZ ;  /* 0x00000017191972a4 */ /* 0x000fc8000f8e023f */
[----:B------:R-:W-:-:S04]  /*e530*/  UIMAD.WIDE.U32 UR28, UR29, UR25, UR28 ;  /* 0x000000191d1c72a5 */ /* 0x000fc8000f8e001c */
[----:B------:R-:W-:-:S04]  /*e540*/  UIMAD.WIDE.U32 UR28, UR29, UR24, URZ ;  /* 0x000000181d1c72a5 */ /* 0x000fc8000f8e003f */
[----:B------:R-:W-:-:S04]  /*e550*/  UIADD3 UR25, -UR29, URZ, URZ ;  /* 0x0000003f1d197290 */ /* 0x000fc8000fffe13f */
[----:B------:R-:W-:-:S04]  /*e560*/  UIMAD UR25, UR23, UR25, UR24 ;  /* 0x00000019171972a4 */ /* 0x000fc8000f8e0218 */
[----:B------:R-:W-:-:S11]  /*e570*/  UISETP.GE.U32.AND UP1, UPT, UR25, UR23, UPT ;  /* 0x000000171900728c */ /* 0x000fd6000bf26070 */
[----:B------:R-:W-:Y:S02]  /*e580*/  @UP1 UIADD3 UR25, UR25, -UR23, URZ ;  /* 0x8000001719191290 */ /* 0x000fe4000fffe03f */
[----:B------:R-:W-:Y:S02]  /*e590*/  @UP1 UIADD3 UR29, UR29, 0x1, URZ ;  /* 0x000000011d1d1890 */ /* 0x000fe4000fffe03f */
[----:B------:R-:W-:-:S11]  /*e5a0*/  UISETP.GE.U32.AND UP2, UPT, UR25, UR23, UPT ;  /* 0x000000171900728c */ /* 0x000fd6000bf46070 */
[----:B------:R-:W-:Y:S02]  /*e5b0*/  @UP2 UIADD3 UR29, UR29, 0x1, URZ ;  /* 0x000000011d1d2890 */ /* 0x000fe4000fffe03f */
[----:B------:R-:W-:-:S04]  /*e5c0*/  @!UP4 ULOP3.LUT UR29, URZ, UR23, URZ, 0x33, !UPT ;  /* 0x000000173f1dc292 */ /* 0x000fc8000f8e333f */
[----:B------:R-:W-:-:S04]  /*e5d0*/  UIADD3 UR25, -UR29, URZ, URZ ;  /* 0x0000003f1d197290 */ /* 0x000fc8000fffe13f */
[----:B------:R-:W-:-:S03]  /*e5e0*/  UIMAD UR24, UR23, UR25, UR24 ;  /* 0x00000019171872a4 */ /* 0x000fc6000f8e0218 */
[----:B------:R-:W-:-:S09]  /*e5f0*/  UMOV UR23, UR29 ;  /* 0x0000001d00177c82 */ /* 0x000fd20008000000 */
.L_x_257:
[----:B------:R-:W-:Y:S01]  /*e600*/  ULOP3.LUT UR22, UR22, UR19, URZ, 0xc0, !UPT ;  /* 0x0000001316167292 */ /* 0x000fe2000f8ec03f */
[----:B------:R-:W-:Y:S01]  /*e610*/  IMAD.MOV.U32 R15, RZ, RZ, 0x1 ;  /* 0x00000001ff0f7424 */ /* 0x000fe200078e00ff */
[----:B------:R-:W-:Y:S02]  /*e620*/  ULOP3.LUT UR21, UR21, UR35, URZ, 0xc0, !UPT ;  /* 0x0000002315157292 */ /* 0x000fe4000f8ec03f */
[----:B------:R-:W-:Y:S01]  /*e630*/  UIMAD UR22, UR18, UR23, UR22 ;  /* 0x00000017121672a4 */ /* 0x000fe2000f8e0216 */
[----:B------:R-:W-:Y:S01]  /*e640*/  ULDC UR28, c[0x0][0x8a8] ;  /* 0x00022a00001c7ab9 */ /* 0x000fe20000000800 */
[----:B------:R-:W-:Y:S01]  /*e650*/  ULDC UR25, c[0x0][0x8b8] ;  /* 0x00022e0000197ab9 */ /* 0x000fe20000000800 */
[----:B------:R-:W-:Y:S02]  /*e660*/  UIMAD UR24, UR24, UR28, UR21 ;  /* 0x0000001c181872a4 */ /* 0x000fe4000f8e0215 */
[----:B------:R-:W-:Y:S01]  /*e670*/  UIMAD UR22, UR22, UR25, UR53 ;  /* 0x00000019161672a4 */ /* 0x000fe2000f8e0235 */
[----:B------:R-:W-:Y:S01]  /*e680*/  @UP3 UMOV UR23, UR4 ;  /* 0x0000000400173c82 */ /* 0x000fe20008000000 */
[----:B------:R-:W-:-:S03]  /*e690*/  @!UP3 UMOV UR23, UR4 ;  /* 0x000000040017bc82 */ /* 0x000fc60008000000 */
[----:B------:R-:W-:Y:S02]  /*e6a0*/  @UP3 UMOV UR21, UR24 ;  /* 0x0000001800153c82 */ /* 0x000fe40008000000 */
[----:B------:R-:W-:Y:S01]  /*e6b0*/  @!UP3 UMOV UR21, UR22 ;  /* 0x000000160015bc82 */ /* 0x000fe20008000000 */
[----:B------:R-:W-:-:S05]  /*e6c0*/  @!UP3 UMOV UR22, UR24 ;  /* 0x000000180016bc82 */ /* 0x000fca0008000000 */
.L_x_243:
[----:B------:R-:W-:-:S06]  /*e6d0*/  UISETP.NE.AND UP1, UPT, UR15, 0x3, UPT ;  /* 0x000000030f00788c */ /* 0x000fcc000bf25270 */
[----:B------:R-:W-:-:S13]  /*e6e0*/  PLOP3.LUT P1, PT, PT, PT, UP1, 0x80, 0x0 ;  /* 0x000000000000781c */ /* 0x000fda0003f2f018 */
[----:B------:R-:W-:Y:S05]  /*e6f0*/  @!P1 BRA `(.L_x_258) ;  /* 0x0000000000049947 */ /* 0x000fea0003800000 */
[----:B---3--:R-:W-:Y:S01]  /*e700*/  BPT.TRAP 0x1 ;  /* 0x000000040000795c */ /* 0x008fe20000300000 */
.L_x_258:
[----:B------:R-:W1:Y:S01]  /*e710*/  S2R R2, SR_CgaCtaId ;  /* 0x0000000000027919 */ /* 0x000e620000008800 */
[----:B------:R-:W-:-:S04]  /*e720*/  MOV R3, 0x400 ;  /* 0x0000040000037802 */ /* 0x000fc80000000f00 */
[----:B-1----:R-:W-:Y:S02]  /*e730*/  LEA R3, R2, R3, 0x18 ;  /* 0x0000000302037211 */ /* 0x002fe400078ec0ff */
[----:B------:R-:W-:-:S03]  /*e740*/  SHF.L.U32 R2, R0, 0x1f, RZ ;  /* 0x0000001f00027819 */ /* 0x000fc600000006ff */
[----:B------:R-:W-:-:S04]  /*e750*/  IMAD R17, R16, 0x8, R3 ;  /* 0x0000000810117824 */ /* 0x000fc800078e0203 */
[----:B------:R-:W1:Y:S02]  /*e760*/  SYNCS.PHASECHK.TRANS64.TRYWAIT P2, [R17+URZ+0x34240], R2 ;  /* 0x03424002110075a7 */ /* 0x000e64000804017f */
[----:B-1----:R-:W-:Y:S05]  /*e770*/  @!P2 BRA `(.L_x_259) ;  /* 0x00000014005ca947 */ /* 0x002fea0003800000 */
.L_x_325:
[----:B------:R-:W-:Y:S01]  /*e780*/  ELECT P2, URZ, PT ;  /* 0x00000000003f782f */ /* 0x000fe20003840000 */
[----:B------:R-:W-:-:S12]  /*e790*/  BSSY B0, `(.L_x_260) ;  /* 0x0000010000007945 */ /* 0x000fd80003800000 */
[----:B------:R-:W-:Y:S05]  /*e7a0*/  @!P2 BRA `(.L_x_261) ;  /* 0x000000000038a947 */ /* 0x000fea0003800000 */
[----:B-1----:R-:W-:Y:S02]  /*e7b0*/  IMAD R2, R16, 0x10, R3 ;  /* 0x0000001010027824 */ /* 0x002fe400078e0203 */
[----:B------:R-:W-:Y:S02]  /*e7c0*/  IMAD.U32 R14, RZ, RZ, UR23 ;  /* 0x00000017ff0e7e24 */ /* 0x000fe4000f8e00ff */
[----:B------:R-:W-:Y:S02]  /*e7d0*/  IMAD.U32 R13, RZ, RZ, UR22 ;  /* 0x00000016ff0d7e24 */ /* 0x000fe4000f8e00ff */
[----:B------:R-:W-:-:S05]  /*e7e0*/  IMAD.U32 R12, RZ, RZ, UR21 ;  /* 0x00000015ff0c7e24 */ /* 0x000fca000f8e00ff */
[----:B------:R1:W-:Y:S01]  /*e7f0*/  STS.128 [R2+0x34320], R12 ;  /* 0x0343200c02007388 */ /* 0x0003e20000000c00 */
[----:B------:R-:W-:Y:S01]  /*e800*/  @!PT LDS RZ, [RZ] ;  /* 0x00000000fffff984 */ /* 0x000fe20000000800 */
[----:B------:R-:W-:Y:S01]  /*e810*/  @!PT LDS RZ, [RZ] ;  /* 0x00000000fffff984 */ /* 0x000fe20000000800 */
[----:B------:R-:W-:Y:S01]  /*e820*/  @!PT LDS RZ, [RZ] ;  /* 0x00000000fffff984 */ /* 0x000fe20000000800 */
[----:B------:R-:W-:Y:S01]  /*e830*/  @!PT LDS RZ, [RZ] ;  /* 0x00000000fffff984 */ /* 0x000fe20000000800 */
[----:B------:R2:W-:Y:S06]  /*e840*/  MEMBAR.ALL.CTA ;  /* 0x0000000000007992 */ /* 0x0005ec0000008000 */
[----:B--2---:R-:W2:Y:S01]  /*e850*/  FENCE.VIEW.ASYNC.S ;  /* 0x00000000000073c6 */ /* 0x004ea20000000000 */
[----:B------:R-:W-:Y:S05]  /*e860*/  @!P1 BRA `(.L_x_262) ;  /* 0x0000000000049947 */ /* 0x000fea0003800000 */
[----:B---3--:R-:W-:Y:S01]  /*e870*/  BPT.TRAP 0x1 ;  /* 0x000000040000795c */ /* 0x008fe20000300000 */
.L_x_262:
[----:B--2---:R2:W-:Y:S02]  /*e880*/  SYNCS.ARRIVE.TRANS64.A1T0 RZ, [R17+URZ+0x34200], RZ ;  /* 0x034200ff11ff79a7 */ /* 0x0045e4000810003f */
.L_x_261:
[----:B---3--:R-:W-:Y:S05]  /*e890*/  BSYNC B0 ;  /* 0x0000000000007941 */ /* 0x008fea0003800000 */
.L_x_260:
[----:B------:R-:W-:Y:S01]  /*e8a0*/  ISETP.NE.AND P3, PT, R15, RZ, PT ;  /* 0x000000ff0f00720c */ /* 0x000fe20003f65270 */
[----:B------:R-:W-:-:S05]  /*e8b0*/  VIADD R16, R16, 0x1 ;  /* 0x0000000110107836 */ /* 0x000fca0000000000 */
[----:B------:R-:W-:-:S04]  /*e8c0*/  ISETP.NE.AND P2, PT, R16, 0x8, PT ;  /* 0x000000081000780c */ /* 0x000fc80003f45270 */
[----:B-1----:R-:W-:Y:S02]  /*e8d0*/  SEL R13, RZ, 0x1, P2 ;  /* 0x00000001ff0d7807 */ /* 0x002fe40001000000 */
[----:B------:R-:W-:Y:S02]  /*e8e0*/  SEL R16, R16, RZ, P2 ;  /* 0x000000ff10107207 */ /* 0x000fe40001000000 */
[----:B------:R-:W-:Y:S01]  /*e8f0*/  LOP3.LUT R0, R0, R13, RZ, 0x3c, !PT ;  /* 0x0000000d00007212 */ /* 0x000fe200078e3cff */
[----:B------:R-:W-:Y:S06]  /*e900*/  @P3 BRA `(.L_x_263) ;  /* 0xffffffe400003947 */ /* 0x000fec000383ffff */
[----:B------:R-:W-:Y:S05]  /*e910*/  @!P1 BRA `(.L_x_264) ;  /* 0x0000000000049947 */ /* 0x000fea0003800000 */
[----:B------:R-:W-:Y:S01]  /*e920*/  BPT.TRAP 0x1 ;  /* 0x000000040000795c */ /* 0x000fe20000300000 */
.L_x_264:
[----:B------:R-:W-:Y:S01]  /*e930*/  IMAD R5, R16, 0x8, R3 ;  /* 0x0000000810057824 */ /* 0x000fe200078e0203 */
[----:B------:R-:W-:-:S04]  /*e940*/  SHF.L.U32 R2, R0, 0x1f, RZ ;  /* 0x0000001f00027819 */ /* 0x000fc800000006ff */
[----:B------:R-:W1:Y:S02]  /*e950*/  SYNCS.PHASECHK.TRANS64.TRYWAIT P0, [R5+URZ+0x34240], R2 ;  /* 0x03424002050075a7 */ /* 0x000e64000800017f */
[----:B-1----:R-:W-:Y:S05]  /*e960*/  @!P0 BRA `(.L_x_265) ;  /* 0x0000001000f48947 */ /* 0x002fea0003800000 */
.L_x_326:
[----:B------:R-:W-:Y:S05]  /*e970*/  @!P1 BRA `(.L_x_266) ;  /* 0x0000000000049947 */ /* 0x000fea0003800000 */
[----:B------:R-:W-:Y:S01]  /*e980*/  BPT.TRAP 0x1 ;  /* 0x000000040000795c */ /* 0x000fe20000300000 */
.L_x_266:
[----:B------:R-:W-:-:S05]  /*e990*/  VIADD R16, R16, 0x1 ;  /* 0x0000000110107836 */ /* 0x000fca0000000000 */
[----:B------:R-:W-:-:S04]  /*e9a0*/  ISETP.NE.AND P0, PT, R16, 0x8, PT ;  /* 0x000000081000780c */ /* 0x000fc80003f05270 */
[----:B-1----:R-:W-:Y:S02]  /*e9b0*/  SEL R5, RZ, 0x1, P0 ;  /* 0x00000001ff057807 */ /* 0x002fe40000000000 */
[----:B------:R-:W-:Y:S02]  /*e9c0*/  SEL R16, R16, RZ, P0 ;  /* 0x000000ff10107207 */ /* 0x000fe40000000000 */
[----:B------:R-:W-:-:S03]  /*e9d0*/  LOP3.LUT R5, R0, R5, RZ, 0x3c, !PT ;  /* 0x0000000500057212 */ /* 0x000fc600078e3cff */
[----:B----4-:R-:W-:Y:S01]  /*e9e0*/  IMAD R7, R16, 0x8, R3 ;  /* 0x0000000810077824 */ /* 0x010fe200078e0203 */
[----:B------:R-:W-:-:S04]  /*e9f0*/  SHF.L.U32 R0, R5, 0x1f, RZ ;  /* 0x0000001f05007819 */ /* 0x000fc800000006ff */
[----:B------:R-:W1:Y:S02]  /*ea00*/  SYNCS.PHASECHK.TRANS64.TRYWAIT P0, [R7+URZ+0x34240], R0 ;  /* 0x03424000070075a7 */ /* 0x000e64000800017f */
[----:B-1----:R-:W-:Y:S05]  /*ea10*/  @!P0 BRA `(.L_x_267) ;  /* 0x0000001000dc8947 */ /* 0x002fea0003800000 */
.L_x_327:
[----:B------:R-:W-:Y:S05]  /*ea20*/  @!P1 BRA `(.L_x_268) ;  /* 0x0000000000049947 */ /* 0x000fea0003800000 */
[----:B------:R-:W-:Y:S01]  /*ea30*/  BPT.TRAP 0x1 ;  /* 0x000000040000795c */ /* 0x000fe20000300000 */
.L_x_268:
[----:B-1----:R-:W-:-:S05]  /*ea40*/  VIADD R0, R16, 0x1 ;  /* 0x0000000110007836 */ /* 0x002fca0000000000 */
[----:B------:R-:W-:-:S04]  /*ea50*/  ISETP.NE.AND P0, PT, R0, 0x8, PT ;  /* 0x000000080000780c */ /* 0x000fc80003f05270 */
[----:B------:R-:W-:Y:S02]  /*ea60*/  SEL R2, RZ, 0x1, P0 ;  /* 0x00000001ff027807 */ /* 0x000fe40000000000 */
[----:B------:R-:W-:Y:S02]  /*ea70*/  SEL R4, R0, RZ, P0 ;  /* 0x000000ff00047207 */ /* 0x000fe40000000000 */
[----:B------:R-:W-:-:S03]  /*ea80*/  LOP3.LUT R5, R5, R2, RZ, 0x3c, !PT ;  /* 0x0000000205057212 */ /* 0x000fc600078e3cff */
[----:B------:R-:W-:Y:S01]  /*ea90*/  IMAD R7, R4, 0x8, R3 ;  /* 0x0000000804077824 */ /* 0x000fe200078e0203 */
[----:B------:R-:W-:-:S04]  /*eaa0*/  SHF.L.U32 R0, R5, 0x1f, RZ ;  /* 0x0000001f05007819 */ /* 0x000fc800000006ff */
[----:B------:R-:W1:Y:S02]  /*eab0*/  SYNCS.PHASECHK.TRANS64.TRYWAIT P0, [R7+URZ+0x34240], R0 ;  /* 0x03424000070075a7 */ /* 0x000e64000800017f */
[----:B-1----:R-:W-:Y:S05]  /*eac0*/  @!P0 BRA `(.L_x_269) ;  /* 0x0000001000c48947 */ /* 0x002fea0003800000 */
.L_x_328:
[----:B------:R-:W-:Y:S05]  /*ead0*/  @!P1 BRA `(.L_x_270) ;  /* 0x0000000000049947 */ /* 0x000fea0003800000 */
[----:B------:R-:W-:Y:S01]  /*eae0*/  BPT.TRAP 0x1 ;  /* 0x000000040000795c */ /* 0x000fe20000300000 */
.L_x_270:
        /* <DEDUP_REMOVED lines=9> */
.L_x_329:
[----:B------:R-:W-:Y:S05]  /*eb80*/  @!P1 BRA `(.L_x_272) ;  /* 0x0000000000049947 */ /* 0x000fea0003800000 */
[----:B------:R-:W-:Y:S01]  /*eb90*/  BPT.TRAP 0x1 ;  /* 0x000000040000795c */ /* 0x000fe20000300000 */
.L_x_272:
        /* <DEDUP_REMOVED lines=9> */
.L_x_330:
[----:B------:R-:W-:Y:S05]  /*ec30*/  @!P1 BRA `(.L_x_274) ;  /* 0x0000000000049947 */ /* 0x000fea0003800000 */
[----:B------:R-:W-:Y:S01]  /*ec40*/  BPT.TRAP 0x1 ;  /* 0x000000040000795c */ /* 0x000fe20000300000 */
.L_x_274:
        /* <DEDUP_REMOVED lines=9> */
.L_x_331:
[----:B------:R-:W-:Y:S05]  /*ece0*/  @!P1 BRA `(.L_x_276) ;  /* 0x0000000000049947 */ /* 0x000fea0003800000 */
[----:B------:R-:W-:Y:S01]  /*ecf0*/  BPT.TRAP 0x1 ;  /* 0x000000040000795c */ /* 0x000fe20000300000 */
.L_x_276:
        /* <DEDUP_REMOVED lines=9> */
.L_x_332:
[----:B------:R-:W-:Y:S05]  /*ed90*/  @!P1 BRA `(.L_x_278) ;  /* 0x0000000000049947 */ /* 0x000fea0003800000 */
[----:B------:R-:W-:Y:S01]  /*eda0*/  BPT.TRAP 0x1 ;  /* 0x000000040000795c */ /* 0x000fe20000300000 */
.L_x_278:
[----:B-1----:R-:W-:-:S05]  /*edb0*/  VIADD R0, R4, 0x1 ;  /* 0x0000000104007836 */ /* 0x002fca0000000000 */
[----:B------:R-:W-:-:S04]  /*edc0*/  ISETP.NE.AND P0, PT, R0, 0x8, PT ;  /* 0x000000080000780c */ /* 0x000fc80003f05270 */
[----:B------:R-:W-:Y:S02]  /*edd0*/  SEL R2, RZ, 0x1, P0 ;  /* 0x00000001ff027807 */ /* 0x000fe40000000000 */
[----:B------:R-:W-:Y:S02]  /*ede0*/  SEL R0, R0, RZ, P0 ;  /* 0x000000ff00007207 */ /* 0x000fe40000000000 */
[----:B------:R-:W-:-:S03]  /*edf0*/  LOP3.LUT R2, R5, R2, RZ, 0x3c, !PT ;  /* 0x0000000205027212 */ /* 0x000fc600078e3cff */
[----:B------:R-:W-:Y:S01]  /*ee00*/  IMAD R3, R0, 0x8, R3 ;  /* 0x0000000800037824 */ /* 0x000fe200078e0203 */
[----:B------:R-:W-:-:S07]  /*ee10*/  SHF.L.U32 R0, R2, 0x1f, RZ ;  /* 0x0000001f02007819 */ /* 0x000fce00000006ff */
.L_x_279:
[----:B-1----:R1:W3:Y:S02]  /*ee20*/  SYNCS.PHASECHK.TRANS64.TRYWAIT P0, [R3+URZ+0x34240], R0 ;  /* 0x03424000030075a7 */ /* 0x0022e4000800017f */
[----:B---3--:R-:W-:Y:S05]  /*ee30*/  @!P0 NANOSLEEP.SYNCS 0x989680 ;  /* 0x009896800000895d */ /* 0x008fea0003900000 */
[----:B------:R-:W3:Y:S02]  /*ee40*/  @!P0 SYNCS.PHASECHK.TRANS64 P0, [R3+URZ+0x34240], R0 ;  /* 0x03424000030085a7 */ /* 0x000ee4000800007f */
[----:B---3--:R-:W-:Y:S05]  /*ee50*/  @P0 EXIT ;  /* 0x000000000000094d */ /* 0x008fea0003800000 */
[----:B------:R-:W-:Y:S05]  /*ee60*/  BRA `(.L_x_279) ;  /* 0xfffffffc00ec7947 */ /* 0x000fea000383ffff */
.L_x_26:
[----:B-1----:R-:W-:-:S04]  /*ee70*/  IMAD.U32 R3, RZ, RZ, UR11 ;  /* 0x0000000bff037e24 */ /* 0x002fc8000f8e00ff */
[----:B------:R1:W2:Y:S03]  /*ee80*/  SYNCS.PHASECHK.TRANS64.TRYWAIT P1, [R3+URZ+0x34200], R0 ;  /* 0x03420000030075a7 */ /* 0x0002a6000802017f */
[----:B--2---:R-:W-:Y:S05]  /*ee90*/  @!P1 NANOSLEEP.SYNCS 0x989680 ;  /* 0x009896800000995d */ /* 0x004fea0003900000 */
[----:B------:R-:W2:Y:S02]  /*eea0*/  @!P1 SYNCS.PHASECHK.TRANS64 P1, [R3+URZ+0x34200], R0 ;  /* 0x03420000030095a7 */ /* 0x000ea4000802007f */
[----:B--2---:R-:W-:Y:S05]  /*eeb0*/  @!P1 BRA `(.L_x_26) ;  /* 0xfffffffc00ec9947 */ /* 0x004fea000383ffff */
[----:B------:R-:W-:Y:S05]  /*eec0*/  BRA `(.L_x_280) ;  /* 0xffffff4000907947 */ /* 0x000fea000383ffff */
.L_x_38:
[----:B------:R-:W-:-:S06]  /*eed0*/  UIADD3 UR4, UR51, UR50, URZ ;  /* 0x0000003233047290 */ /* 0x000fcc000fffe03f */
[----:B-1----:R-:W-:-:S04]  /*eee0*/  IMAD.U32 R4, RZ, RZ, UR4 ;  /* 0x00000004ff047e24 */ /* 0x002fc8000f8e00ff */
[----:B------:R1:W2:Y:S03]  /*eef0*/  SYNCS.PHASECHK.TRANS64.TRYWAIT P0, [R4+URZ], R7 ;  /* 0x00000007040075a7 */ /* 0x0002a6000800017f */
[----:B--2---:R-:W-:Y:S05]  /*ef00*/  @!P0 NANOSLEEP.SYNCS 0x989680 ;  /* 0x009896800000895d */ /* 0x004fea0003900000 */
[----:B------:R-:W2:Y:S02]  /*ef10*/  @!P0 SYNCS.PHASECHK.TRANS64 P0, [R4+URZ], R7 ;  /* 0x00000007040085a7 */ /* 0x000ea4000800007f */
[----:B--2---:R-:W-:Y:S05]  /*ef20*/  @!P0 BRA `(.L_x_38) ;  /* 0xfffffffc00e88947 */ /* 0x004fea000383ffff */
[----:B------:R-:W-:Y:S05]  /*ef30*/  BRA `(.L_x_281) ;  /* 0xffffff4c00e47947 */ /* 0x000fea000383ffff */
.L_x_43:
[----:B--2---:R-:W-:-:S04]  /*ef40*/  IMAD.U32 R4, RZ, RZ, UR4 ;  /* 0x00000004ff047e24 */ /* 0x004fc8000f8e00ff */
[----:B------:R2:W3:Y:S03]  /*ef50*/  SYNCS.PHASECHK.TRANS64.TRYWAIT P0, [R4+URZ+0x34280], R3 ;  /* 0x03428003040075a7 */ /* 0x0004e6000800017f */
[----:B---3--:R-:W-:Y:S05]  /*ef60*/  @!P0 NANOSLEEP.SYNCS 0x989680 ;  /* 0x009896800000895d */ /* 0x008fea0003900000 */
[----:B------:R-:W3:Y:S02]  /*ef70*/  @!P0 SYNCS.PHASECHK.TRANS64 P0, [R4+URZ+0x34280], R3 ;  /* 0x03428003040085a7 */ /* 0x000ee4000800007f */
[----:B---3--:R-:W-:Y:S05]  /*ef80*/  @!P0 BRA `(.L_x_43) ;  /* 0xfffffffc00ec8947 */ /* 0x008fea000383ffff */
[----:B------:R-:W-:Y:S05]  /*ef90*/  BRA `(.L_x_42) ;  /* 0xffffff54001c7947 */ /* 0x000fea000383ffff */
.L_x_48:
[----:B--2---:R-:W-:-:S04]  /*efa0*/  IMAD.U32 R12, RZ, RZ, UR6 ;  /* 0x00000006ff0c7e24 */ /* 0x004fc8000f8e00ff */
[----:B------:R2:W3:Y:S03]  /*efb0*/  SYNCS.PHASECHK.TRANS64.TRYWAIT P0, [R12+URZ+0x34280], R5 ;  /* 0x034280050c0075a7 */ /* 0x0004e6000800017f */
[----:B---3--:R-:W-:Y:S05]  /*efc0*/  @!P0 NANOSLEEP.SYNCS 0x989680 ;  /* 0x009896800000895d */ /* 0x008fea0003900000 */
[----:B------:R-:W3:Y:S02]  /*efd0*/  @!P0 SYNCS.PHASECHK.TRANS64 P0, [R12+URZ+0x34280], R5 ;  /* 0x034280050c0085a7 */ /* 0x000ee4000800007f */
[----:B---3--:R-:W-:Y:S05]  /*efe0*/  @!P0 BRA `(.L_x_48) ;  /* 0xfffffffc00ec8947 */ /* 0x008fea000383ffff */
[----:B------:R-:W-:Y:S05]  /*eff0*/  BRA `(.L_x_47) ;  /* 0xffffff5c000c7947 */ /* 0x000fea000383ffff */
.L_x_54:
[----:B------:R-:W-:-:S06]  /*f000*/  UIADD3 UR4, UR51, UR50, URZ ;  /* 0x0000003233047290 */ /* 0x000fcc000fffe03f */
[----:B-1----:R-:W-:-:S04]  /*f010*/  IMAD.U32 R4, RZ, RZ, UR4 ;  /* 0x00000004ff047e24 */ /* 0x002fc8000f8e00ff */
[----:B------:R1:W2:Y:S03]  /*f020*/  SYNCS.PHASECHK.TRANS64.TRYWAIT P0, [R4+URZ+0x10], R3 ;  /* 0x00001003040075a7 */ /* 0x0002a6000800017f */
[----:B--2---:R-:W-:Y:S05]  /*f030*/  @!P0 NANOSLEEP.SYNCS 0x989680 ;  /* 0x009896800000895d */ /* 0x004fea0003900000 */
[----:B------:R-:W2:Y:S02]  /*f040*/  @!P0 SYNCS.PHASECHK.TRANS64 P0, [R4+URZ+0x10], R3 ;  /* 0x00001003040085a7 */ /* 0x000ea4000800007f */
[----:B--2---:R-:W-:Y:S05]  /*f050*/  @!P0 BRA `(.L_x_54) ;  /* 0xfffffffc00e88947 */ /* 0x004fea000383ffff */
[----:B------:R-:W-:Y:S05]  /*f060*/  BRA `(.L_x_282) ;  /* 0xffffff6400647947 */ /* 0x000fea000383ffff */
.L_x_66:
[----:B------:R-:W-:-:S07]  /*f070*/  IMAD.MOV.U32 R15, RZ, RZ, -0x1 ;  /* 0xffffffffff0f7424 */ /* 0x000fce00078e00ff */
[----:B-----5:R-:W-:Y:S05]  /*f080*/  WARPSYNC.COLLECTIVE R15, `(.L_x_283) ;  /* 0x000000000f0c7348 */ /* 0x020fea0003c00000 */
[----:B------:R-:W-:Y:S02]  /*f090*/  ELECT P6, UR62, PT ;  /* 0x00000000003e782f */ /* 0x000fe400038c0000 */
[----:B------:R-:W-:Y:S01]  /*f0a0*/  MOV R14, UR62 ;  /* 0x0000003e000e7c02 */ /* 0x000fe20008000f00 */
[----:B-----5:R-:W-:Y:S10]  /*f0b0*/  ENDCOLLECTIVE ;  /* 0x000000000000791b */ /* 0x020ff40003800000 */
.L_x_283:
[----:B------:R-:W-:Y:S05]  /*f0c0*/  BRA `(.L_x_284) ;  /* 0xffffff6800e87947 */ /* 0x000fea000383ffff */
.L_x_68:
[----:B-1----:R-:W-:-:S04]  /*f0d0*/  IMAD.U32 R5, RZ, RZ, UR48 ;  /* 0x00000030ff057e24 */ /* 0x002fc8000f8e00ff */
[----:B------:R1:W2:Y:S03]  /*f0e0*/  SYNCS.PHASECHK.TRANS64.TRYWAIT P2, [R5+URZ+0x342b0], R14 ;  /* 0x0342b00e050075a7 */ /* 0x0002a6000804017f */
[----:B--2---:R-:W-:Y:S05]  /*f0f0*/  @!P2 NANOSLEEP.SYNCS 0x989680 ;  /* 0x009896800000a95d */ /* 0x004fea0003900000 */
[----:B------:R-:W2:Y:S02]  /*f100*/  @!P2 SYNCS.PHASECHK.TRANS64 P2, [R5+URZ+0x342b0], R14 ;  /* 0x0342b00e0500a5a7 */ /* 0x000ea4000804007f */
[----:B--2---:R-:W-:Y:S05]  /*f110*/  @!P2 BRA `(.L_x_68) ;  /* 0xfffffffc00eca947 */ /* 0x004fea000383ffff */
[----:B------:R-:W-:Y:S05]  /*f120*/  BRA `(.L_x_285) ;  /* 0xffffff6c00007947 */ /* 0x000fea000383ffff */
.L_x_74:
[----:B-1----:R-:W-:-:S04]  /*f130*/  IMAD.U32 R5, RZ, RZ, UR48 ;  /* 0x00000030ff057e24 */ /* 0x002fc8000f8e00ff */
[----:B------:R1:W2:Y:S03]  /*f140*/  SYNCS.PHASECHK.TRANS64.TRYWAIT P3, [R5+URZ+0x342b8], R14 ;  /* 0x0342b80e050075a7 */ /* 0x0002a6000806017f */
[----:B--2---:R-:W-:Y:S05]  /*f150*/  @!P3 NANOSLEEP.SYNCS 0x989680 ;  /* 0x009896800000b95d */ /* 0x004fea0003900000 */
[----:B------:R-:W2:Y:S02]  /*f160*/  @!P3 SYNCS.PHASECHK.TRANS64 P3, [R5+URZ+0x342b8], R14 ;  /* 0x0342b80e0500b5a7 */ /* 0x000ea4000806007f */
[----:B--2---:R-:W-:Y:S05]  /*f170*/  @!P3 BRA `(.L_x_74) ;  /* 0xfffffffc00ecb947 */ /* 0x004fea000383ffff */
[----:B------:R-:W-:Y:S05]  /*f180*/  BRA `(.L_x_286) ;  /* 0xffffff7000647947 */ /* 0x000fea000383ffff */
.L_x_80:
[----:B-1----:R-:W-:-:S04]  /*f190*/  IMAD.U32 R5, RZ, RZ, UR48 ;  /* 0x00000030ff057e24 */ /* 0x002fc8000f8e00ff */
[----:B------:R1:W2:Y:S03]  /*f1a0*/  SYNCS.PHASECHK.TRANS64.TRYWAIT P3, [R5+URZ+0x342c0], R14 ;  /* 0x0342c00e050075a7 */ /* 0x0002a6000806017f */
[----:B--2---:R-:W-:Y:S05]  /*f1b0*/  @!P3 NANOSLEEP.SYNCS 0x989680 ;  /* 0x009896800000b95d */ /* 0x004fea0003900000 */
[----:B------:R-:W2:Y:S02]  /*f1c0*/  @!P3 SYNCS.PHASECHK.TRANS64 P3, [R5+URZ+0x342c0], R14 ;  /* 0x0342c00e0500b5a7 */ /* 0x000ea4000806007f */
[----:B--2---:R-:W-:Y:S05]  /*f1d0*/  @!P3 BRA `(.L_x_80) ;  /* 0xfffffffc00ecb947 */ /* 0x004fea000383ffff */
[----:B------:R-:W-:Y:S05]  /*f1e0*/  BRA `(.L_x_287) ;  /* 0xffffff7400b07947 */ /* 0x000fea000383ffff */
.L_x_86:
[----:B-1----:R-:W-:-:S04]  /*f1f0*/  IMAD.U32 R5, RZ, RZ, UR48 ;  /* 0x00000030ff057e24 */ /* 0x002fc8000f8e00ff */
[----:B------:R1:W2:Y:S03]  /*f200*/  SYNCS.PHASECHK.TRANS64.TRYWAIT P3, [R5+URZ+0x342c8], R14 ;  /* 0x0342c80e050075a7 */ /* 0x0002a6000806017f */
[----:B--2---:R-:W-:Y:S05]  /*f210*/  @!P3 NANOSLEEP.SYNCS 0x989680 ;  /* 0x009896800000b95d */ /* 0x004fea0003900000 */
[----:B------:R-:W2:Y:S02]  /*f220*/  @!P3 SYNCS.PHASECHK.TRANS64 P3, [R5+URZ+0x342c8], R14 ;  /* 0x0342c80e0500b5a7 */ /* 0x000ea4000806007f */
[----:B--2---:R-:W-:Y:S05]  /*f230*/  @!P3 BRA `(.L_x_86) ;  /* 0xfffffffc00ecb947 */ /* 0x004fea000383ffff */
[----:B------:R-:W-:Y:S05]  /*f240*/  BRA `(.L_x_288) ;  /* 0xffffff7800fc7947 */ /* 0x000fea000383ffff */
.L_x_92:
[----:B-1----:R-:W-:-:S04]  /*f250*/  IMAD.U32 R5, RZ, RZ, UR48 ;  /* 0x00000030ff057e24 */ /* 0x002fc8000f8e00ff */
[----:B------:R1:W2:Y:S03]  /*f260*/  SYNCS.PHASECHK.TRANS64.TRYWAIT P3, [R5+URZ+0x342b0], R8 ;  /* 0x0342b008050075a7 */ /* 0x0002a6000806017f */
[----:B--2---:R-:W-:Y:S05]  /*f270*/  @!P3 NANOSLEEP.SYNCS 0x989680 ;  /* 0x009896800000b95d */ /* 0x004fea0003900000 */
[----:B------:R-:W2:Y:S02]  /*f280*/  @!P3 SYNCS.PHASECHK.TRANS64 P3, [R5+URZ+0x342b0], R8 ;  /* 0x0342b0080500b5a7 */ /* 0x000ea4000806007f */
[----:B--2---:R-:W-:Y:S05]  /*f290*/  @!P3 BRA `(.L_x_92) ;  /* 0xfffffffc00ecb947 */ /* 0x004fea000383ffff */
[----:B------:R-:W-:Y:S05]  /*f2a0*/  BRA `(.L_x_289) ;  /* 0xffffff8000507947 */ /* 0x000fea000383ffff */
.L_x_98:
[----:B-1----:R-:W-:-:S04]  /*f2b0*/  IMAD.U32 R5, RZ, RZ, UR48 ;  /* 0x00000030ff057e24 */ /* 0x002fc8000f8e00ff */
[----:B------:R1:W2:Y:S03]  /*f2c0*/  SYNCS.PHASECHK.TRANS64.TRYWAIT P3, [R5+URZ+0x342b8], R8 ;  /* 0x0342b808050075a7 */ /* 0x0002a6000806017f */
[----:B--2---:R-:W-:Y:S05]  /*f2d0*/  @!P3 NANOSLEEP.SYNCS 0x989680 ;  /* 0x009896800000b95d */ /* 0x004fea0003900000 */
[----:B------:R-:W2:Y:S02]  /*f2e0*/  @!P3 SYNCS.PHASECHK.TRANS64 P3, [R5+URZ+0x342b8], R8 ;  /* 0x0342b8080500b5a7 */ /* 0x000ea4000806007f */
[----:B--2---:R-:W-:Y:S05]  /*f2f0*/  @!P3 BRA `(.L_x_98) ;  /* 0xfffffffc00ecb947 */ /* 0x004fea000383ffff */
[----:B------:R-:W-:Y:S05]  /*f300*/  BRA `(.L_x_290) ;  /* 0xffffff84009c7947 */ /* 0x000fea000383ffff */
.L_x_104:
[----:B-1----:R-:W-:-:S04]  /*f310*/  IMAD.U32 R5, RZ, RZ, UR48 ;  /* 0x00000030ff057e24 */ /* 0x002fc8000f8e00ff */
[----:B------:R1:W2:Y:S03]  /*f320*/  SYNCS.PHASECHK.TRANS64.TRYWAIT P3, [R5+URZ+0x342c0], R8 ;  /* 0x0342c008050075a7 */ /* 0x0002a6000806017f */
[----:B--2---:R-:W-:Y:S05]  /*f330*/  @!P3 NANOSLEEP.SYNCS 0x989680 ;  /* 0x009896800000b95d */ /* 0x004fea0003900000 */
[----:B------:R-:W2:Y:S02]  /*f340*/  @!P3 SYNCS.PHASECHK.TRANS64 P3, [R5+URZ+0x342c0], R8 ;  /* 0x0342c0080500b5a7 */ /* 0x000ea4000806007f */
[----:B--2---:R-:W-:Y:S05]  /*f350*/  @!P3 BRA `(.L_x_104) ;  /* 0xfffffffc00ecb947 */ /* 0x004fea000383ffff */
[----:B------:R-:W-:Y:S05]  /*f360*/  BRA `(.L_x_291) ;  /* 0xffffff8800e07947 */ /* 0x000fea000383ffff */
.L_x_110:
[----:B-1----:R-:W-:-:S04]  /*f370*/  IMAD.U32 R5, RZ, RZ, UR48 ;  /* 0x00000030ff057e24 */ /* 0x002fc8000f8e00ff */
[----:B------:R1:W3:Y:S03]  /*f380*/  SYNCS.PHASECHK.TRANS64.TRYWAIT P3, [R5+URZ+0x342c8], R8 ;  /* 0x0342c808050075a7 */ /* 0x0002e6000806017f */
[----:B---3--:R-:W-:Y:S05]  /*f390*/  @!P3 NANOSLEEP.SYNCS 0x989680 ;  /* 0x009896800000b95d */ /* 0x008fea0003900000 */
[----:B------:R-:W3:Y:S02]  /*f3a0*/  @!P3 SYNCS.PHASECHK.TRANS64 P3, [R5+URZ+0x342c8], R8 ;  /* 0x0342c8080500b5a7 */ /* 0x000ee4000806007f */
[----:B---3--:R-:W-:Y:S05]  /*f3b0*/  @!P3 BRA `(.L_x_110) ;  /* 0xfffffffc00ecb947 */ /* 0x008fea000383ffff */
[----:B------:R-:W-:Y:S05]  /*f3c0*/  BRA `(.L_x_292) ;  /* 0xffffff9000247947 */ /* 0x000fea000383ffff */
.L_x_116:
[----:B----4-:R-:W-:-:S04]  /*f3d0*/  IMAD.U32 R3, RZ, RZ, UR4 ;  /* 0x00000004ff037e24 */ /* 0x010fc8000f8e00ff */
[----:B------:R4:W1:Y:S03]  /*f3e0*/  SYNCS.PHASECHK.TRANS64.TRYWAIT P2, [R3+URZ+0x34200], R0 ;  /* 0x03420000030075a7 */ /* 0x000866000804017f */
[----:B-1----:R-:W-:Y:S05]  /*f3f0*/  @!P2 NANOSLEEP.SYNCS 0x989680 ;  /* 0x009896800000a95d */ /* 0x002fea0003900000 */
[----:B------:R-:W1:Y:S02]  /*f400*/  @!P2 SYNCS.PHASECHK.TRANS64 P2, [R3+URZ+0x34200], R0 ;  /* 0x034200000300a5a7 */ /* 0x000e64000804007f */
[----:B-1----:R-:W-:Y:S05]  /*f410*/  @!P2 BRA `(.L_x_116) ;  /* 0xfffffffc00eca947 */ /* 0x002fea000383ffff */
[----:B------:R-:W-:Y:S05]  /*f420*/  BRA `(.L_x_293) ;  /* 0xffffff9400807947 */ /* 0x000fea000383ffff */
.L_x_120:
[----:B-1----:R-:W-:-:S04]  /*f430*/  IMAD.U32 R4, RZ, RZ, UR4 ;  /* 0x00000004ff047e24 */ /* 0x002fc8000f8e00ff */
[----:B------:R1:W4:Y:S03]  /*f440*/  SYNCS.PHASECHK.TRANS64.TRYWAIT P2, [R4+URZ+0x34200], R3 ;  /* 0x03420003040075a7 */ /* 0x000326000804017f */
[----:B----4-:R-:W-:Y:S05]  /*f450*/  @!P2 NANOSLEEP.SYNCS 0x989680 ;  /* 0x009896800000a95d */ /* 0x010fea0003900000 */
[----:B------:R-:W4:Y:S02]  /*f460*/  @!P2 SYNCS.PHASECHK.TRANS64 P2, [R4+URZ+0x34200], R3 ;  /* 0x034200030400a5a7 */ /* 0x000f24000804007f */
[----:B----4-:R-:W-:Y:S05]  /*f470*/  @!P2 BRA `(.L_x_120) ;  /* 0xfffffffc00eca947 */ /* 0x010fea000383ffff */
[----:B------:R-:W-:Y:S05]  /*f480*/  BRA `(.L_x_294) ;  /* 0xffffff98001c7947 */ /* 0x000fea000383ffff */
.L_x_138:
[----:B-1----:R-:W-:-:S04]  /*f490*/  IMAD.U32 R3, RZ, RZ, UR6 ;  /* 0x00000006ff037e24 */ /* 0x002fc8000f8e00ff */
[----:B------:R1:W2:Y:S03]  /*f4a0*/  SYNCS.PHASECHK.TRANS64.TRYWAIT P0, [R3+URZ+0x342f8], R0 ;  /* 0x0342f800030075a7 */ /* 0x0002a6000800017f */
[----:B--2---:R-:W-:Y:S05]  /*f4b0*/  @!P0 NANOSLEEP.SYNCS 0x989680 ;  /* 0x009896800000895d */ /* 0x004fea0003900000 */
[----:B------:R-:W2:Y:S02]  /*f4c0*/  @!P0 SYNCS.PHASECHK.TRANS64 P0, [R3+URZ+0x342f8], R0 ;  /* 0x0342f800030085a7 */ /* 0x000ea4000800007f */
[----:B--2---:R-:W-:Y:S05]  /*f4d0*/  @!P0 BRA `(.L_x_138) ;  /* 0xfffffffc00ec8947 */ /* 0x004fea000383ffff */
[----:B------:R-:W-:Y:S05]  /*f4e0*/  BRA `(.L_x_295) ;  /* 0xffffffa4006c7947 */ /* 0x000fea000383ffff */
.L_x_140:
[----:B-1----:R-:W-:-:S04]  /*f4f0*/  IMAD.U32 R6, RZ, RZ, UR7 ;  /* 0x00000007ff067e24 */ /* 0x002fc8000f8e00ff */
[----:B------:R1:W2:Y:S03]  /*f500*/  SYNCS.PHASECHK.TRANS64.TRYWAIT P0, [R6+URZ+0x34200], R3 ;  /* 0x03420003060075a7 */ /* 0x0002a6000800017f */
[----:B--2---:R-:W-:Y:S05]  /*f510*/  @!P0 NANOSLEEP.SYNCS 0x989680 ;  /* 0x009896800000895d */ /* 0x004fea0003900000 */
[----:B------:R-:W2:Y:S02]  /*f520*/  @!P0 SYNCS.PHASECHK.TRANS64 P0, [R6+URZ+0x34200], R3 ;  /* 0x03420003060085a7 */ /* 0x000ea4000800007f */
[----:B--2---:R-:W-:Y:S05]  /*f530*/  @!P0 BRA `(.L_x_140) ;  /* 0xfffffffc00ec8947 */ /* 0x004fea000383ffff */
[----:B------:R-:W-:Y:S05]  /*f540*/  BRA `(.L_x_296) ;  /* 0xffffffa400947947 */ /* 0x000fea000383ffff */
.L_x_146:
[----:B-1----:R-:W-:-:S04]  /*f550*/  IMAD.U32 R4, RZ, RZ, UR6 ;  /* 0x00000006ff047e24 */ /* 0x002fc8000f8e00ff */
[----:B------:R1:W3:Y:S03]  /*f560*/  SYNCS.PHASECHK.TRANS64.TRYWAIT P1, [R4+URZ+0x342d0], R3 ;  /* 0x0342d003040075a7 */ /* 0x0002e6000802017f */
[----:B---3--:R-:W-:Y:S05]  /*f570*/  @!P1 NANOSLEEP.SYNCS 0x989680 ;  /* 0x009896800000995d */ /* 0x008fea0003900000 */
[----:B------:R-:W3:Y:S02]  /*f580*/  @!P1 SYNCS.PHASECHK.TRANS64 P1, [R4+URZ+0x342d0], R3 ;  /* 0x0342d003040095a7 */ /* 0x000ee4000802007f */
[----:B---3--:R-:W-:Y:S05]  /*f590*/  @!P1 BRA `(.L_x_146) ;  /* 0xfffffffc00ec9947 */ /* 0x008fea000383ffff */
[----:B------:R-:W-:Y:S05]  /*f5a0*/  BRA `(.L_x_297) ;  /* 0xffffffa800407947 */ /* 0x000fea000383ffff */
.L_x_152:
[----:B-1-3--:R-:W-:-:S04]  /*f5b0*/  IMAD.U32 R4, RZ, RZ, UR6 ;  /* 0x00000006ff047e24 */ /* 0x00afc8000f8e00ff */
[----:B------:R1:W3:Y:S03]  /*f5c0*/  SYNCS.PHASECHK.TRANS64.TRYWAIT P1, [R4+URZ+0x342d8], R3 ;  /* 0x0342d803040075a7 */ /* 0x0002e6000802017f */
[----:B---3--:R-:W-:Y:S05]  /*f5d0*/  @!P1 NANOSLEEP.SYNCS 0x989680 ;  /* 0x009896800000995d */ /* 0x008fea0003900000 */
[----:B------:R-:W3:Y:S02]  /*f5e0*/  @!P1 SYNCS.PHASECHK.TRANS64 P1, [R4+URZ+0x342d8], R3 ;  /* 0x0342d803040095a7 */ /* 0x000ee4000802007f */
[----:B---3--:R-:W-:Y:S05]  /*f5f0*/  @!P1 BRA `(.L_x_152) ;  /* 0xfffffffc00ec9947 */ /* 0x008fea000383ffff */
[----:B------:R-:W-:Y:S05]  /*f600*/  BRA `(.L_x_298) ;  /* 0xffffffa8007c7947 */ /* 0x000fea000383ffff */
.L_x_158:
[----:B-1-34-:R-:W-:-:S04]  /*f610*/  IMAD.U32 R4, RZ, RZ, UR6 ;  /* 0x00000006ff047e24 */ /* 0x01afc8000f8e00ff */
[----:B------:R1:W3:Y:S03]  /*f620*/  SYNCS.PHASECHK.TRANS64.TRYWAIT P1, [R4+URZ+0x342e0], R3 ;  /* 0x0342e003040075a7 */ /* 0x0002e6000802017f */
[----:B---3--:R-:W-:Y:S05]  /*f630*/  @!P1 NANOSLEEP.SYNCS 0x989680 ;  /* 0x009896800000995d */ /* 0x008fea0003900000 */
[----:B------:R-:W3:Y:S02]  /*f640*/  @!P1 SYNCS.PHASECHK.TRANS64 P1, [R4+URZ+0x342e0], R3 ;  /* 0x0342e003040095a7 */ /* 0x000ee4000802007f */
[----:B---3--:R-:W-:Y:S05]  /*f650*/  @!P1 BRA `(.L_x_158) ;  /* 0xfffffffc00ec9947 */ /* 0x008fea000383ffff */
[----:B------:R-:W-:Y:S05]  /*f660*/  BRA `(.L_x_299) ;  /* 0xffffffa800c47947 */ /* 0x000fea000383ffff */
.L_x_164:
[----:B-1-34-:R-:W-:-:S04]  /*f670*/  IMAD.U32 R4, RZ, RZ, UR6 ;  /* 0x00000006ff047e24 */ /* 0x01afc8000f8e00ff */
[----:B------:R1:W3:Y:S03]  /*f680*/  SYNCS.PHASECHK.TRANS64.TRYWAIT P1, [R4+URZ+0x342e8], R3 ;  /* 0x0342e803040075a7 */ /* 0x0002e6000802017f */
[----:B---3--:R-:W-:Y:S05]  /*f690*/  @!P1 NANOSLEEP.SYNCS 0x989680 ;  /* 0x009896800000995d */ /* 0x008fea0003900000 */
[----:B------:R-:W3:Y:S02]  /*f6a0*/  @!P1 SYNCS.PHASECHK.TRANS64 P1, [R4+URZ+0x342e8], R3 ;  /* 0x0342e803040095a7 */ /* 0x000ee4000802007f */
[----:B---3--:R-:W-:Y:S05]  /*f6b0*/  @!P1 BRA `(.L_x_164) ;  /* 0xfffffffc00ec9947 */ /* 0x008fea000383ffff */
[----:B------:R-:W-:Y:S05]  /*f6c0*/  BRA `(.L_x_300) ;  /* 0xffffffac00047947 */ /* 0x000fea000383ffff */
.L_x_170:
[----:B-1----:R-:W-:-:S04]  /*f6d0*/  IMAD.U32 R5, RZ, RZ, UR6 ;  /* 0x00000006ff057e24 */ /* 0x002fc8000f8e00ff */
[----:B------:R1:W3:Y:S03]  /*f6e0*/  SYNCS.PHASECHK.TRANS64.TRYWAIT P1, [R5+URZ+0x342d0], R4 ;  /* 0x0342d004050075a7 */ /* 0x0002e6000802017f */
[----:B---3--:R-:W-:Y:S05]  /*f6f0*/  @!P1 NANOSLEEP.SYNCS 0x989680 ;  /* 0x009896800000995d */ /* 0x008fea0003900000 */
[----:B------:R-:W3:Y:S02]  /*f700*/  @!P1 SYNCS.PHASECHK.TRANS64 P1, [R5+URZ+0x342d0], R4 ;  /* 0x0342d004050095a7 */ /* 0x000ee4000802007f */
[----:B---3--:R-:W-:Y:S05]  /*f710*/  @!P1 BRA `(.L_x_170) ;  /* 0xfffffffc00ec9947 */ /* 0x008fea000383ffff */
[----:B------:R-:W-:Y:S05]  /*f720*/  BRA `(.L_x_301) ;  /* 0xffffffac004c7947 */ /* 0x000fea000383ffff */
.L_x_176:
[----:B-1-3--:R-:W-:-:S04]  /*f730*/  IMAD.U32 R5, RZ, RZ, UR6 ;  /* 0x00000006ff057e24 */ /* 0x00afc8000f8e00ff */
[----:B------:R1:W3:Y:S03]  /*f740*/  SYNCS.PHASECHK.TRANS64.TRYWAIT P1, [R5+URZ+0x342d8], R4 ;  /* 0x0342d804050075a7 */ /* 0x0002e6000802017f */
[----:B---3--:R-:W-:Y:S05]  /*f750*/  @!P1 NANOSLEEP.SYNCS 0x989680 ;  /* 0x009896800000995d */ /* 0x008fea0003900000 */
[----:B------:R-:W3:Y:S02]  /*f760*/  @!P1 SYNCS.PHASECHK.TRANS64 P1, [R5+URZ+0x342d8], R4 ;  /* 0x0342d804050095a7 */ /* 0x000ee4000802007f */
[----:B---3--:R-:W-:Y:S05]  /*f770*/  @!P1 BRA `(.L_x_176) ;  /* 0xfffffffc00ec9947 */ /* 0x008fea000383ffff */
[----:B------:R-:W-:Y:S05]  /*f780*/  BRA `(.L_x_302) ;  /* 0xffffffac00807947 */ /* 0x000fea000383ffff */
.L_x_182:
[----:B-1-34-:R-:W-:-:S04]  /*f790*/  IMAD.U32 R5, RZ, RZ, UR6 ;  /* 0x00000006ff057e24 */ /* 0x01afc8000f8e00ff */
[----:B------:R1:W3:Y:S03]  /*f7a0*/  SYNCS.PHASECHK.TRANS64.TRYWAIT P1, [R5+URZ+0x342e0], R4 ;  /* 0x0342e004050075a7 */ /* 0x0002e6000802017f */
[----:B---3--:R-:W-:Y:S05]  /*f7b0*/  @!P1 NANOSLEEP.SYNCS 0x989680 ;  /* 0x009896800000995d */ /* 0x008fea0003900000 */
[----:B------:R-:W3:Y:S02]  /*f7c0*/  @!P1 SYNCS.PHASECHK.TRANS64 P1, [R5+URZ+0x342e0], R4 ;  /* 0x0342e004050095a7 */ /* 0x000ee4000802007f */
[----:B---3--:R-:W-:Y:S05]  /*f7d0*/  @!P1 BRA `(.L_x_182) ;  /* 0xfffffffc00ec9947 */ /* 0x008fea000383ffff */
[----:B------:R-:W-:Y:S05]  /*f7e0*/  BRA `(.L_x_303) ;  /* 0xffffffac00bc7947 */ /* 0x000fea000383ffff */
.L_x_188:
[----:B-1-34-:R-:W-:-:S04]  /*f7f0*/  IMAD.U32 R5, RZ, RZ, UR6 ;  /* 0x00000006ff057e24 */ /* 0x01afc8000f8e00ff */
[----:B------:R1:W3:Y:S03]  /*f800*/  SYNCS.PHASECHK.TRANS64.TRYWAIT P1, [R5+URZ+0x342e8], R4 ;  /* 0x0342e804050075a7 */ /* 0x0002e6000802017f */
[----:B---3--:R-:W-:Y:S05]  /*f810*/  @!P1 NANOSLEEP.SYNCS 0x989680 ;  /* 0x009896800000995d */ /* 0x008fea0003900000 */
[----:B------:R-:W3:Y:S02]  /*f820*/  @!P1 SYNCS.PHASECHK.TRANS64 P1, [R5+URZ+0x342e8], R4 ;  /* 0x0342e804050095a7 */ /* 0x000ee4000802007f */
[----:B---3--:R-:W-:Y:S05]  /*f830*/  @!P1 BRA `(.L_x_188) ;  /* 0xfffffffc00ec9947 */ /* 0x008fea000383ffff */
[----:B------:R-:W-:Y:S05]  /*f840*/  BRA `(.L_x_304) ;  /* 0xffffffac00ec7947 */ /* 0x000fea000383ffff */
.L_x_203:
[----:B-1----:R-:W-:-:S04]  /*f850*/  IMAD.U32 R0, RZ, RZ, UR6 ;  /* 0x00000006ff007e24 */ /* 0x002fc8000f8e00ff */
[----:B------:R1:W2:Y:S03]  /*f860*/  SYNCS.PHASECHK.TRANS64.TRYWAIT P0, [R0+URZ+0x342d0], R3 ;  /* 0x0342d003000075a7 */ /* 0x0002a6000800017f */
[----:B--2---:R-:W-:Y:S05]  /*f870*/  @!P0 NANOSLEEP.SYNCS 0x989680 ;  /* 0x009896800000895d */ /* 0x004fea0003900000 */
[----:B------:R-:W2:Y:S02]  /*f880*/  @!P0 SYNCS.PHASECHK.TRANS64 P0, [R0+URZ+0x342d0], R3 ;  /* 0x0342d003000085a7 */ /* 0x000ea4000800007f */
[----:B--2---:R-:W-:Y:S05]  /*f890*/  @!P0 BRA `(.L_x_203) ;  /* 0xfffffffc00ec8947 */ /* 0x004fea000383ffff */
[----:B------:R-:W-:Y:S05]  /*f8a0*/  BRA `(.L_x_305) ;  /* 0xffffffb400707947 */ /* 0x000fea000383ffff */
.L_x_205:
[----:B-1----:R-:W-:-:S04]  /*f8b0*/  IMAD.U32 R0, RZ, RZ, UR6 ;  /* 0x00000006ff007e24 */ /* 0x002fc8000f8e00ff */
[----:B------:R1:W2:Y:S03]  /*f8c0*/  SYNCS.PHASECHK.TRANS64.TRYWAIT P0, [R0+URZ+0x342d8], R3 ;  /* 0x0342d803000075a7 */ /* 0x0002a6000800017f */
[----:B--2---:R-:W-:Y:S05]  /*f8d0*/  @!P0 NANOSLEEP.SYNCS 0x989680 ;  /* 0x009896800000895d */ /* 0x004fea0003900000 */
[----:B------:R-:W2:Y:S02]  /*f8e0*/  @!P0 SYNCS.PHASECHK.TRANS64 P0, [R0+URZ+0x342d8], R3 ;  /* 0x0342d803000085a7 */ /* 0x000ea4000800007f */
[----:B--2---:R-:W-:Y:S05]  /*f8f0*/  @!P0 BRA `(.L_x_205) ;  /* 0xfffffffc00ec8947 */ /* 0x004fea000383ffff */
[----:B------:R-:W-:Y:S05]  /*f900*/  BRA `(.L_x_306) ;  /* 0xffffffb400687947 */ /* 0x000fea000383ffff */
.L_x_207:
[----:B-1----:R-:W-:-:S04]  /*f910*/  IMAD.U32 R0, RZ, RZ, UR6 ;  /* 0x00000006ff007e24 */ /* 0x002fc8000f8e00ff */
[----:B------:R1:W2:Y:S03]  /*f920*/  SYNCS.PHASECHK.TRANS64.TRYWAIT P0, [R0+URZ+0x342e0], R3 ;  /* 0x0342e003000075a7 */ /* 0x0002a6000800017f */
[----:B--2---:R-:W-:Y:S05]  /*f930*/  @!P0 NANOSLEEP.SYNCS 0x989680 ;  /* 0x009896800000895d */ /* 0x004fea0003900000 */
[----:B------:R-:W2:Y:S02]  /*f940*/  @!P0 SYNCS.PHASECHK.TRANS64 P0, [R0+URZ+0x342e0], R3 ;  /* 0x0342e003000085a7 */ /* 0x000ea4000800007f */
[----:B--2---:R-:W-:Y:S05]  /*f950*/  @!P0 BRA `(.L_x_207) ;  /* 0xfffffffc00ec8947 */ /* 0x004fea000383ffff */
[----:B------:R-:W-:Y:S05]  /*f960*/  BRA `(.L_x_307) ;  /* 0xffffffb400607947 */ /* 0x000fea000383ffff */
.L_x_219:
[----:B------:R-:W-:Y:S01]  /*f970*/  BSSY B1, `(.L_x_308) ;  /* 0x0000006000017945 */ /* 0x000fe20003800000 */
[----:B------:R-:W-:-:S07]  /*f980*/  IMAD.MOV.U32 R15, RZ, RZ, -0x1 ;  /* 0xffffffffff0f7424 */ /* 0x000fce00078e00ff */
[----:B-----5:R-:W-:Y:S05]  /*f990*/  WARPSYNC.COLLECTIVE R15, `(.L_x_309) ;  /* 0x000000000f0c7348 */ /* 0x020fea0003c00000 */
[----:B-----5:R-:W-:Y:S02]  /*f9a0*/  ELECT P6, UR62, PT ;  /* 0x00000000003e782f */ /* 0x020fe400038c0000 */
[----:B------:R-:W-:Y:S01]  /*f9b0*/  MOV R14, UR62 ;  /* 0x0000003e000e7c02 */ /* 0x000fe20008000f00 */
[----:B------:R-:W-:Y:S10]  /*f9c0*/  ENDCOLLECTIVE ;  /* 0x000000000000791b */ /* 0x000ff40003800000 */
.L_x_309:
[----:B------:R-:W-:Y:S05]  /*f9d0*/  BSYNC B1 ;  /* 0x0000000000017941 */ /* 0x000fea0003800000 */
.L_x_308:
[----:B------:R-:W-:Y:S05]  /*f9e0*/  BRA `(.L_x_310) ;  /* 0xffffffc000547947 */ /* 0x000fea000383ffff */
.L_x_222:
[----:B-1----:R1:W3:Y:S02]  /*f9f0*/  SYNCS.PHASECHK.TRANS64.TRYWAIT P0, [R9+URZ+0x34298], R6 ;  /* 0x03429806090075a7 */ /* 0x0022e4000800017f */
[----:B---3--:R-:W-:Y:S05]  /*fa00*/  @!P0 NANOSLEEP.SYNCS 0x989680 ;  /* 0x009896800000895d */ /* 0x008fea0003900000 */
[----:B------:R-:W3:Y:S02]  /*fa10*/  @!P0 SYNCS.PHASECHK.TRANS64 P0, [R9+URZ+0x34298], R6 ;  /* 0x03429806090085a7 */ /* 0x000ee4000800007f */
[----:B---3--:R-:W-:Y:S05]  /*fa20*/  @!P0 BRA `(.L_x_222) ;  /* 0xfffffffc00f08947 */ /* 0x008fea000383ffff */
[----:B------:R-:W-:Y:S05]  /*fa30*/  BRA `(.L_x_311) ;  /* 0xffffffc000847947 */ /* 0x000fea000383ffff */
.L_x_227:
[----:B-1----:R1:W2:Y:S02]  /*fa40*/  SYNCS.PHASECHK.TRANS64.TRYWAIT P0, [R8+URZ+0x34200], R5 ;  /* 0x03420005080075a7 */ /* 0x0022a4000800017f */
[----:B--2---:R-:W-:Y:S05]  /*fa50*/  @!P0 NANOSLEEP.SYNCS 0x989680 ;  /* 0x009896800000895d */ /* 0x004fea0003900000 */
[----:B------:R-:W2:Y:S02]  /*fa60*/  @!P0 SYNCS.PHASECHK.TRANS64 P0, [R8+URZ+0x34200], R5 ;  /* 0x03420005080085a7 */ /* 0x000ea4000800007f */
[----:B--2---:R-:W-:Y:S05]  /*fa70*/  @!P0 BRA `(.L_x_227) ;  /* 0xfffffffc00f08947 */ /* 0x004fea000383ffff */
[----:B------:R-:W-:Y:S05]  /*fa80*/  BRA `(.L_x_312) ;  /* 0xffffffc400787947 */ /* 0x000fea000383ffff */
.L_x_230:
[----:B------:R-:W-:Y:S01]  /*fa90*/  BSSY B1, `(.L_x_313) ;  /* 0x0000006000017945 */ /* 0x000fe20003800000 */
[----:B------:R-:W-:-:S07]  /*faa0*/  IMAD.MOV.U32 R15, RZ, RZ, -0x1 ;  /* 0xffffffffff0f7424 */ /* 0x000fce00078e00ff */
[----:B-1---5:R-:W-:Y:S05]  /*fab0*/  WARPSYNC.COLLECTIVE R15, `(.L_x_314) ;  /* 0x000000000f0c7348 */ /* 0x022fea0003c00000 */
[----:B------:R-:W-:Y:S02]  /*fac0*/  ELECT P6, UR62, PT ;  /* 0x00000000003e782f */ /* 0x000fe400038c0000 */
[----:B------:R-:W-:Y:S01]  /*fad0*/  MOV R14, UR62 ;  /* 0x0000003e000e7c02 */ /* 0x000fe20008000f00 */
[----:B-1---5:R-:W-:Y:S10]  /*fae0*/  ENDCOLLECTIVE ;  /* 0x000000000000791b */ /* 0x022ff40003800000 */
.L_x_314:
[----:B------:R-:W-:Y:S05]  /*faf0*/  BSYNC B1 ;  /* 0x0000000000017941 */ /* 0x000fea0003800000 */
.L_x_313:
[----:B------:R-:W-:Y:S05]  /*fb00*/  BRA `(.L_x_315) ;  /* 0xffffffc400c07947 */ /* 0x000fea000383ffff */
.L_x_233:
[----:B------:R-:W-:Y:S01]  /*fb10*/  BSSY B1, `(.L_x_316) ;  /* 0x0000005000017945 */ /* 0x000fe20003800000 */
[----:B--2---:R-:W-:-:S07]  /*fb20*/  IMAD.MOV.U32 R15, RZ, RZ, -0x1 ;  /* 0xffffffffff0f7424 */ /* 0x004fce00078e00ff */
[----:B-1---5:R-:W-:Y:S05]  /*fb30*/  WARPSYNC.COLLECTIVE R15, `(.L_x_317) ;  /* 0x000000000f087348 */ /* 0x022fea0003c00000 */
[----:B------:R-:W-:Y:S01]  /*fb40*/  NOP ;  /* 0x0000000000007918 */ /* 0x000fe20000000000 */
[----:B-1---5:R-:W-:Y:S01]  /*fb50*/  ENDCOLLECTIVE ;  /* 0x000000000000791b */ /* 0x022fe20003800000 */
.L_x_317:
[----:B------:R-:W-:Y:S05]  /*fb60*/  BSYNC B1 ;  /* 0x0000000000017941 */ /* 0x000fea0003800000 */
.L_x_316:
[----:B------:R-:W-:-:S07]  /*fb70*/  IMAD.MOV.U32 R15, RZ, RZ, -0x1 ;  /* 0xffffffffff0f7424 */ /* 0x000fce00078e00ff */
[----:B------:R-:W-:Y:S05]  /*fb80*/  WARPSYNC.COLLECTIVE R15, `(.L_x_318) ;  /* 0x000000000f0c7348 */ /* 0x000fea0003c00000 */
[----:B------:R-:W-:Y:S02]  /*fb90*/  ELECT P6, UR62, PT ;  /* 0x00000000003e782f */ /* 0x000fe400038c0000 */
[----:B------:R-:W-:Y:S01]  /*fba0*/  MOV R14, UR62 ;  /* 0x0000003e000e7c02 */ /* 0x000fe20008000f00 */
[----:B------:R-:W-:Y:S10]  /*fbb0*/  ENDCOLLECTIVE ;  /* 0x000000000000791b */ /* 0x000ff40003800000 */
.L_x_318:
[----:B------:R-:W-:Y:S05]  /*fbc0*/  BRA `(.L_x_319) ;  /* 0xffffffc800e07947 */ /* 0x000fea000383ffff */
.L_x_236:
[----:B------:R-:W-:Y:S01]  /*fbd0*/  BSSY B0, `(.L_x_320) ;  /* 0x0000006000007945 */ /* 0x000fe20003800000 */
[----:B------:R-:W-:-:S07]  /*fbe0*/  IMAD.MOV.U32 R15, RZ, RZ, -0x1 ;  /* 0xffffffffff0f7424 */ /* 0x000fce00078e00ff */
[----:B-1---5:R-:W-:Y:S05]  /*fbf0*/  WARPSYNC.COLLECTIVE R15, `(.L_x_321) ;  /* 0x000000000f0c7348 */ /* 0x022fea0003c00000 */
[----:B-----5:R-:W-:Y:S02]  /*fc00*/  ELECT P6, UR62, PT ;  /* 0x00000000003e782f */ /* 0x020fe400038c0000 */
[----:B------:R-:W-:Y:S01]  /*fc10*/  MOV R14, UR62 ;  /* 0x0000003e000e7c02 */ /* 0x000fe20008000f00 */
[----:B-1----:R-:W-:Y:S10]  /*fc20*/  ENDCOLLECTIVE ;  /* 0x000000000000791b */ /* 0x002ff40003800000 */
.L_x_321:
[----:B------:R-:W-:Y:S05]  /*fc30*/  BSYNC B0 ;  /* 0x0000000000007941 */ /* 0x000fea0003800000 */
.L_x_320:
[----:B------:R-:W-:Y:S05]  /*fc40*/  BRA `(.L_x_322) ;  /* 0xffffffcc00307947 */ /* 0x000fea000383ffff */
.L_x_240:
[----:B-1----:R1:W2:Y:S02]  /*fc50*/  SYNCS.PHASECHK.TRANS64.TRYWAIT P0, [R7+URZ], R4 ;  /* 0x00000004070075a7 */ /* 0x0022a4000800017f */
[----:B--2---:R-:W-:Y:S05]  /*fc60*/  @!P0 NANOSLEEP.SYNCS 0x989680 ;  /* 0x009896800000895d */ /* 0x004fea0003900000 */
[----:B------:R-:W2:Y:S02]  /*fc70*/  @!P0 SYNCS.PHASECHK.TRANS64 P0, [R7+URZ], R4 ;  /* 0x00000004070085a7 */ /* 0x000ea4000800007f */
[----:B--2---:R-:W-:Y:S05]  /*fc80*/  @!P0 BRA `(.L_x_240) ;  /* 0xfffffffc00f08947 */ /* 0x004fea000383ffff */
[----:B------:R-:W-:Y:S05]  /*fc90*/  BRA `(.L_x_323) ;  /* 0xffffffcc006c7947 */ /* 0x000fea000383ffff */
.L_x_241:
[----:B--2---:R2:W3:Y:S02]  /*fca0*/  SYNCS.PHASECHK.TRANS64.TRYWAIT P0, [R6+URZ], R3 ;  /* 0x00000003060075a7 */ /* 0x0044e4000800017f */
[----:B---3--:R-:W-:Y:S05]  /*fcb0*/  @!P0 NANOSLEEP.SYNCS 0x989680 ;  /* 0x009896800000895d */ /* 0x008fea0003900000 */
[----:B------:R-:W3:Y:S02]  /*fcc0*/  @!P0 SYNCS.PHASECHK.TRANS64 P0, [R6+URZ], R3 ;  /* 0x00000003060085a7 */ /* 0x000ee4000800007f */
[----:B---3--:R-:W-:Y:S05]  /*fcd0*/  @!P0 BRA `(.L_x_241) ;  /* 0xfffffffc00f08947 */ /* 0x008fea000383ffff */
[----:B------:R-:W-:Y:S05]  /*fce0*/  BRA `(.L_x_324) ;  /* 0xffffffcc00747947 */ /* 0x000fea000383ffff */
.L_x_259:
[----:B-1----:R1:W2:Y:S02]  /*fcf0*/  SYNCS.PHASECHK.TRANS64.TRYWAIT P2, [R17+URZ+0x34240], R2 ;  /* 0x03424002110075a7 */ /* 0x0022a4000804017f */
[----:B--2---:R-:W-:Y:S05]  /*fd00*/  @!P2 NANOSLEEP.SYNCS 0x989680 ;  /* 0x009896800000a95d */ /* 0x004fea0003900000 */
[----:B------:R-:W2:Y:S02]  /*fd10*/  @!P2 SYNCS.PHASECHK.TRANS64 P2, [R17+URZ+0x34240], R2 ;  /* 0x034240021100a5a7 */ /* 0x000ea4000804007f */
[----:B--2---:R-:W-:Y:S05]  /*fd20*/  @!P2 BRA `(.L_x_259) ;  /* 0xfffffffc00f0a947 */ /* 0x004fea000383ffff */
[----:B------:R-:W-:Y:S05]  /*fd30*/  BRA `(.L_x_325) ;  /* 0xffffffe800907947 */ /* 0x000fea000383ffff */
.L_x_265:
[----:B-1----:R1:W3:Y:S02]  /*fd40*/  SYNCS.PHASECHK.TRANS64.TRYWAIT P0, [R5+URZ+0x34240], R2 ;  /* 0x03424002050075a7 */ /* 0x0022e4000800017f */
[----:B---3--:R-:W-:Y:S05]  /*fd50*/  @!P0 NANOSLEEP.SYNCS 0x989680 ;  /* 0x009896800000895d */ /* 0x008fea0003900000 */
[----:B------:R-:W3:Y:S02]  /*fd60*/  @!P0 SYNCS.PHASECHK.TRANS64 P0, [R5+URZ+0x34240], R2 ;  /* 0x03424002050085a7 */ /* 0x000ee4000800007f */
[----:B---3--:R-:W-:Y:S05]  /*fd70*/  @!P0 BRA `(.L_x_265) ;  /* 0xfffffffc00f08947 */ /* 0x008fea000383ffff */
[----:B------:R-:W-:Y:S05]  /*fd80*/  BRA `(.L_x_326) ;  /* 0xffffffe800f87947 */ /* 0x000fea000383ffff */
.L_x_267:
[----:B-1----:R1:W3:Y:S02]  /*fd90*/  SYNCS.PHASECHK.TRANS64.TRYWAIT P0, [R7+URZ+0x34240], R0 ;  /* 0x03424000070075a7 */ /* 0x0022e4000800017f */
[----:B---3--:R-:W-:Y:S05]  /*fda0*/  @!P0 NANOSLEEP.SYNCS 0x989680 ;  /* 0x009896800000895d */ /* 0x008fea0003900000 */
[----:B------:R-:W3:Y:S02]  /*fdb0*/  @!P0 SYNCS.PHASECHK.TRANS64 P0, [R7+URZ+0x34240], R0 ;  /* 0x03424000070085a7 */ /* 0x000ee4000800007f */
[----:B---3--:R-:W-:Y:S05]  /*fdc0*/  @!P0 BRA `(.L_x_267) ;  /* 0xfffffffc00f08947 */ /* 0x008fea000383ffff */
[----:B------:R-:W-:Y:S05]  /*fdd0*/  BRA `(.L_x_327) ;  /* 0xffffffec00107947 */ /* 0x000fea000383ffff */
.L_x_269:
[----:B-1----:R1:W3:Y:S02]  /*fde0*/  SYNCS.PHASECHK.TRANS64.TRYWAIT P0, [R7+URZ+0x34240], R0 ;  /* 0x03424000070075a7 */ /* 0x0022e4000800017f */
[----:B---3--:R-:W-:Y:S05]  /*fdf0*/  @!P0 NANOSLEEP.SYNCS 0x989680 ;  /* 0x009896800000895d */ /* 0x008fea0003900000 */
[----:B------:R-:W3:Y:S02]  /*fe00*/  @!P0 SYNCS.PHASECHK.TRANS64 P0, [R7+URZ+0x34240], R0 ;  /* 0x03424000070085a7 */ /* 0x000ee4000800007f */
[----:B---3--:R-:W-:Y:S05]  /*fe10*/  @!P0 BRA `(.L_x_269) ;  /* 0xfffffffc00f08947 */ /* 0x008fea000383ffff */
[----:B------:R-:W-:Y:S05]  /*fe20*/  BRA `(.L_x_328) ;  /* 0xffffffec00287947 */ /* 0x000fea000383ffff */
.L_x_271:
[----:B-1----:R1:W3:Y:S02]  /*fe30*/  SYNCS.PHASECHK.TRANS64.TRYWAIT P0, [R7+URZ+0x34240], R0 ;  /* 0x03424000070075a7 */ /* 0x0022e4000800017f */
[----:B---3--:R-:W-:Y:S05]  /*fe40*/  @!P0 NANOSLEEP.SYNCS 0x989680 ;  /* 0x009896800000895d */ /* 0x008fea0003900000 */
[----:B------:R-:W3:Y:S02]  /*fe50*/  @!P0 SYNCS.PHASECHK.TRANS64 P0, [R7+URZ+0x34240], R0 ;  /* 0x03424000070085a7 */ /* 0x000ee4000800007f */
[----:B---3--:R-:W-:Y:S05]  /*fe60*/  @!P0 BRA `(.L_x_271) ;  /* 0xfffffffc00f08947 */ /* 0x008fea000383ffff */
[----:B------:R-:W-:Y:S05]  /*fe70*/  BRA `(.L_x_329) ;  /* 0xffffffec00407947 */ /* 0x000fea000383ffff */
.L_x_273:
[----:B-1----:R1:W3:Y:S02]  /*fe80*/  SYNCS.PHASECHK.TRANS64.TRYWAIT P0, [R7+URZ+0x34240], R0 ;  /* 0x03424000070075a7 */ /* 0x0022e4000800017f */
[----:B---3--:R-:W-:Y:S05]  /*fe90*/  @!P0 NANOSLEEP.SYNCS 0x989680 ;  /* 0x009896800000895d */ /* 0x008fea0003900000 */
[----:B------:R-:W3:Y:S02]  /*fea0*/  @!P0 SYNCS.PHASECHK.TRANS64 P0, [R7+URZ+0x34240], R0 ;  /* 0x03424000070085a7 */ /* 0x000ee4000800007f */
[----:B---3--:R-:W-:Y:S05]  /*feb0*/  @!P0 BRA `(.L_x_273) ;  /* 0xfffffffc00f08947 */ /* 0x008fea000383ffff */
[----:B------:R-:W-:Y:S05]  /*fec0*/  BRA `(.L_x_330) ;  /* 0xffffffec00587947 */ /* 0x000fea000383ffff */
.L_x_275:
[----:B-1----:R1:W3:Y:S02]  /*fed0*/  SYNCS.PHASECHK.TRANS64.TRYWAIT P0, [R7+URZ+0x34240], R0 ;  /* 0x03424000070075a7 */ /* 0x0022e4000800017f */
[----:B---3--:R-:W-:Y:S05]  /*fee0*/  @!P0 NANOSLEEP.SYNCS 0x989680 ;  /* 0x009896800000895d */ /* 0x008fea0003900000 */
[----:B------:R-:W3:Y:S02]  /*fef0*/  @!P0 SYNCS.PHASECHK.TRANS64 P0, [R7+URZ+0x34240], R0 ;  /* 0x03424000070085a7 */ /* 0x000ee4000800007f */
[----:B---3--:R-:W-:Y:S05]  /*ff00*/  @!P0 BRA `(.L_x_275) ;  /* 0xfffffffc00f08947 */ /* 0x008fea000383ffff */
[----:B------:R-:W-:Y:S05]  /*ff10*/  BRA `(.L_x_331) ;  /* 0xffffffec00707947 */ /* 0x000fea000383ffff */
.L_x_277:
[----:B-1----:R1:W3:Y:S02]  /*ff20*/  SYNCS.PHASECHK.TRANS64.TRYWAIT P0, [R7+URZ+0x34240], R0 ;  /* 0x03424000070075a7 */ /* 0x0022e4000800017f */
[----:B---3--:R-:W-:Y:S05]  /*ff30*/  @!P0 NANOSLEEP.SYNCS 0x989680 ;  /* 0x009896800000895d */ /* 0x008fea0003900000 */
[----:B------:R-:W3:Y:S02]  /*ff40*/  @!P0 SYNCS.PHASECHK.TRANS64 P0, [R7+URZ+0x34240], R0 ;  /* 0x03424000070085a7 */ /* 0x000ee4000800007f */
[----:B---3--:R-:W-:Y:S05]  /*ff50*/  @!P0 BRA `(.L_x_277) ;  /* 0xfffffffc00f08947 */ /* 0x008fea000383ffff */
[----:B------:R-:W-:Y:S05]  /*ff60*/  BRA `(.L_x_332) ;  /* 0xffffffec00887947 */ /* 0x000fea000383ffff */
        .weak           $__internal_0_$__cuda_sm20_div_u64
        .type           $__internal_0_$__cuda_sm20_div_u64,@function
        .size           $__internal_0_$__cuda_sm20_div_u64,(.L_x_256 - $__internal_0_$__cuda_sm20_div_u64)
$__internal_0_$__cuda_sm20_div_u64:
[----:B------:R-:W1:Y:S08]  /*ff70*/  I2F.U64.RP R0, R26 ;  /* 0x0000001a00007312 */ /* 0x000e700000309000 */
[----:B-1----:R-:W1:Y:S02]  /*ff80*/  MUFU.RCP R0, R0 ;  /* 0x0000000000007308 */ /* 0x002e640000001000 */
[----:B-1----:R-:W-:-:S06]  /*ff90*/  VIADD R2, R0, 0x1ffffffe ;  /* 0x1ffffffe00027836 */ /* 0x002fcc0000000000 */
[----:B------:R-:W1:Y:S02]  /*ffa0*/  F2I.U64.TRUNC R2, R2 ;  /* 0x0000000200027311 */ /* 0x000e64000020d800 */
[----:B-1----:R-:W-:-:S04]  /*ffb0*/  IMAD.WIDE.U32 R16, R2, R26, RZ ;  /* 0x0000001a02107225 */ /* 0x002fc800078e00ff */
[----:B------:R-:W-:Y:S01]  /*ffc0*/  IMAD R17, R2, R27, R17 ;  /* 0x0000001b02117224 */ /* 0x000fe200078e0211 */
[----:B------:R-:W-:-:S03]  /*ffd0*/  IADD3 R25, P1, RZ, -R16, RZ ;  /* 0x80000010ff197210 */ /* 0x000fc60007f3e0ff */
[----:B------:R-:W-:Y:S02]  /*ffe0*/  IMAD R17, R3, R26, R17 ;  /* 0x0000001a03117224 */ /* 0x000fe400078e0211 */
[----:B------:R-:W-:-:S04]  /*fff0*/  IMAD.HI.U32 R16, R2, R25, RZ ;  /* 0x0000001902107227 */ /* 0x000fc800078e00ff */
[----:B------:R-:W-:Y:S02]  /*10000*/  IMAD.X R29, RZ, RZ, ~R17, P1 ;  /* 0x000000ffff1d7224 */ /* 0x000fe400008e0e11 */
[----:B------:R-:W-:Y:S02]  /*10010*/  IMAD.MOV.U32 R17, RZ, RZ, R2 ;  /* 0x000000ffff117224 */ /* 0x000fe400078e0002 */
[-C--:B------:R-:W-:Y:S02]  /*10020*/  IMAD R31, R3, R29.reuse, RZ ;  /* 0x0000001d031f7224 */ /* 0x080fe400078e02ff */
[----:B------:R-:W-:-:S04]  /*10030*/  IMAD.WIDE.U32 R16, P1, R2, R29, R16 ;  /* 0x0000001d02107225 */ /* 0x000fc80007820010 */
[----:B------:R-:W-:-:S04]  /*10040*/  IMAD.HI.U32 R29, R3, R29, RZ ;  /* 0x0000001d031d7227 */ /* 0x000fc800078e00ff */
[----:B------:R-:W-:-:S04]  /*10050*/  IMAD.HI.U32 R16, P2, R3, R25, R16 ;  /* 0x0000001903107227 */ /* 0x000fc80007840010 */
[----:B------:R-:W-:Y:S01]  /*10060*/  IMAD.X R0, R29, 0x1, R3, P1 ;  /* 0x000000011d007824 */ /* 0x000fe200008e0603 */
[----:B------:R-:W-:-:S04]  /*10070*/  IADD3 R17, P3, R31, R16, RZ ;  /* 0x000000101f117210 */ /* 0x000fc80007f7e0ff */
[----:B------:R-:W-:Y:S01]  /*10080*/  IADD3.X R25, RZ, RZ, R0, P3, P2 ;  /* 0x000000ffff197210 */ /* 0x000fe20001fe4400 */
[----:B------:R-:W-:-:S04]  /*10090*/  IMAD.WIDE.U32 R2, R17, R26, RZ ;  /* 0x0000001a11027225 */ /* 0x000fc800078e00ff */
[----:B------:R-:W-:Y:S01]  /*100a0*/  IMAD R0, R17, R27, R3 ;  /* 0x0000001b11007224 */ /* 0x000fe200078e0203 */
[----:B------:R-:W-:-:S03]  /*100b0*/  IADD3 R3, P1, RZ, -R2, RZ ;  /* 0x80000002ff037210 */ /* 0x000fc60007f3e0ff */
[----:B------:R-:W-:Y:S02]  /*100c0*/  IMAD R0, R25, R26, R0 ;  /* 0x0000001a19007224 */ /* 0x000fe400078e0200 */
[----:B------:R-:W-:-:S04]  /*100d0*/  IMAD.HI.U32 R16, R17, R3, RZ ;  /* 0x0000000311107227 */ /* 0x000fc800078e00ff */
[----:B------:R-:W-:-:S04]  /*100e0*/  IMAD.X R0, RZ, RZ, ~R0, P1 ;  /* 0x000000ffff007224 */ /* 0x000fc800008e0e00 */
[----:B------:R-:W-:-:S04]  /*100f0*/  IMAD.WIDE.U32 R16, P1, R17, R0, R16 ;  /* 0x0000000011107225 */ /* 0x000fc80007820010 */
[C---:B------:R-:W-:Y:S02]  /*10100*/  IMAD R2, R25.reuse, R0, RZ ;  /* 0x0000000019027224 */ /* 0x040fe400078e02ff */
[----:B------:R-:W-:-:S04]  /*10110*/  IMAD.HI.U32 R17, P2, R25, R3, R16 ;  /* 0x0000000319117227 */ /* 0x000fc80007840010 */
[----:B------:R-:W-:Y:S01]  /*10120*/  IMAD.HI.U32 R0, R25, R0, RZ ;  /* 0x0000000019007227 */ /* 0x000fe200078e00ff */
[----:B------:R-:W-:-:S03]  /*10130*/  IADD3 R17, P3, R2, R17, RZ ;  /* 0x0000001102117210 */ /* 0x000fc60007f7e0ff */
[----:B------:R-:W-:Y:S02]  /*10140*/  IMAD.X R25, R0, 0x1, R25, P1 ;  /* 0x0000000100197824 */ /* 0x000fe400008e0619 */
[----:B------:R-:W-:-:S03]  /*10150*/  IMAD.HI.U32 R2, R17, UR13, RZ ;  /* 0x0000000d11027c27 */ /* 0x000fc6000f8e00ff */
[----:B------:R-:W-:Y:S01]  /*10160*/  IADD3.X R25, RZ, RZ, R25, P3, P2 ;  /* 0x000000ffff197210 */ /* 0x000fe20001fe4419 */
[----:B------:R-:W-:Y:S02]  /*10170*/  IMAD.MOV.U32 R3, RZ, RZ, RZ ;  /* 0x000000ffff037224 */ /* 0x000fe400078e00ff */
[----:B------:R-:W-:-:S04]  /*10180*/  IMAD.WIDE.U32 R2, R17, UR21, R2 ;  /* 0x0000001511027c25 */ /* 0x000fc8000f8e0002 */
[C---:B------:R-:W-:Y:S02]  /*10190*/  IMAD R17, R25.reuse, UR21, RZ ;  /* 0x0000001519117c24 */ /* 0x040fe4000f8e02ff */
[----:B------:R-:W-:-:S04]  /*101a0*/  IMAD.HI.U32 R2, P1, R25, UR13, R2 ;  /* 0x0000000d19027c27 */ /* 0x000fc8000f820002 */
[----:B------:R-:W-:Y:S01]  /*101b0*/  IMAD.HI.U32 R0, R25, UR21, RZ ;  /* 0x0000001519007c27 */ /* 0x000fe2000f8e00ff */
[----:B------:R-:W-:-:S03]  /*101c0*/  IADD3 R17, P2, R17, R2, RZ ;  /* 0x0000000211117210 */ /* 0x000fc60007f5e0ff */
[----:B------:R-:W-:Y:S02]  /*101d0*/  IMAD.X R0, RZ, RZ, R0, P1 ;  /* 0x000000ffff007224 */ /* 0x000fe400008e0600 */
[----:B------:R-:W-:-:S04]  /*101e0*/  IMAD.WIDE.U32 R2, R17, R26, RZ ;  /* 0x0000001a11027225 */ /* 0x000fc800078e00ff */
[----:B------:R-:W-:Y:S01]  /*101f0*/  IMAD.X R0, RZ, RZ, R0, P2 ;  /* 0x000000ffff007224 */ /* 0x000fe200010e0600 */
[----:B------:R-:W-:Y:S01]  /*10200*/  IADD3 R25, P2, -R2, UR13, RZ ;  /* 0x0000000d02197c10 */ /* 0x000fe2000ff5e1ff */
[----:B------:R-:W-:-:S03]  /*10210*/  IMAD R3, R17, R27, R3 ;  /* 0x0000001b11037224 */ /* 0x000fc600078e0203 */
[-C--:B------:R-:W-:Y:S01]  /*10220*/  ISETP.GE.U32.AND P1, PT, R25, R26.reuse, PT ;  /* 0x0000001a1900720c */ /* 0x080fe20003f26070 */
[----:B------:R-:W-:-:S05]  /*10230*/  IMAD R0, R0, R26, R3 ;  /* 0x0000001a00007224 */ /* 0x000fca00078e0203 */
[----:B------:R-:W-:Y:S01]  /*10240*/  IADD3.X R16, ~R0, UR21, RZ, P2, !PT ;  /* 0x0000001500107c10 */ /* 0x000fe200097fe5ff */
[----:B------:R-:W-:Y:S01]  /*10250*/  VIADD R0, R17, 0x1 ;  /* 0x0000000111007836 */ /* 0x000fe20000000000 */
[----:B------:R-:W-:Y:S02]  /*10260*/  IADD3 R2, P2, -R26, R25, RZ ;  /* 0x000000191a027210 */ /* 0x000fe40007f5e1ff */
[----:B------:R-:W-:-:S03]  /*10270*/  ISETP.GE.U32.AND.EX P1, PT, R16, R27, PT, P1 ;  /* 0x0000001b1000720c */ /* 0x000fc60003f26110 */
[----:B------:R-:W-:Y:S01]  /*10280*/  IMAD.X R3, R16, 0x1, ~R27, P2 ;  /* 0x0000000110037824 */ /* 0x000fe200010e0e1b */
[----:B------:R-:W-:Y:S02]  /*10290*/  SEL R2, R2, R25, P1 ;  /* 0x0000001902027207 */ /* 0x000fe40000800000 */
[----:B------:R-:W-:Y:S02]  /*102a0*/  SEL R17, R0, R17, P1 ;  /* 0x0000001100117207 */ /* 0x000fe40000800000 */
[----:B------:R-:W-:Y:S02]  /*102b0*/  SEL R3, R3, R16, P1 ;  /* 0x0000001003037207 */ /* 0x000fe40000800000 */
[----:B------:R-:W-:Y:S01]  /*102c0*/  ISETP.GE.U32.AND P1, PT, R2, R26, PT ;  /* 0x0000001a0200720c */ /* 0x000fe20003f26070 */
[----:B------:R-:W-:Y:S01]  /*102d0*/  VIADD R0, R17, 0x1 ;  /* 0x0000000111007836 */ /* 0x000fe20000000000 */
[----:B------:R-:W-:Y:S01]  /*102e0*/  ISETP.NE.U32.AND P2, PT, R26, RZ, PT ;  /* 0x000000ff1a00720c */ /* 0x000fe20003f45070 */
[----:B------:R-:W-:Y:S01]  /*102f0*/  IMAD.MOV.U32 R2, RZ, RZ, R12 ;  /* 0x000000ffff027224 */ /* 0x000fe200078e000c */
[----:B------:R-:W-:Y:S01]  /*10300*/  ISETP.GE.U32.AND.EX P1, PT, R3, R27, PT, P1 ;  /* 0x0000001b0300720c */ /* 0x000fe20003f26110 */
[----:B------:R-:W-:Y:S01]  /*10310*/  IMAD.MOV.U32 R3, RZ, RZ, 0x0 ;  /* 0x00000000ff037424 */ /* 0x000fe200078e00ff */
[----:B------:R-:W-:-:S02]  /*10320*/  ISETP.NE.AND.EX P2, PT, R27, RZ, PT, P2 ;  /* 0x000000ff1b00720c */ /* 0x000fc40003f45320 */
[----:B------:R-:W-:-:S04]  /*10330*/  SEL R0, R0, R17, P1 ;  /* 0x0000001100007207 */ /* 0x000fc80000800000 */
[----:B------:R-:W-:Y:S01]  /*10340*/  SEL R0, R0, 0xffffffff, P2 ;  /* 0xffffffff00007807 */ /* 0x000fe20001000000 */
[----:B------:R-:W-:Y:S06]  /*10350*/  RET.REL.NODEC R2 `(_ZN7cutlass13device_kernelINS_4gemm6kernel13GemmUniversalINS1_17GroupProblemShapeIN4cute5tupleIJiiiEEEEENS1_10collective13CollectiveMmaINS1_39MainloopSm90ArrayTmaGmmaWarpSpecializedILi3ENS6_IJNS5_1CILi1EEENSC_ILi2EEESD_EEENS1_40KernelPtrArrayTmaWarpSpecializedPingpongEEENS6_IJNSC_ILi128EEESI_SI_EEENS_10bfloat16_tEPNS6_IJlSD_NSC_ILi0EEEEEESK_SN_NS5_8TiledMMAINS5_8MMA_AtomIJNS5_4SM904GMMA28MMA_64x128x16_F32BF16BF16_SSILNSR_5MajorE0ELST_0ELNSR_7ScaleInE1ELSU_1EEEEEENS5_6LayoutINS6_IJSD_SD_SD_EEENS6_IJSL_SL_SL_EEEEENS6_IJNS5_10UnderscoreES11_S11_EEEEENS5_23SM90_TMA_LOAD_MULTICASTENS5_14ComposedLayoutINS5_7SwizzleILi3ELi4ELi3EEENS5_18smem_ptr_flag_bitsILi16EEENSX_INS6_IJNSC_ILi8EEENSC_ILi64EEEEEENS6_IJS1B_SD_EEEEEEEvNS5_8identityENS5_13SM90_TMA_LOADES1F_vS1G_EENS_8epilogue10collective18CollectiveEpilogueINS1J_30Sm90PtrArrayTmaWarpSpecializedILi4ELi2ELi16ELb1ELb0ELi2EEEJSJ_NS6_IJS1B_NSC_ILi32EEEEEESK_SN_SK_SN_NS1J_6fusion15FusionCallbacksIS1N_NS1Q_17LinearCombinationISK_fSK_fLNS_15FloatRoundStyleE2EEESJ_S1P_JEEES1H_NS15_INS16_ILi2ELi4ELi3EEES19_NSX_INS6_IJS1A_S1O_EEENS6_IJS1O_SD_EEEEEEENS5_17SM75_U32x4_LDSM_NENS5_14SM90_TMA_STOREES20_NS5_17SM90_U32x4_STSM_NENS5_9Copy_AtomIJS23_NS_6half_tEEEEvEEEvvEEEEvNT_6ParamsE) ;  /* 0xfffffefc02287950 */ /* 0x000fec0003c3ffff */
.L_x_256:
[----:B------:R-:W-:Y:S01]  /*10360*/  UMOV UR28, UR23 ;  /* 0x00000017001c7c82 */ /* 0x000fe20008000000 */
[----:B------:R-:W-:Y:S02]  /*10370*/  UMOV UR29, UR34 ;  /* 0x00000022001d7c82 */ /* 0x000fe40008000000 */
[----:B------:R-:W1:Y:S08]  /*10380*/  I2F.U64.RP R13, UR28 ;  /* 0x0000001c000d7d12 */ /* 0x000e700008309000 */
[----:B-1----:R-:W1:Y:S02]  /*10390*/  MUFU.RCP R13, R13 ;  /* 0x0000000d000d7308 */ /* 0x002e640000001000 */
[----:B-1----:R-:W-:-:S06]  /*103a0*/  VIADD R2, R13, 0x1ffffffe ;  /* 0x1ffffffe0d027836 */ /* 0x002fcc0000000000 */
[----:B------:R-:W1:Y:S02]  /*103b0*/  F2I.U64.TRUNC R2, R2 ;  /* 0x0000000200027311 */ /* 0x000e64000020d800 */
[----:B-1----:R-:W-:Y:S01]  /*103c0*/  R2UR UR28, R2 ;  /* 0x00000000021c72ca */ /* 0x002fe200000e0000 */
[----:B------:R-:W-:Y:S01]  /*103d0*/  IMAD.MOV.U32 R2, RZ, RZ, R12 ;  /* 0x000000ffff027224 */ /* 0x000fe200078e000c */
[----:B------:R-:W-:Y:S01]  /*103e0*/  R2UR UR29, R3 ;  /* 0x00000000031d72ca */ /* 0x000fe200000e0000 */
[----:B------:R-:W-:-:S10]  /*103f0*/  IMAD.MOV.U32 R3, RZ, RZ, 0x0 ;  /* 0x00000000ff037424 */ /* 0x000fd400078e00ff */
[----:B------:R-:W-:-:S04]  /*10400*/  UIMAD.WIDE.U32 UR30, UR28, UR23, URZ ;  /* 0x000000171c1e72a5 */ /* 0x000fc8000f8e003f */
[----:B------:R-:W-:Y:S02]  /*10410*/  UIMAD UR31, UR28, UR34, UR31 ;  /* 0x000000221c1f72a4 */ /* 0x000fe4000f8e021f */
[----:B------:R-:W-:Y:S02]  /*10420*/  UIADD3 UR36, UP1, URZ, -UR30, URZ ;  /* 0x8000001e3f247290 */ /* 0x000fe4000ff3e03f */
[----:B------:R-:W-:Y:S02]  /*10430*/  UIMAD UR32, UR29, UR23, UR31 ;  /* 0x000000171d2072a4 */ /* 0x000fe4000f8e021f */
[----:B------:R-:W-:Y:S02]  /*10440*/  UIMAD.WIDE.U32 UR30, UR28, UR36, URZ ;  /* 0x000000241c1e72a5 */ /* 0x000fe4000f8e003f */
[----:B------:R-:W-:-:S05]  /*10450*/  UIADD3.X UR37, URZ, ~UR32, URZ, UP1, !UPT ;  /* 0x800000203f257290 */ /* 0x000fca0008ffe43f */
[----:B------:R-:W-:Y:S01]  /*10460*/  UMOV UR30, UR31 ;  /* 0x0000001f001e7c82 */ /* 0x000fe20008000000 */
[----:B------:R-:W-:Y:S02]  /*10470*/  UMOV UR31, UR28 ;  /* 0x0000001c001f7c82 */ /* 0x000fe40008000000 */
[----:B------:R-:W-:Y:S02]  /*10480*/  UIMAD.WIDE.U32 UR32, UP1, UR28, UR37, UR30 ;  /* 0x000000251c2072a5 */ /* 0x000fe4000f82001e */
[----:B------:R-:W-:Y:S02]  /*10490*/  UIMAD.WIDE.U32 UR30, UR29, UR37, URZ ;  /* 0x000000251d1e72a5 */ /* 0x000fe4000f8e003f */
[----:B------:R-:W-:Y:S02]  /*104a0*/  UIMAD.WIDE.U32 UR32, UP2, UR29, UR36, UR32 ;  /* 0x000000241d2072a5 */ /* 0x000fe4000f840020 */
[----:B------:R-:W-:Y:S02]  /*104b0*/  UIMAD UR37, UR29, UR37, URZ ;  /* 0x000000251d2572a4 */ /* 0x000fe4000f8e023f */
[----:B------:R-:W-:-:S02]  /*104c0*/  UIADD3.X UR30, UR31, UR29, URZ, UP1, !UPT ;  /* 0x0000001d1f1e7290 */ /* 0x000fc40008ffe43f */
[----:B------:R-:W-:-:S04]  /*104d0*/  UIADD3 UR33, UP4, UR37, UR33, URZ ;  /* 0x0000002125217290 */ /* 0x000fc8000ff9e03f */
[----:B------:R-:W-:Y:S02]  /*104e0*/  UIMAD.WIDE.U32 UR28, UR33, UR23, URZ ;  /* 0x00000017211c72a5 */ /* 0x000fe4000f8e003f */
[----:B------:R-:W-:Y:S02]  /*104f0*/  UIADD3.X UR36, URZ, URZ, UR30, UP4, UP2 ;  /* 0x0000003f3f247290 */ /* 0x000fe4000a7e441e */
[----:B------:R-:W-:Y:S02]  /*10500*/  UIMAD UR29, UR33, UR34, UR29 ;  /* 0x00000022211d72a4 */ /* 0x000fe4000f8e021d */
[----:B------:R-:W-:Y:S02]  /*10510*/  UIADD3 UR37, UP1, URZ, -UR28, URZ ;  /* 0x8000001c3f257290 */ /* 0x000fe4000ff3e03f */
[----:B------:R-:W-:Y:S02]  /*10520*/  UIMAD UR30, UR36, UR23, UR29 ;  /* 0x00000017241e72a4 */ /* 0x000fe4000f8e021d */
[----:B------:R-:W-:-:S02]  /*10530*/  UIMAD.WIDE.U32 UR28, UR33, UR37, URZ ;  /* 0x00000025211c72a5 */ /* 0x000fc4000f8e003f */
[----:B------:R-:W-:-:S05]  /*10540*/  UIADD3.X UR40, URZ, ~UR30, URZ, UP1, !UPT ;  /* 0x8000001e3f287290 */ /* 0x000fca0008ffe43f */
[----:B------:R-:W-:Y:S01]  /*10550*/  UMOV UR32, UR29 ;  /* 0x0000001d00207c82 */ /* 0x000fe20008000000 */
[----:B------:R-:W-:Y:S02]  /*10560*/  UIMAD.WIDE.U32 UR28, UR36, UR40, URZ ;  /* 0x00000028241c72a5 */ /* 0x000fe4000f8e003f */
[----:B------:R-:W-:Y:S02]  /*10570*/  UIMAD.WIDE.U32 UR30, UP1, UR33, UR40, UR32 ;  /* 0x00000028211e72a5 */ /* 0x000fe4000f820020 */
[----:B------:R-:W-:Y:S02]  /*10580*/  UIMAD UR32, UR36, UR40, URZ ;  /* 0x00000028242072a4 */ /* 0x000fe4000f8e023f */
[----:B------:R-:W-:Y:S02]  /*10590*/  UIMAD.WIDE.U32 UR30, UP2, UR36, UR37, UR30 ;  /* 0x00000025241e72a5 */ /* 0x000fe4000f84001e */
[----:B------:R-:W-:Y:S02]  /*105a0*/  UIADD3.X UR36, UR29, UR36, URZ, UP1, !UPT ;  /* 0x000000241d247290 */ /* 0x000fe40008ffe43f */
[----:B------:R-:W-:-:S04]  /*105b0*/  UIADD3 UR32, UP4, UR32, UR31, URZ ;  /* 0x0000001f20207290 */ /* 0x000fc8000ff9e03f */
[----:B------:R-:W-:Y:S02]  /*105c0*/  UIMAD.WIDE.U32 UR30, UR32, UR24, URZ ;  /* 0x00000018201e72a5 */ /* 0x000fe4000f8e003f */
[----:B------:R-:W-:-:S05]  /*105d0*/  UIADD3.X UR36, URZ, URZ, UR36, UP4, UP2 ;  /* 0x0000003f3f247290 */ /* 0x000fca000a7e4424 */
[----:B------:R-:W-:Y:S01]  /*105e0*/  UMOV UR30, UR31 ;  /* 0x0000001f001e7c82 */ /* 0x000fe20008000000 */
[----:B------:R-:W-:Y:S02]  /*105f0*/  UMOV UR31, URZ ;  /* 0x0000003f001f7c82 */ /* 0x000fe40008000000 */
[----:B------:R-:W-:Y:S02]  /*10600*/  UIMAD.WIDE.U32 UR28, UR32, UR25, UR30 ;  /* 0x00000019201c72a5 */ /* 0x000fe4000f8e001e */
[----:B------:R-:W-:Y:S02]  /*10610*/  UIMAD UR32, UR36, UR25, URZ ;  /* 0x00000019242072a4 */ /* 0x000fe4000f8e023f */
[----:B------:R-:W-:Y:S02]  /*10620*/  UIMAD.WIDE.U32 UR28, UP1, UR36, UR24, UR28 ;  /* 0x00000018241c72a5 */ /* 0x000fe4000f82001c */
[----:B------:R-:W-:Y:S02]  /*10630*/  UIMAD.WIDE.U32 UR30, UR36, UR25, URZ ;  /* 0x00000019241e72a5 */ /* 0x000fe4000f8e003f */
[----:B------:R-:W-:-:S02]  /*10640*/  UIADD3 UR32, UP2, UR32, UR29, URZ ;  /* 0x0000001d20207290 */ /* 0x000fc4000ff5e03f */
[----:B------:R-:W-:Y:S02]  /*10650*/  UIADD3.X UR30, UR31, URZ, URZ, UP1, !UPT ;  /* 0x0000003f1f1e7290 */ /* 0x000fe40008ffe43f */
[----:B------:R-:W-:Y:S02]  /*10660*/  UIMAD.WIDE.U32 UR28, UR32, UR23, URZ ;  /* 0x00000017201c72a5 */ /* 0x000fe4000f8e003f */
[----:B------:R-:W-:Y:S02]  /*10670*/  UIADD3.X UR30, URZ, UR30, URZ, UP2, !UPT ;  /* 0x0000001e3f1e7290 */ /* 0x000fe400097fe43f */
[----:B------:R-:W-:Y:S02]  /*10680*/  UIMAD UR29, UR32, UR34, UR29 ;  /* 0x00000022201d72a4 */ /* 0x000fe4000f8e021d */
[----:B------:R-:W-:Y:S02]  /*10690*/  UIADD3 UR31, UP2, -UR28, UR24, URZ ;  /* 0x000000181c1f7290 */ /* 0x000fe4000ff5e13f */
[----:B------:R-:W-:-:S02]  /*106a0*/  UIMAD UR29, UR30, UR23, UR29 ;  /* 0x000000171e1d72a4 */ /* 0x000fc4000f8e021d */
[----:B------:R-:W-:Y:S02]  /*106b0*/  UISETP.GE.U32.AND UP1, UPT, UR31, UR23, UPT ;  /* 0x000000171f00728c */ /* 0x000fe4000bf26070 */
[----:B------:R-:W-:Y:S02]  /*106c0*/  UIADD3.X UR30, ~UR29, UR25, URZ, UP2, !UPT ;  /* 0x000000191d1e7290 */ /* 0x000fe400097fe53f */
[----:B------:R-:W-:Y:S02]  /*106d0*/  UIADD3 UR25, UP2, -UR23, UR31, URZ ;  /* 0x0000001f17197290 */ /* 0x000fe4000ff5e13f */
[----:B------:R-:W-:Y:S02]  /*106e0*/  UISETP.GE.U32.AND.EX UP1, UPT, UR30, UR34, UPT, UP1 ;  /* 0x000000221e00728c */ /* 0x000fe4000bf26110 */
[----:B------:R-:W-:Y:S02]  /*106f0*/  UIADD3 UR28, UR32, 0x1, URZ ;  /* 0x00000001201c7890 */ /* 0x000fe4000fffe03f */
[----:B------:R-:W-:-:S02]  /*10700*/  UIADD3.X UR29, ~UR34, UR30, URZ, UP2, !UPT ;  /* 0x0000001e221d7290 */ /* 0x000fc400097fe53f */
[----:B------:R-:W-:Y:S02]  /*10710*/  USEL UR25, UR25, UR31, UP1 ;  /* 0x0000001f19197287 */ /* 0x000fe40008800000 */
[----:B------:R-:W-:Y:S02]  /*10720*/  USEL UR29, UR29, UR30, UP1 ;  /* 0x0000001e1d1d7287 */ /* 0x000fe40008800000 */
[----:B------:R-:W-:Y:S02]  /*10730*/  USEL UR32, UR28, UR32, UP1 ;  /* 0x000000201c207287 */ /* 0x000fe40008800000 */
[----:B------:R-:W-:Y:S02]  /*10740*/  UISETP.GE.U32.AND UP1, UPT, UR25, UR23, UPT ;  /* 0x000000171900728c */ /* 0x000fe4000bf26070 */
[----:B------:R-:W-:Y:S02]  /*10750*/  UISETP.NE.U32.AND UP2, UPT, UR23, URZ, UPT ;  /* 0x0000003f1700728c */ /* 0x000fe4000bf45070 */
[----:B------:R-:W-:-:S02]  /*10760*/  UIADD3 UR25, UR32, 0x1, URZ ;  /* 0x0000000120197890 */ /* 0x000fc4000fffe03f */
[----:B------:R-:W-:Y:S02]  /*10770*/  UISETP.GE.U32.AND.EX UP1, UPT, UR29, UR34, UPT, UP1 ;  /* 0x000000221d00728c */ /* 0x000fe4000bf26110 */
[----:B------:R-:W-:Y:S02]  /*10780*/  UISETP.NE.AND.EX UP2, UPT, UR34, URZ, UPT, UP2 ;  /* 0x0000003f2200728c */ /* 0x000fe4000bf45320 */
[----:B------:R-:W-:-:S04]  /*10790*/  USEL UR25, UR25, UR32, UP1 ;  /* 0x0000002019197287 */ /* 0x000fc80008800000 */
[----:B------:R-:W-:Y:S01]  /*107a0*/  USEL UR28, UR25, 0xffffffff, UP2 ;  /* 0xffffffff191c7887 */ /* 0x000fe20009000000 */
[----:B------:R-:W-:Y:S11]  /*107b0*/  RET.REL.NODEC R2 `(_ZN7cutlass13device_kernelINS_4gemm6kernel13GemmUniversalINS1_17GroupProblemShapeIN4cute5tupleIJiiiEEEEENS1_10collective13CollectiveMmaINS1_39MainloopSm90ArrayTmaGmmaWarpSpecializedILi3ENS6_IJNS5_1CILi1EEENSC_ILi2EEESD_EEENS1_40KernelPtrArrayTmaWarpSpecializedPingpongEEENS6_IJNSC_ILi128EEESI_SI_EEENS_10bfloat16_tEPNS6_IJlSD_NSC_ILi0EEEEEESK_SN_NS5_8TiledMMAINS5_8MMA_AtomIJNS5_4SM904GMMA28MMA_64x128x16_F32BF16BF16_SSILNSR_5MajorE0ELST_0ELNSR_7ScaleInE1ELSU_1EEEEEENS5_6LayoutINS6_IJSD_SD_SD_EEENS6_IJSL_SL_SL_EEEEENS6_IJNS5_10UnderscoreES11_S11_EEEEENS5_23SM90_TMA_LOAD_MULTICASTENS5_14ComposedLayoutINS5_7SwizzleILi3ELi4ELi3EEENS5_18smem_ptr_flag_bitsILi16EEENSX_INS6_IJNSC_ILi8EEENSC_ILi64EEEEEENS6_IJS1B_SD_EEEEEEEvNS5_8identityENS5_13SM90_TMA_LOADES1F_vS1G_EENS_8epilogue10collective18CollectiveEpilogueINS1J_30Sm90PtrArrayTmaWarpSpecializedILi4ELi2ELi16ELb1ELb0ELi2EEEJSJ_NS6_IJS1B_NSC_ILi32EEEEEESK_SN_SK_SN_NS1J_6fusion15FusionCallbacksIS1N_NS1Q_17LinearCombinationISK_fSK_fLNS_15FloatRoundStyleE2EEESJ_S1P_JEEES1H_NS15_INS16_ILi2ELi4ELi3EEES19_NSX_INS6_IJS1A_S1O_EEENS6_IJS1O_SD_EEEEEEENS5_17SM75_U32x4_LDSM_NENS5_14SM90_TMA_STOREES20_NS5_17SM90_U32x4_STSM_NENS5_9Copy_AtomIJS23_NS_6half_tEEEEvEEEvvEEEEvNT_6ParamsE) ;  /* 0xfffffef802107950 */ /* 0x000ff60003c3ffff */
.L_x_333:
        /* <DEDUP_REMOVED lines=12> */
.L_x_1978:


//--------------------- .text._ZN7cutlass13device_kernelINS_4gemm6kernel13GemmUniversalINS1_17GroupProblemShapeIN4cute5tupleIJiiiEEEEENS1_10collective13CollectiveMmaINS1_39MainloopSm90ArrayTmaGmmaWarpSpecializedILi3ENS6_IJNS5_1CILi1EEENSC_ILi2EEESD_EEENS1_40KernelPtrArrayTmaWarpSpecializedPingpongEEENS6_IJNSC_ILi128EEESI_SI_EEENS_10bfloat16_tEPNS6_IJSD_lNSC_ILi0EEEEEESK_SN_NS5_8TiledMMAINS5_8MMA_AtomIJNS5_4SM904GMMA28MMA_64x128x16_F32BF16BF16_SSILNSR_5MajorE1ELST_1ELNSR_7ScaleInE1ELSU_1EEEEEENS5_6LayoutINS6_IJSD_SD_SD_EEENS6_IJSL_SL_SL_EEEEENS6_IJNS5_10UnderscoreES11_S11_EEEEENS5_23SM90_TMA_LOAD_MULTICASTENS5_14ComposedLayoutINS5_7SwizzleILi3ELi4ELi3EEENS5_18smem_ptr_flag_bitsILi16EEENSX_INS6_IJNSC_ILi64EEENSC_ILi8EEEEEENS6_IJSD_S1A_EEEEEEEvNS5_8identityENS5_13SM90_TMA_LOADES1F_vS1G_EENS_8epilogue10collective18CollectiveEpilogueINS1J_30Sm90PtrArrayTmaWarpSpecializedILi4ELi2ELi16ELb1ELb0ELi2EEEJSJ_NS6_IJS1A_NSC_ILi32EEEEEESK_PNS6_IJlSD_SL_EEESK_S1R_NS1J_6fusion15FusionCallbacksIS1N_NS1S_17LinearCombinationISK_fSK_fLNS_15FloatRoundStyleE2EEESJ_S1P_JEEES1H_NS15_INS16_ILi2ELi4ELi3EEES19_NSX_INS6_IJS1B_S1O_EEENS6_IJS1O_SD_EEEEEEENS5_17SM75_U32x4_LDSM_NENS5_14SM90_TMA_STOREES22_NS5_17SM90_U32x4_STSM_NENS5_9Copy_AtomIJS25_NS_6half_tEEEEvEEEvvEEEEvNT_6ParamsE --------------------------
	.section	.text._ZN7cutlass13device_kernelINS_4gemm6kernel13GemmUniversalINS1_17GroupProblemShapeIN4cute5tupleIJiiiEEEEENS1_10collective13CollectiveMmaINS1_39MainloopSm90ArrayTmaGmmaWarpSpecializedILi3ENS6_IJNS5_1CILi1EEENSC_ILi2EEESD_EEENS1_40KernelPtrArrayTmaWarpSpecializedPingpongEEENS6_IJNSC_ILi128EEESI_SI_EEENS_10bfloat16_tEPNS6_IJSD_lNSC_ILi0EEEEEESK_SN_NS5_8TiledMMAINS5_8MMA_AtomIJNS5_4SM904GMMA28MMA_64x128x16_F32BF16BF16_SSILNSR_5MajorE1ELST_1ELNSR_7ScaleInE1ELSU_1EEEEEENS5_6LayoutINS6_IJSD_SD_SD_EEENS6_IJSL_SL_SL_EEEEENS6_IJNS5_10UnderscoreES11_S11_EEEEENS5_23SM90_TMA_LOAD_MULTICASTENS5_14ComposedLayoutINS5_7SwizzleILi3ELi4ELi3EEENS5_18smem_ptr_flag_bitsILi16EEENSX_INS6_IJNSC_ILi64EEENSC_ILi8EEEEEENS6_IJSD_S1A_EEEEEEEvNS5_8identityENS5_13SM90_TMA_LOADES1F_vS1G_EENS_8epilogue10collective18CollectiveEpilogueINS1J_30Sm90PtrArrayTmaWarpSpecializedILi4ELi2ELi16ELb1ELb0ELi2EEEJSJ_NS6_IJS1A_NSC_ILi32EEEEEESK_PNS6_IJlSD_SL_EEESK_S1R_NS1J_6fusion15FusionCallbacksIS1N_NS1S_17LinearCombinationISK_fSK_fLNS_15FloatRoundStyleE2EEESJ_S1P_JEEES1H_NS15_INS16_ILi2ELi4ELi3EEES19_NSX_INS6_IJS1B_S1O_EEENS6_IJS1O_SD_EEEEEEENS5_17SM75_U32x4_LDSM_NENS5_14SM90_TMA_STOREES22_NS5_17SM90_U32x4_STSM_NENS5_9Copy_AtomIJS25_NS_6half_tEEEEvEEEvvEEEEvNT_6ParamsE,"ax",@progbits
	.align	128
.text._ZN7cutlass13device_kernelINS_4gemm6kernel13GemmUniversalINS1_17GroupProblemShapeIN4cute5tupleIJiiiEEEEENS1_10collective13CollectiveMmaINS1_39MainloopSm90ArrayTmaGmmaWarpSpecializedILi3ENS6_IJNS5_1CILi1EEENSC_ILi2EEESD_EEENS1_40KernelPtrArrayTmaWarpSpecializedPingpongEEENS6_IJNSC_ILi128EEESI_SI_EEENS_10bfloat16_tEPNS6_IJSD_lNSC_ILi0EEEEEESK_SN_NS5_8TiledMMAINS5_8MMA_AtomIJNS5_4SM904GMMA28MMA_64x128x16_F32BF16BF16_SSILNSR_5MajorE1ELST_1ELNSR_7ScaleInE1ELSU_1EEEEEENS5_6LayoutINS6_IJSD_SD_SD_EEENS6_IJSL_SL_SL_EEEEENS6_IJNS5_10UnderscoreES11_S11_EEEEENS5_23SM90_TMA_LOAD_MULTICASTENS5_14ComposedLayoutINS5_7SwizzleILi3ELi4ELi3EEENS5_18smem_ptr_flag_bitsILi16EEENSX_INS6_IJNSC_ILi64EEENSC_ILi8EEEEEENS6_IJSD_S1A_EEEEEEEvNS5_8identityENS5_13SM90_TMA_LOADES1F_vS1G_EENS_8epilogue10collective18CollectiveEpilogueINS1J_30Sm90PtrArrayTmaWarpSpecializedILi4ELi2ELi16ELb1ELb0ELi2EEEJSJ_NS6_IJS1A_NSC_ILi32EEEEEESK_PNS6_IJlSD_SL_EEESK_S1R_NS1J_6fusion15FusionCallbacksIS1N_NS1S_17LinearCombinationISK_fSK_fLNS_15FloatRoundStyleE2EEESJ_S1P_JEEES1H_NS15_INS16_ILi2ELi4ELi3EEES19_NSX_INS6_IJS1B_S1O_EEENS6_IJS1O_SD_EEEEEEENS5_17SM75_U32x4_LDSM_NENS5_14SM90_TMA_STOREES22_NS5_17SM90_U32x4_STSM_NENS5_9Copy_AtomIJS25_NS_6half_tEEEEvEEEvvEEEEvNT_6ParamsE:
        .type           _ZN7cutlass13device_kernelINS_4gemm6kernel13GemmUniversalINS1_17GroupProblemShapeIN4cute5tupleIJiiiEEEEENS1_10collective13CollectiveMmaINS1_39MainloopSm90ArrayTmaGmmaWarpSpecializedILi3ENS6_IJNS5_1CILi1EEENSC_ILi2EEESD_EEENS1_40KernelPtrArrayTmaWarpSpecializedPingpongEEENS6_IJNSC_ILi128EEESI_SI_EEENS_10bfloat16_tEPNS6_IJSD_lNSC_ILi0EEEEEESK_SN_NS5_8TiledMMAINS5_8MMA_AtomIJNS5_4SM904GMMA28MMA_64x128x16_F32BF16BF16_SSILNSR_5MajorE1ELST_1ELNSR_7ScaleInE1ELSU_1EEEEEENS5_6LayoutINS6_IJSD_SD_SD_EEENS6_IJSL_SL_SL_EEEEENS6_IJNS5_10UnderscoreES11_S11_EEEEENS5_23SM90_TMA_LOAD_MULTICASTENS5_14ComposedLayoutINS5_7SwizzleILi3ELi4ELi3EEENS5_18smem_ptr_flag_bitsILi16EEENSX_INS6_IJNSC_ILi64EEENSC_ILi8EEEEEENS6_IJSD_S1A_EEEEEEEvNS5_8identityENS5_13SM90_TMA_LOADES1F_vS1G_EENS_8epilogue10collective18CollectiveEpilogueINS1J_30Sm90PtrArrayTmaWarpSpecializedILi4ELi2ELi16ELb1ELb0ELi2EEEJSJ_NS6_IJS1A_NSC_ILi32EEEEEESK_PNS6_IJlSD_SL_EEESK_S1R_NS1J_6fusion15FusionCallbacksIS1N_NS1S_17LinearCombinationISK_fSK_fLNS_15FloatRoundStyleE2EEESJ_S1P_JEEES1H_NS15_INS16_ILi2ELi4ELi3EEES19_NSX_INS6_IJS1B_S1O_EEENS6_IJS1O_SD_EEEEEEENS5_17SM75_U32x4_LDSM_NENS5_14SM90_TMA_STOREES22_NS5_17SM90_U32x4_STSM_NENS5_9Copy_AtomIJS25_NS_6half_tEEEEvEEEvvEEEEvNT_6ParamsE,@function
        .size           _ZN7cutlass13device_kernelINS_4gemm6kernel13GemmUniversalINS1_17GroupProblemShapeIN4cute5tupleIJiiiEEEEENS1_10collective13CollectiveMmaINS1_39MainloopSm90ArrayTmaGmmaWarpSpecializedILi3ENS6_IJNS5_1CILi1EEENSC_ILi2EEESD_EEENS1_40KernelPtrArrayTmaWarpSpecializedPingpongEEENS6_IJNSC_ILi128EEESI_SI_EEENS_10bfloat16_tEPNS6_IJSD_lNSC_ILi0EEEEEESK_SN_NS5_8TiledMMAINS5_8MMA_AtomIJNS5_4SM904GMMA28MMA_64x128x16_F32BF16BF16_SSILNSR_5MajorE1ELST_1ELNSR_7ScaleInE1ELSU_1EEEEEENS5_6LayoutINS6_IJSD_SD_SD_EEENS6_IJSL_SL_SL_EEEEENS6_IJNS5_10UnderscoreES11_S11_EEEEENS5_23SM90_TMA_LOAD_MULTICASTENS5_14ComposedLayoutINS5_7SwizzleILi3ELi4ELi3EEENS5_18smem_ptr_flag_bitsILi16EEENSX_INS6_IJNSC_ILi64EEENSC_ILi8EEEEEENS6_IJSD_S1A_EEEEEEEvNS5_8identityENS5_13SM90_TMA_LOADES1F_vS1G_EENS_8epilogue10collective18CollectiveEpilogueINS1J_30Sm90PtrArrayTmaWarpSpecializedILi4ELi2ELi16ELb1ELb0ELi2EEEJSJ_NS6_IJS1A_NSC_ILi32EEEEEESK_PNS6_IJlSD_SL_EEESK_S1R_NS1J_6fusion15FusionCallbacksIS1N_NS1S_17LinearCombinationISK_fSK_fLNS_15FloatRoundStyleE2EEESJ_S1P_JEEES1H_NS15_INS16_ILi2ELi4ELi3EEES19_NSX_INS6_IJS1B_S1O_EEENS6_IJS1O_SD_EEEEEEENS5_17SM75_U32x4_LDSM_NENS5_14SM90_TMA_STOREES22_NS5_17SM90_U32x4_STSM_NENS5_9Copy_AtomIJS25_NS_6half_tEEEEvEEEvvEEEEvNT_6ParamsE,(.L_x_1980 - _ZN7cutlass13device_kernelINS_4gemm6kernel13GemmUniversalINS1_17GroupProblemShapeIN4cute5tupleIJiiiEEEEENS1_10collective13CollectiveMmaINS1_39MainloopSm90ArrayTmaGmmaWarpSpecializedILi3ENS6_IJNS5_1CILi1EEENSC_ILi2EEESD_EEENS1_40KernelPtrArrayTmaWarpSpecializedPingpongEEENS6_IJNSC_ILi128EEESI_SI_EEENS_10bfloat16_tEPNS6_IJSD_lNSC_ILi0EEEEEESK_SN_NS5_8TiledMMAINS5_8MMA_AtomIJNS5_4SM904GMMA28MMA_64x128x16_F32BF16BF16_SSILNSR_5MajorE1ELST_1ELNSR_7ScaleInE1ELSU_1EEEEEENS5_6LayoutINS6_IJSD_SD_SD_EEENS6_IJSL_SL_SL_EEEEENS6_IJNS5_10UnderscoreES11_S11_EEEEENS5_23SM90_TMA_LOAD_MULTICASTENS5_14ComposedLayoutINS5_7SwizzleILi3ELi4ELi3EEENS5_18smem_ptr_flag_bitsILi16EEENSX_INS6_IJNSC_ILi64EEENSC_ILi8EEEEEENS6_IJSD_S1A_EEEEEEEvNS5_8identityENS5_13SM90_TMA_LOADES1F_vS1G_EENS_8epilogue10collective18CollectiveEpilogueINS1J_30Sm90PtrArrayTmaWarpSpecializedILi4ELi2ELi16ELb1ELb0ELi2EEEJSJ_NS6_IJS1A_NSC_ILi32EEEEEESK_PNS6_IJlSD_SL_EEESK_S1R_NS1J_6fusion15FusionCallbacksIS1N_NS1S_17LinearCombinationISK_fSK_fLNS_15FloatRoundStyleE2EEESJ_S1P_JEEES1H_NS15_INS16_ILi2ELi4ELi3EEES19_NSX_INS6_IJS1B_S1O_EEENS6_IJS1O_SD_EEEEEEENS5_17SM75_U32x4_LDSM_NENS5_14SM90_TMA_STOREES22_NS5_17SM90_U32x4_STSM_NENS5_9Copy_AtomIJS25_NS_6half_tEEEEvEEEvvEEEEvNT_6ParamsE)
        .other          _ZN7cutlass13device_kernelINS_4gemm6kernel13GemmUniversalINS1_17GroupProblemShapeIN4cute5tupleIJiiiEEEEENS1_10collective13CollectiveMmaINS1_39MainloopSm90ArrayTmaGmmaWarpSpecializedILi3ENS6_IJNS5_1CILi1EEENSC_ILi2EEESD_EEENS1_40KernelPtrArrayTmaWarpSpecializedPingpongEEENS6_IJNSC_ILi128EEESI_SI_EEENS_10bfloat16_tEPNS6_IJSD_lNSC_ILi0EEEEEESK_SN_NS5_8TiledMMAINS5_8MMA_AtomIJNS5_4SM904GMMA28MMA_64x128x16_F32BF16BF16_SSILNSR_5MajorE1ELST_1ELNSR_7ScaleInE1ELSU_1EEEEEENS5_6LayoutINS6_IJSD_SD_SD_EEENS6_IJSL_SL_SL_EEEEENS6_IJNS5_10UnderscoreES11_S11_EEEEENS5_23SM90_TMA_LOAD_MULTICASTENS5_14ComposedLayoutINS5_7SwizzleILi3ELi4ELi3EEENS5_18smem_ptr_flag_bitsILi16EEENSX_INS6_IJNSC_ILi64EEENSC_ILi8EEEEEENS6_IJSD_S1A_EEEEEEEvNS5_8identityENS5_13SM90_TMA_LOADES1F_vS1G_EENS_8epilogue10collective18CollectiveEpilogueINS1J_30Sm90PtrArrayTmaWarpSpecializedILi4ELi2ELi16ELb1ELb0ELi2EEEJSJ_NS6_IJS1A_NSC_ILi32EEEEEESK_PNS6_IJlSD_SL_EEESK_S1R_NS1J_6fusion15FusionCallbacksIS1N_NS1S_17LinearCombinationISK_fSK_fLNS_15FloatRoundStyleE2EEESJ_S1P_JEEES1H_NS15_INS16_ILi2ELi4ELi3EEES19_NSX_INS6_IJS1B_S1O_EEENS6_IJS1O_SD_EEEEEEENS5_17SM75_U32x4_LDSM_NENS5_14SM90_TMA_STOREES22_NS5_17SM90_U32x4_STSM_NENS5_9Copy_AtomIJS25_NS_6half_tEEEEvEEEvvEEEEvNT_6ParamsE,@"STO_CUDA_ENTRY STV_DEFAULT"
_ZN7cutlass13device_kernelINS_4gemm6kernel13GemmUniversalINS1_17GroupProblemShapeIN4cute5tupleIJiiiEEEEENS1_10collective13CollectiveMmaINS1_39MainloopSm90ArrayTmaGmmaWarpSpecializedILi3ENS6_IJNS5_1CILi1EEENSC_ILi2EEESD_EEENS1_40KernelPtrArrayTmaWarpSpecializedPingpongEEENS6_IJNSC_ILi128EEESI_SI_EEENS_10bfloat16_tEPNS6_IJSD_lNSC_ILi0EEEEEESK_SN_NS5_8TiledMMAINS5_8MMA_AtomIJNS5_4SM904GMMA28MMA_64x128x16_F32BF16BF16_SSILNSR_5MajorE1ELST_1ELNSR_7ScaleInE1ELSU_1EEEEEENS5_6LayoutINS6_IJSD_SD_SD_EEENS6_IJSL_SL_SL_EEEEENS6_IJNS5_10UnderscoreES11_S11_EEEEENS5_23SM90_TMA_LOAD_MULTICASTENS5_14ComposedLayoutINS5_7SwizzleILi3ELi4ELi3EEENS5_18smem_ptr_flag_bitsILi16EEENSX_INS6_IJNSC_ILi64EEENSC_ILi8EEEEEENS6_IJSD_S1A_EEEEEEEvNS5_8identityENS5_13SM90_TMA_LOADES1F_vS1G_EENS_8epilogue10collective18CollectiveEpilogueINS1J_30Sm90PtrArrayTmaWarpSpecializedILi4ELi2ELi16ELb1ELb0ELi2EEEJSJ_NS6_IJS1A_NSC_ILi32EEEEEESK_PNS6_IJlSD_SL_EEESK_S1R_NS1J_6fusion15FusionCallbacksIS1N_NS1S_17LinearCombinationISK_fSK_fLNS_15FloatRoundStyleE2EEESJ_S1P_JEEES1H_NS15_INS16_ILi2ELi4ELi3EEES19_NSX_INS6_IJS1B_S1O_EEENS6_IJS1O_SD_EEEEEEENS5_17SM75_U32x4_LDSM_NENS5_14SM90_TMA_STOREES22_NS5_17SM90_U32x4_STSM_NENS5_9Copy_AtomIJS25_NS_6half_tEEEEvEEEvvEEEEvNT_6ParamsE:
        /* <DEDUP_REMOVED lines=77> */
.L_x_334:
        /* <DEDUP_REMOVED lines=133> */
.L_x_336:
[----:B-1----:R-:W-:Y:S05]  /*0d20*/  BSYNC B0 ;  /* 0x0000000000007941 */ /* 0x002fea0003800000 */
.L_x_335:
        /* <DEDUP_REMOVED lines=30> */
.L_x_337:
        /* <DEDUP_REMOVED lines=38> */
.L_x_338:
        /* <DEDUP_REMOVED lines=75> */
.L_x_339:
[----:B-1--4-:R-:W-:Y:S01]  /*1620*/  NOP ;  /* 0x0000000000007918 */ /* 0x012fe20000000000 */
.L_x_340:
[----:B------:R-:W-:Y:S05]  /*1630*/  @!P3 BRA `(.L_x_341) ;  /* 0x00000000000cb947 */ /* 0x000fea0003800000 */
[----:B------:R-:W-:Y:S01]  /*1640*/  UCGABAR_WAIT ;  /* 0x0000000000007dc7 */ /* 0x000fe20008000000 */
[----:B------:R-:W-:Y:S01]  /*1650*/  CCTL.IVALL ;  /* 0x00000000ff00798f */ /* 0x000fe20002000000 */
[----:B------:R-:W-:Y:S05]  /*1660*/  BRA `(.L_x_342) ;  /* 0x0000000000047947 */ /* 0x000fea0003800000 */
.L_x_341:
[----:B------:R-:W-:Y:S06]  /*1670*/  BAR.SYNC.DEFER_BLOCKING 0x0 ;  /* 0x0000000000007b1d */ /* 0x000fec0000010000 */
.L_x_342:
        /* <DEDUP_REMOVED lines=61> */
.L_x_347:
        /* <DEDUP_REMOVED lines=13> */
.L_x_348:
        /* <DEDUP_REMOVED lines=35> */
.L_x_346:
[----:B------:R-:W-:Y:S05]  /*1d50*/  BSYNC B0 ;  /* 0x0000000000007941 */ /* 0x000fea0003800000 */
.L_x_345:
        /* <DEDUP_REMOVED lines=49> */
.L_x_354:
        /* <DEDUP_REMOVED lines=40> */
.L_x_352:
        /* <DEDUP_REMOVED lines=12> */
.L_x_353:
        /* <DEDUP_REMOVED lines=57> */
.L_x_351:
[----:B------:R-:W-:Y:S05]  /*2740*/  BSYNC B0 ;  /* 0x0000000000007941 */ /* 0x000fea0003800000 */
.L_x_350:
        /* <DEDUP_REMOVED lines=37> */
.L_x_349:
        /* <DEDUP_REMOVED lines=21> */
.L_x_344:
        /* <DEDUP_REMOVED lines=26> */
[----:B-----5:R-:W-:Y:S05]  /*2c90*/  CALL.REL.NOINC `($__internal_1_$__cuda_sm20_div_u64) ;  /* 0x000000d000c47944 */ /* 0x020fea0003c00000 */
[----:B------:R-:W-:-:S04]  /*2ca0*/  IMAD.MOV R12, RZ, RZ, -R0 ;  /* 0x000000ffff0c7224 */ /* 0x000fc800078e0a00 */
[----:B------:R-:W-:Y:S01]  /*2cb0*/  IMAD R12, R26, R12, UR13 ;  /* 0x0000000d1a0c7e24 */ /* 0x000fe2000f8e020c */
[----:B------:R-:W-:Y:S06]  /*2cc0*/  BRA `(.L_x_356) ;  /* 0x0000000000507947 */ /* 0x000fec0003800000 */
.L_x_355:
        /* <DEDUP_REMOVED lines=20> */
.L_x_356:
        /* <DEDUP_REMOVED lines=19> */
.L_x_343:
        /* <DEDUP_REMOVED lines=24> */
.L_x_358:
[----:B------:R-:W-:Y:S01]  /*30c0*/  UMOV UR11, 0x400 ;  /* 0x00000400000b7882 */ /* 0x000fe20000000000 */
[----:B------:R-:W-:Y:S01]  /*30d0*/  SHF.L.U32 R0, RZ, 0x1f, RZ ;  /* 0x0000001fff007819 */ /* 0x000fe200000006ff */
[----:B---3--:R-:W-:-:S09]  /*30e0*/  ULEA UR11, UR43, UR11, 0x18 ;  /* 0x0000000b2b0b7291 */ /* 0x008fd2000f8ec03f */
[----:B------:R-:W1:Y:S02]  /*30f0*/  SYNCS.PHASECHK.TRANS64.TRYWAIT P1, [UR11+0x34200], R0 ;  /* 0x03420000ff0075a7 */ /* 0x000e64000802014b */
[----:B-1----:R-:W-:Y:S05]  /*3100*/  @!P1 BRA `(.L_x_359) ;  /* 0x000000bc00689947 */ /* 0x002fea0003800000 */
.L_x_613:
        /* <DEDUP_REMOVED lines=12> */
.L_x_360:
        /* <DEDUP_REMOVED lines=16> */
.L_x_357:
        /* <DEDUP_REMOVED lines=11> */
.L_x_362:
        /* <DEDUP_REMOVED lines=44> */
.L_x_365:
[----:B------:R-:W-:Y:S05]  /*3640*/  BSYNC B0 ;  /* 0x0000000000007941 */ /* 0x000fea0003800000 */
.L_x_364:
[----:B------:R-:W-:Y:S01]  /*3650*/  UISETP.NE.AND UP0, UPT, UR26, 0x1, UPT ;  /* 0x000000011a00788c */ /* 0x000fe2000bf05270 */
[----:B------:R-:W-:Y:S01]  /*3660*/  NOP ;  /* 0x0000000000007918 */ /* 0x000fe20000000000 */
[----:B------:R-:W-:Y:S01]  /*3670*/  ULDC UR5, c[0x0][0x884] ;  /* 0x0002210000057ab9 */ /* 0x000fe20000000800 */
[----:B------:R-:W-:Y:S01]  /*3680*/  ULDC.64 UR36, c[0x0][0x800] ;  /* 0x0002000000247ab9 */ /* 0x000fe20000000a00 */
[----:B------:R-:W-:-:S04]  /*3690*/  USEL UR5, UR5, URZ, UP0 ;  /* 0x0000003f05057287 */ /* 0x000fc80008000000 */
[----:B------:R-:W-:-:S04]  /*36a0*/  UIADD3 UR5, UR4, UR5, URZ ;  /* 0x0000000504057290 */ /* 0x000fc8000fffe03f */
[----:B------:R-:W-:-:S12]  /*36b0*/  UIMAD.WIDE UR36, UR5, 0x80, UR36 ;  /* 0x00000080052478a5 */ /* 0x000fd8000f8e0224 */
.L_x_363:
        /* <DEDUP_REMOVED lines=47> */
.L_x_368:
[----:B------:R-:W-:Y:S05]  /*39b0*/  BSYNC B0 ;  /* 0x0000000000007941 */ /* 0x000fea0003800000 */
.L_x_367:
[----:B------:R-:W-:Y:S01]  /*39c0*/  ELECT P0, URZ, PT ;  /* 0x00000000003f782f */ /* 0x000fe20003800000 */
[----:B------:R-:W-:Y:S01]  /*39d0*/  NOP ;  /* 0x0000000000007918 */ /* 0x000fe20000000000 */
[----:B------:R-:W-:Y:S11]  /*39e0*/  BSSY B0, `(.L_x_369) ;  /* 0x0000004000007945 */ /* 0x000ff60003800000 */
[----:B------:R-:W-:Y:S05]  /*39f0*/  @!P0 BRA `(.L_x_370) ;  /* 0x0000000000088947 */ /* 0x000fea0003800000 */
[----:B------:R0:W-:Y:S01]  /*3a00*/  UTMACMDFLUSH ;  /* 0x00000000000079b7 */ /* 0x0001e20000000000 */
[----:B------:R-:W-:-:S04]  /*3a10*/  DEPBAR.LE SB0, 0x0 ;  /* 0x000080000000791a */ /* 0x000fc80000000000 */
.L_x_370:
[----:B------:R-:W-:Y:S05]  /*3a20*/  BSYNC B0 ;  /* 0x0000000000007941 */ /* 0x000fea0003800000 */
.L_x_369:
        /* <DEDUP_REMOVED lines=14> */
.L_x_366:
        /* <DEDUP_REMOVED lines=49> */
.L_x_461:
        /* <DEDUP_REMOVED lines=11> */
.L_x_614:
        /* <DEDUP_REMOVED lines=75> */
.L_x_373:
[----:B------:R-:W-:Y:S01]  /*4380*/  ULEA UR4, UR40, UR48, 0x3 ;  /* 0x0000003028047291 */ /* 0x000fe2000f8e183f */
[----:B------:R-:W-:-:S05]  /*4390*/  IMAD.U32 R3, RZ, RZ, UR41 ;  /* 0x00000029ff037e24 */ /* 0x000fca000f8e00ff */
[----:B------:R-:W-:-:S04]  /*43a0*/  SHF.L.U32 R3, R3, 0x1f, RZ ;  /* 0x0000001f03037819 */ /* 0x000fc800000006ff */
[----:B------:R1:W2:Y:S01]  /*43b0*/  SYNCS.PHASECHK.TRANS64.TRYWAIT P0, [UR4+0x34280], R3 ;  /* 0x03428003ff0075a7 */ /* 0x0002a20008000144 */
[----:B------:R-:W-:Y:S05]  /*43c0*/  @!P1 BRA `(.L_x_374) ;  /* 0x0000000000049947 */ /* 0x000fea0003800000 */
[----:B------:R-:W-:Y:S01]  /*43d0*/  BPT.TRAP 0x1 ;  /* 0x000000040000795c */ /* 0x000fe20000300000 */
.L_x_374:
[----:B--2---:R-:W-:Y:S05]  /*43e0*/  @P0 BRA `(.L_x_375) ;  /* 0x0000000000080947 */ /* 0x004fea0003800000 */
[----:B------:R-:W2:Y:S02]  /*43f0*/  SYNCS.PHASECHK.TRANS64.TRYWAIT P0, [UR4+0x34280], R3 ;  /* 0x03428003ff0075a7 */ /* 0x000ea40008000144 */
[----:B--2---:R-:W-:Y:S05]  /*4400*/  @!P0 BRA `(.L_x_376) ;  /* 0x000000a800dc8947 */ /* 0x004fea0003800000 */
.L_x_375:
[----:B------:R-:W-:Y:S01]  /*4410*/  UIADD3 UR4, UR48, 0x18000, URZ ;  /* 0x0001800030047890 */ /* 0x000fe2000fffe03f */
[----:B------:R-:W-:Y:S01]  /*4420*/  WARPGROUP.ARRIVE ;  /* 0x00000000000079c5 */ /* 0x000fe20000000000 */
[----:B------:R-:W-:Y:S01]  /*4430*/  UMOV UR9, 0x40000040 ;  /* 0x4000004000097882 */ /* 0x000fe20000000000 */
[----:B------:R-:W-:Y:S01]  /*4440*/  UMOV UR11, 0x40000040 ;  /* 0x40000040000b7882 */ /* 0x000fe20000000000 */
[----:B------:R-:W-:Y:S02]  /*4450*/  USHF.R.U32.HI UR5, URZ, 0x4, UR4 ;  /* 0x000000043f057899 */ /* 0x000fe40008011604 */
[----:B------:R-:W-:Y:S02]  /*4460*/  USHF.R.U32.HI UR4, URZ, 0x4, UR48 ;  /* 0x000000043f047899 */ /* 0x000fe40008011630 */
[----:B------:R-:W-:Y:S02]  /*4470*/  ULOP3.LUT UR5, UR5, 0x3fff, URZ, 0xc0, !UPT ;  /* 0x00003fff05057892 */ /* 0x000fe4000f8ec03f */
[----:B------:R-:W-:-:S02]  /*4480*/  ULOP3.LUT UR4, UR4, 0x3fff, URZ, 0xc0, !UPT ;  /* 0x00003fff04047892 */ /* 0x000fc4000f8ec03f */
[----:B------:R-:W-:Y:S02]  /*4490*/  ULOP3.LUT UR6, UR5, 0x4000000, URZ, 0xfc, !UPT ;  /* 0x0400000005067892 */ /* 0x000fe4000f8efc3f */
[----:B------:R-:W-:Y:S02]  /*44a0*/  ULEA UR5, UR40, UR4, 0xb ;  /* 0x0000000428057291 */ /* 0x000fe4000f8e583f */
[----:B------:R-:W-:-:S05]  /*44b0*/  ULEA UR4, UR40, UR6, 0xb ;  /* 0x0000000628047291 */ /* 0x000fca000f8e583f */
[----:B------:R-:W-:Y:S02]  /*44c0*/  UMOV UR8, UR5 ;  /* 0x0000000500087c82 */ /* 0x000fe40008000000 */
[----:B------:R-:W-:Y:S02]  /*44d0*/  UMOV UR10, UR4 ;  /* 0x00000004000a7c82 */ /* 0x000fe40008000000 */
[----:B------:R-:W-:Y:S01]  /*44e0*/  HGMMA.64x128x16.F32.BF16 R88, gdesc[UR8].tnspA.tnspB, RZ, !UPT, gsb0 ;  /* 0x61e00000085879f0 */ /* 0x000fe2000c0018ff */
[----:B------:R-:W-:Y:S01]  /*44f0*/  UIADD3 UR8, UR5, 0x400, URZ ;  /* 0x0000040005087890 */ /* 0x000fe2000fffe03f */
[----:B------:R-:W-:Y:S01]  /*4500*/  UMOV UR9, 0x40000040 ;  /* 0x4000004000097882 */ /* 0x000fe20000000000 */
[----:B------:R-:W-:Y:S02]  /*4510*/  WARPGROUP.DEPBAR.LE gsb0, 0x0 ;  /* 0x00008000000079c5 */ /* 0x000fe40000010000 */
[----:B------:R-:W-:-:S07]  /*4520*/  WARPGROUP.ARRIVE ;  /* 0x00000000000079c5 */ /* 0x000fce0000000000 */
[----:B------:R-:W-:Y:S01]  /*4530*/  HGMMA.64x128x16.F32.BF16 R24, gdesc[UR8].tnspA.tnspB, RZ, !UPT, gsb0 ;  /* 0x61e00000081879f0 */ /* 0x000fe2000c0018ff */
[----:B------:R-:W-:Y:S02]  /*4540*/  UIADD3 UR8, UR5, 0x80, URZ ;  /* 0x0000008005087890 */ /* 0x000fe4000fffe03f */
[----:B------:R-:W-:Y:S01]  /*4550*/  UIADD3 UR10, UR4, 0x80, URZ ;  /* 0x00000080040a7890 */ /* 0x000fe2000fffe03f */
[----:B------:R-:W-:Y:S01]  /*4560*/  UMOV UR9, 0x40000040 ;  /* 0x4000004000097882 */ /* 0x000fe20000000000 */
[----:B------:R-:W-:Y:S01]  /*4570*/  UMOV UR11, 0x40000040 ;  /* 0x40000040000b7882 */ /* 0x000fe20000000000 */
[----:B------:R-:W-:Y:S02]  /*4580*/  WARPGROUP.DEPBAR.LE gsb0, 0x0 ;  /* 0x00008000000079c5 */ /* 0x000fe40000010000 */
[----:B------:R-:W-:-:S06]  /*4590*/  WARPGROUP.ARRIVE ;  /* 0x00000000000079c5 */ /* 0x000fcc0000000000 */
[----:B------:R-:W-:Y:S01]  /*45a0*/  HGMMA.64x128x16.F32.BF16 R88, gdesc[UR8].tnspA.tnspB, R88, gsb0 ;  /* 0x61e00000085879f0 */ /* 0x000fe20008001858 */
[----:B------:R-:W-:Y:S01]  /*45b0*/  UIADD3 UR8, UR5, 0x480, URZ ;  /* 0x0000048005087890 */ /* 0x000fe2000fffe03f */
[----:B------:R-:W-:Y:S01]  /*45c0*/  UMOV UR9, 0x40000040 ;  /* 0x4000004000097882 */ /* 0x000fe20000000000 */
[----:B------:R-:W-:Y:S02]  /*45d0*/  WARPGROUP.DEPBAR.LE gsb0, 0x0 ;  /* 0x00008000000079c5 */ /* 0x000fe40000010000 */
[----:B------:R-:W-:-:S07]  /*45e0*/  WARPGROUP.ARRIVE ;  /* 0x00000000000079c5 */ /* 0x000fce0000000000 */
[----:B------:R-:W-:Y:S01]  /*45f0*/  HGMMA.64x128x16.F32.BF16 R24, gdesc[UR8].tnspA.tnspB, R24, gsb0 ;  /* 0x61e00000081879f0 */ /* 0x000fe20008001818 */
        /* <DEDUP_REMOVED lines=78> */
[----:B------:R-:W-:Y:S03]  /*4ae0*/  HGMMA.64x128x16.F32.BF16 R24, gdesc[UR8].tnspA.tnspB, R24, gsb0 ;  /* 0x61e00000081879f0 */ /* 0x000fe60008001818 */
[----:B------:R-:W-:Y:S02]  /*4af0*/  WARPGROUP.DEPBAR.LE gsb0, 0x0 ;  /* 0x00008000000079c5 */ /* 0x000fe40000010000 */
.L_x_372:
[----:B-12---:R-:W-:-:S05]  /*4b00*/  VIMNMX R3, R6, 0x1, PT ;  /* 0x0000000106037848 */ /* 0x006fca0003fe0100 */
[----:B------:R-:W-:-:S05]  /*4b10*/  IMAD.IADD R6, R6, 0x1, -R3 ;  /* 0x0000000106067824 */ /* 0x000fca00078e0a03 */
[----:B------:R-:W-:-:S13]  /*4b20*/  ISETP.GE.AND P0, PT, R6, 0x1, PT ;  /* 0x000000010600780c */ /* 0x000fda0003f06270 */
[----:B------:R-:W-:Y:S05]  /*4b30*/  @!P0 BRA `(.L_x_377) ;  /* 0x0000000800348947 */ /* 0x000fea0003800000 */
[----:B------:R-:W-:Y:S02]  /*4b40*/  IMAD.MOV.U32 R3, RZ, RZ, R6 ;  /* 0x000000ffff037224 */ /* 0x000fe400078e0006 */
[----:B------:R-:W-:-:S07]  /*4b50*/  IMAD.U32 R4, RZ, RZ, UR40 ;  /* 0x00000028ff047e24 */ /* 0x000fce000f8e00ff */
.L_x_384:
[----:B------:R-:W-:-:S06]  /*4b60*/  UISETP.NE.AND UP0, UPT, UR47, 0x3, UPT ;  /* 0x000000032f00788c */ /* 0x000fcc000bf05270 */
[----:B------:R-:W-:-:S13]  /*4b70*/  PLOP3.LUT P1, PT, PT, PT, UP0, 0x80, 0x0 ;  /* 0x000000000000781c */ /* 0x000fda0003f2f008 */
[----:B------:R-:W-:Y:S05]  /*4b80*/  @!P1 BRA `(.L_x_378) ;  /* 0x0000000000049947 */ /* 0x000fea0003800000 */
[----:B------:R-:W-:Y:S01]  /*4b90*/  BPT.TRAP 0x1 ;  /* 0x000000040000795c */ /* 0x000fe20000300000 */
.L_x_378:
[----:B------:R-:W-:Y:S01]  /*4ba0*/  ULEA UR6, UR5, UR48, 0x3 ;  /* 0x0000003005067291 */ /* 0x000fe2000f8e183f */
[----:B------:R-:W-:-:S08]  /*4bb0*/  SHF.L.U32 R5, R7, 0x1f, RZ ;  /* 0x0000001f07057819 */ /* 0x000fd000000006ff */
[----:B------:R1:W2:Y:S01]  /*4bc0*/  SYNCS.PHASECHK.TRANS64.TRYWAIT P0, [UR6+0x34280], R5 ;  /* 0x03428005ff0075a7 */ /* 0x0002a20008000146 */
[----:B------:R-:W-:Y:S05]  /*4bd0*/  @!P1 BRA `(.L_x_379) ;  /* 0x0000000000049947 */ /* 0x000fea0003800000 */
[----:B------:R-:W-:Y:S01]  /*4be0*/  BPT.TRAP 0x1 ;  /* 0x000000040000795c */ /* 0x000fe20000300000 */
.L_x_379:
[----:B--2---:R-:W-:Y:S05]  /*4bf0*/  @P0 BRA `(.L_x_380) ;  /* 0x0000000000080947 */ /* 0x004fea0003800000 */
[----:B------:R-:W2:Y:S02]  /*4c00*/  SYNCS.PHASECHK.TRANS64.TRYWAIT P0, [UR6+0x34280], R5 ;  /* 0x03428005ff0075a7 */ /* 0x000ea40008000146 */
[----:B--2---:R-:W-:Y:S05]  /*4c10*/  @!P0 BRA `(.L_x_381) ;  /* 0x000000a000f08947 */ /* 0x004fea0003800000 */
.L_x_380:
[----:B------:R-:W-:Y:S01]  /*4c20*/  UIADD3 UR6, UR48, 0x18000, URZ ;  /* 0x0001800030067890 */ /* 0x000fe2000fffe03f */
[----:B------:R-:W-:Y:S01]  /*4c30*/  WARPGROUP.ARRIVE ;  /* 0x00000000000079c5 */ /* 0x000fe20000000000 */
[----:B------:R-:W-:Y:S02]  /*4c40*/  UISETP.NE.U32.AND UP0, UPT, UR4, URZ, UPT ;  /* 0x0000003f0400728c */ /* 0x000fe4000bf05070 */
[----:B------:R-:W-:Y:S02]  /*4c50*/  USHF.R.U32.HI UR7, URZ, 0x4, UR6 ;  /* 0x000000043f077899 */ /* 0x000fe40008011606 */
[----:B------:R-:W-:Y:S02]  /*4c60*/  USHF.R.U32.HI UR6, URZ, 0x4, UR48 ;  /* 0x000000043f067899 */ /* 0x000fe40008011630 */
        /* <DEDUP_REMOVED lines=9> */
[----:B------:R-:W-:Y:S01]  /*4d00*/  HGMMA.64x128x16.F32.BF16 R88, gdesc[UR8].tnspA.tnspB, R88, UP0, gsb0 ;  /* 0x61e00000085879f0 */ /* 0x000fe2000b801858 */
[----:B------:R-:W-:Y:S01]  /*4d10*/  UIADD3 UR8, UR7, 0x400, URZ ;  /* 0x0000040007087890 */ /* 0x000fe2000fffe03f */
[----:B------:R-:W-:Y:S01]  /*4d20*/  UMOV UR9, 0x40000040 ;  /* 0x4000004000097882 */ /* 0x000fe20000000000 */
[----:B------:R-:W-:Y:S02]  /*4d30*/  WARPGROUP.DEPBAR.LE gsb0, 0x0 ;  /* 0x00008000000079c5 */ /* 0x000fe40000010000 */
[----:B------:R-:W-:-:S07]  /*4d40*/  WARPGROUP.ARRIVE ;  /* 0x00000000000079c5 */ /* 0x000fce0000000000 */
[----:B------:R-:W-:Y:S01]  /*4d50*/  HGMMA.64x128x16.F32.BF16 R24, gdesc[UR8].tnspA.tnspB, R24, UP0, gsb0 ;  /* 0x61e00000081879f0 */ /* 0x000fe2000b801818 */
[----:B------:R-:W-:Y:S02]  /*4d60*/  UIADD3 UR8, UR7, 0x80, URZ ;  /* 0x0000008007087890 */ /* 0x000fe4000fffe03f */
[----:B------:R-:W-:Y:S01]  /*4d70*/  UIADD3 UR10, UR6, 0x80, URZ ;  /* 0x00000080060a7890 */ /* 0x000fe2000fffe03f */
[----:B------:R-:W-:Y:S01]  /*4d80*/  UMOV UR9, 0x40000040 ;  /* 0x4000004000097882 */ /* 0x000fe20000000000 */
[----:B------:R-:W-:Y:S01]  /*4d90*/  UMOV UR11, 0x40000040 ;  /* 0x40000040000b7882 */ /* 0x000fe20000000000 */
[----:B------:R-:W-:Y:S02]  /*4da0*/  WARPGROUP.DEPBAR.LE gsb0, 0x0 ;  /* 0x00008000000079c5 */ /* 0x000fe40000010000 */
[----:B------:R-:W-:-:S06]  /*4db0*/  WARPGROUP.ARRIVE ;  /* 0x00000000000079c5 */ /* 0x000fcc0000000000 */
        /* <DEDUP_REMOVED lines=77> */
[----:B------:R-:W-:Y:S03]  /*5290*/  HGMMA.64x128x16.F32.BF16 R24, gdesc[UR8].tnspA.tnspB, R24, UP0, gsb0 ;  /* 0x61e00000081879f0 */ /* 0x000fe6000b801818 */
[----:B------:R-:W-:Y:S02]  /*52a0*/  WARPGROUP.DEPBAR.LE gsb0, 0x0 ;  /* 0x00008000000079c5 */ /* 0x000fe40000010000 */
[----:B------:R-:W-:Y:S05]  /*52b0*/  @!P1 BRA `(.L_x_382) ;  /* 0x0000000000049947 */ /* 0x000fea0003800000 */
[----:B------:R-:W-:Y:S01]  /*52c0*/  BPT.TRAP 0x1 ;  /* 0x000000040000795c */ /* 0x000fe20000300000 */
.L_x_382:
        /* <DEDUP_REMOVED lines=9> */
.L_x_383:
        /* <DEDUP_REMOVED lines=11> */
.L_x_377:
        /* <DEDUP_REMOVED lines=8> */
.L_x_386:
        /* <DEDUP_REMOVED lines=13> */
.L_x_385:
        /* <DEDUP_REMOVED lines=8> */
.L_x_615:
        /* <DEDUP_REMOVED lines=15> */
.L_x_388:
        /* <DEDUP_REMOVED lines=24> */
.L_x_390:
        /* <DEDUP_REMOVED lines=15> */
.L_x_389:
        /* <DEDUP_REMOVED lines=9> */
.L_x_391:
        /* <DEDUP_REMOVED lines=10> */
.L_x_393:
[----:B------:R-:W-:Y:S02]  /*5a70*/  ULDC UR4, c[0x0][0x580] ;  /* 0x0001600000047ab9 */ /* 0x000fe40000000800 */
[----:B------:R-:W-:-:S07]  /*5a80*/  IMAD.U32 R0, RZ, RZ, UR4 ;  /* 0x00000004ff007e24 */ /* 0x000fce000f8e00ff */
.L_x_392:
        /* <DEDUP_REMOVED lines=9> */
.L_x_394:
        /* <DEDUP_REMOVED lines=10> */
.L_x_396:
[----:B------:R-:W-:Y:S02]  /*5bc0*/  ULDC UR4, c[0x0][0x5a8] ;  /* 0x00016a0000047ab9 */ /* 0x000fe40000000800 */
[----:B-1----:R-:W-:-:S07]  /*5bd0*/  IMAD.U32 R3, RZ, RZ, UR4 ;  /* 0x00000004ff037e24 */ /* 0x002fce000f8e00ff */
.L_x_395:
[----:B------:R-:W-:Y:S01]  /*5be0*/  ISETP.GT.U32.AND P0, PT, R153, 0x3e, PT ;  /* 0x0000003e9900780c */ /* 0x000fe20003f04070 */
[----:B------:R-:W-:Y:S01]  /*5bf0*/  BSSY B0, `(.L_x_397) ;  /* 0x0000007000007945 */ /* 0x000fe20003800000 */
[----:B-12---:R-:W-:-:S11]  /*5c00*/  PRMT R4, RZ, 0x7610, R4 ;  /* 0x00007610ff047816 */ /* 0x006fd60000000004 */
[----:B------:R-:W-:Y:S05]  /*5c10*/  @P0 BRA `(.L_x_398) ;  /* 0x0000000000100947 */ /* 0x000fea0003800000 */
[----:B------:R-:W-:-:S03]  /*5c20*/  UMOV UR4, 0xffffffff ;  /* 0xffffffff00047882 */ /* 0x000fc60000000000 */
[----:B------:R-:W-:Y:S05]  /*5c30*/  BRA.DIV UR4, `(.L_x_399) ;  /* 0x00000096041c7947 */ /* 0x000fea000b800000 */
[----:B------:R-:W-:-:S13]  /*5c40*/  ELECT P6, URZ, PT ;  /* 0x00000000003f782f */ /* 0x000fda00038c0000 */
.L_x_617:
[----:B------:R-:W-:-:S07]  /*5c50*/  SEL R4, RZ, 0x1, !P6 ;  /* 0x00000001ff047807 */ /* 0x000fce0007000000 */
.L_x_398:
[----:B------:R-:W-:Y:S05]  /*5c60*/  BSYNC B0 ;  /* 0x0000000000007941 */ /* 0x000fea0003800000 */
.L_x_397:
[----:B------:R-:W-:-:S05]  /*5c70*/  IMAD.U32 R5, RZ, RZ, UR56 ;  /* 0x00000038ff057e24 */ /* 0x000fca000f8e00ff */
[----:B------:R-:W-:-:S13]  /*5c80*/  ISETP.NE.AND P0, PT, R5, 0x3, PT ;  /* 0x000000030500780c */ /* 0x000fda0003f05270 */
[----:B------:R-:W-:Y:S05]  /*5c90*/  @!P0 BRA `(.L_x_400) ;  /* 0x0000000000048947 */ /* 0x000fea0003800000 */
[----:B------:R-:W-:Y:S01]  /*5ca0*/  BPT.TRAP 0x1 ;  /* 0x000000040000795c */ /* 0x000fe20000300000 */
.L_x_400:
[----:B------:R-:W-:Y:S01]  /*5cb0*/  SHF.L.U32 R14, RZ, 0x1f, RZ ;  /* 0x0000001fff0e7819 */ /* 0x000fe200000006ff */
[----:B------:R-:W-:Y:S01]  /*5cc0*/  IMAD.MOV.U32 R8, RZ, RZ, RZ ;  /* 0x000000ffff087224 */ /* 0x000fe200078e00ff */
[----:B-----5:R-:W-:Y:S02]  /*5cd0*/  FSETP.NEU.AND P1, PT, R0, RZ, PT ;  /* 0x000000ff0000720b */ /* 0x020fe40003f2d000 */
[----:B------:R-:W1:Y:S11]  /*5ce0*/  SYNCS.PHASECHK.TRANS64.TRYWAIT P2, [UR48+0x342b0], R14 ;  /* 0x0342b00eff0075a7 */ /* 0x000e760008040170 */
[----:B------:R-:W-:Y:S01]  /*5cf0*/  @P1 LEA R16, R152, UR48, 0x1 ;  /* 0x0000003098101c11 */ /* 0x000fe2000f8e08ff */
[----:B-1----:R-:W-:Y:S06]  /*5d00*/  @!P2 BRA `(.L_x_401) ;  /* 0x000000940000a947 */ /* 0x002fec0003800000 */
.L_x_618:
        /* <DEDUP_REMOVED lines=16> */
.L_x_403:
[----:B------:R-:W-:Y:S05]  /*5e10*/  BSYNC B0 ;  /* 0x0000000000007941 */ /* 0x000fea0003800000 */
.L_x_402:
        /* <DEDUP_REMOVED lines=70> */
.L_x_405:
[----:B------:R-:W-:Y:S05]  /*6280*/  BSYNC B0 ;  /* 0x0000000000007941 */ /* 0x000fea0003800000 */
.L_x_404:
[----:B-1----:R-:W-:Y:S01]  /*6290*/  VIADD R4, R88, 0x30000 ;  /* 0x0003000058047836 */ /* 0x002fe20000000000 */
[----:B------:R-:W-:Y:S03]  /*62a0*/  BAR.SYNC.DEFER_BLOCKING 0x1, 0x80 ;  /* 0x0042000000007b1d */ /* 0x000fe60000010000 */
[----:B------:R-:W-:-:S03]  /*62b0*/  IMAD R21, R155, 0x2, R4 ;  /* 0x000000029b157824 */ /* 0x000fc600078e0204 */
[----:B------:R-:W-:Y:S05]  /*62c0*/  @!P0 BRA `(.L_x_406) ;  /* 0x0000000000048947 */ /* 0x000fea0003800000 */
[----:B------:R-:W-:Y:S01]  /*62d0*/  BPT.TRAP 0x1 ;  /* 0x000000040000795c */ /* 0x000fe20000300000 */
.L_x_406:
[----:B------:R-:W1:Y:S02]  /*62e0*/  SYNCS.PHASECHK.TRANS64.TRYWAIT P3, [UR48+0x342b8], R14 ;  /* 0x0342b80eff0075a7 */ /* 0x000e640008060170 */
[----:B-1----:R-:W-:Y:S05]  /*62f0*/  @!P3 BRA `(.L_x_407) ;  /* 0x0000008c009cb947 */ /* 0x002fea0003800000 */
.L_x_619:
        /* <DEDUP_REMOVED lines=36> */
.L_x_408:
        /* <DEDUP_REMOVED lines=42> */
.L_x_410:
[----:B------:R-:W-:Y:S05]  /*67e0*/  BSYNC B0 ;  /* 0x0000000000007941 */ /* 0x000fea0003800000 */
.L_x_409:
[----:B------:R-:W-:Y:S06]  /*67f0*/  BAR.SYNC.DEFER_BLOCKING 0x1, 0x80 ;  /* 0x0042000000007b1d */ /* 0x000fec0000010000 */
[----:B------:R-:W-:Y:S05]  /*6800*/  @!P0 BRA `(.L_x_411) ;  /* 0x0000000000048947 */ /* 0x000fea0003800000 */
[----:B------:R-:W-:Y:S01]  /*6810*/  BPT.TRAP 0x1 ;  /* 0x000000040000795c */ /* 0x000fe20000300000 */
.L_x_411:
[----:B------:R-:W-:-:S04]  /*6820*/  UIADD3 UR4, UR48, 0x342d0, URZ ;  /* 0x000342d030047890 */ /* 0x000fc8000fffe03f */
[----:B------:R-:W-:-:S09]  /*6830*/  UPRMT UR8, UR58, 0x654, UR4 ;  /* 0x000006543a087896 */ /* 0x000fd20008000004 */
[----:B------:R-:W-:Y:S01]  /*6840*/  SYNCS.ARRIVE.TRANS64.RED.A1T0 RZ, [UR8], RZ ;  /* 0x000000ffffff79a7 */ /* 0x000fe20008100408 */
[----:B------:R-:W-:Y:S05]  /*6850*/  @!P0 BRA `(.L_x_412) ;  /* 0x0000000000048947 */ /* 0x000fea0003800000 */
[----:B------:R-:W-:Y:S01]  /*6860*/  BPT.TRAP 0x1 ;  /* 0x000000040000795c */ /* 0x000fe20000300000 */
.L_x_412:
[----:B------:R-:W2:Y:S02]  /*6870*/  SYNCS.PHASECHK.TRANS64.TRYWAIT P3, [UR48+0x342c0], R14 ;  /* 0x0342c00eff0075a7 */ /* 0x000ea40008060170 */
[----:B--2---:R-:W-:Y:S05]  /*6880*/  @!P3 BRA `(.L_x_413) ;  /* 0x000000880050b947 */ /* 0x004fea0003800000 */
.L_x_620:
        /* <DEDUP_REMOVED lines=36> */
.L_x_414:
        /* <DEDUP_REMOVED lines=42> */
.L_x_416:
[----:B------:R-:W-:Y:S05]  /*6d70*/  BSYNC B0 ;  /* 0x0000000000007941 */ /* 0x000fea0003800000 */
.L_x_415:
[----:B------:R-:W-:Y:S06]  /*6d80*/  BAR.SYNC.DEFER_BLOCKING 0x1, 0x80 ;  /* 0x0042000000007b1d */ /* 0x000fec0000010000 */
[----:B------:R-:W-:Y:S05]  /*6d90*/  @!P0 BRA `(.L_x_417) ;  /* 0x0000000000048947 */ /* 0x000fea0003800000 */
[----:B------:R-:W-:Y:S01]  /*6da0*/  BPT.TRAP 0x1 ;  /* 0x000000040000795c */ /* 0x000fe20000300000 */
.L_x_417:
[----:B------:R-:W-:-:S04]  /*6db0*/  UIADD3 UR4, UR48, 0x342d8, URZ ;  /* 0x000342d830047890 */ /* 0x000fc8000fffe03f */
[----:B------:R-:W-:-:S09]  /*6dc0*/  UPRMT UR9, UR58, 0x654, UR4 ;  /* 0x000006543a097896 */ /* 0x000fd20008000004 */
[----:B------:R-:W-:Y:S01]  /*6dd0*/  SYNCS.ARRIVE.TRANS64.RED.A1T0 RZ, [UR9], RZ ;  /* 0x000000ffffff79a7 */ /* 0x000fe20008100409 */
[----:B------:R-:W-:Y:S05]  /*6de0*/  @!P0 BRA `(.L_x_418) ;  /* 0x0000000000048947 */ /* 0x000fea0003800000 */
[----:B------:R-:W-:Y:S01]  /*6df0*/  BPT.TRAP 0x1 ;  /* 0x000000040000795c */ /* 0x000fe20000300000 */
.L_x_418:
[----:B------:R-:W2:Y:S02]  /*6e00*/  SYNCS.PHASECHK.TRANS64.TRYWAIT P3, [UR48+0x342c8], R14 ;  /* 0x0342c80eff0075a7 */ /* 0x000ea40008060170 */
[----:B--2---:R-:W-:Y:S05]  /*6e10*/  @!P3 BRA `(.L_x_419) ;  /* 0x000000840004b947 */ /* 0x004fea0003800000 */
.L_x_621:
        /* <DEDUP_REMOVED lines=36> */
.L_x_420:
        /* <DEDUP_REMOVED lines=42> */
.L_x_422:
[----:B------:R-:W-:Y:S05]  /*7300*/  BSYNC B0 ;  /* 0x0000000000007941 */ /* 0x000fea0003800000 */
.L_x_421:
[----:B------:R-:W-:Y:S06]  /*7310*/  BAR.SYNC.DEFER_BLOCKING 0x1, 0x80 ;  /* 0x0042000000007b1d */ /* 0x000fec0000010000 */
[----:B------:R-:W-:Y:S05]  /*7320*/  @!P0 BRA `(.L_x_423) ;  /* 0x0000000000048947 */ /* 0x000fea0003800000 */
[----:B------:R-:W-:Y:S01]  /*7330*/  BPT.TRAP 0x1 ;  /* 0x000000040000795c */ /* 0x000fe20000300000 */
.L_x_423:
[----:B------:R-:W-:-:S04]  /*7340*/  UIADD3 UR4, UR48, 0x342e0, URZ ;  /* 0x000342e030047890 */ /* 0x000fc8000fffe03f */
[----:B------:R-:W-:-:S09]  /*7350*/  UPRMT UR10, UR58, 0x654, UR4 ;  /* 0x000006543a0a7896 */ /* 0x000fd20008000004 */
[----:B------:R-:W-:Y:S01]  /*7360*/  SYNCS.ARRIVE.TRANS64.RED.A1T0 RZ, [UR10], RZ ;  /* 0x000000ffffff79a7 */ /* 0x000fe2000810040a */
[----:B------:R-:W-:Y:S05]  /*7370*/  @!P0 BRA `(.L_x_424) ;  /* 0x0000000000048947 */ /* 0x000fea0003800000 */
[----:B------:R-:W-:Y:S01]  /*7380*/  BPT.TRAP 0x1 ;  /* 0x000000040000795c */ /* 0x000fe20000300000 */
.L_x_424:
[----:B------:R-:W-:-:S05]  /*7390*/  IMAD.MOV.U32 R8, RZ, RZ, 0x1 ;  /* 0x00000001ff087424 */ /* 0x000fca00078e00ff */
[----:B------:R-:W-:-:S04]  /*73a0*/  SHF.L.U32 R8, R8, 0x1f, RZ ;  /* 0x0000001f08087819 */ /* 0x000fc800000006ff */
[----:B------:R-:W2:Y:S02]  /*73b0*/  SYNCS.PHASECHK.TRANS64.TRYWAIT P3, [UR48+0x342b0], R8 ;  /* 0x0342b008ff0075a7 */ /* 0x000ea40008060170 */
[----:B--2---:R-:W-:Y:S05]  /*73c0*/  @!P3 BRA `(.L_x_425) ;  /* 0x0000007c00b0b947 */ /* 0x004fea0003800000 */
.L_x_622:
        /* <DEDUP_REMOVED lines=36> */
.L_x_426:
        /* <DEDUP_REMOVED lines=42> */
.L_x_428:
[----:B------:R-:W-:Y:S05]  /*78b0*/  BSYNC B0 ;  /* 0x0000000000007941 */ /* 0x000fea0003800000 */
.L_x_427:
[----:B------:R-:W-:Y:S06]  /*78c0*/  BAR.SYNC.DEFER_BLOCKING 0x1, 0x80 ;  /* 0x0042000000007b1d */ /* 0x000fec0000010000 */
[----:B------:R-:W-:Y:S05]  /*78d0*/  @!P0 BRA `(.L_x_429) ;  /* 0x0000000000048947 */ /* 0x000fea0003800000 */
[----:B------:R-:W-:Y:S01]  /*78e0*/  BPT.TRAP 0x1 ;  /* 0x000000040000795c */ /* 0x000fe20000300000 */
.L_x_429:
[----:B------:R-:W-:-:S04]  /*78f0*/  UIADD3 UR7, UR48, 0x342e8, URZ ;  /* 0x000342e830077890 */ /* 0x000fc8000fffe03f */
[----:B------:R-:W-:-:S09]  /*7900*/  UPRMT UR7, UR58, 0x654, UR7 ;  /* 0x000006543a077896 */ /* 0x000fd20008000007 */
[----:B------:R-:W-:Y:S01]  /*7910*/  SYNCS.ARRIVE.TRANS64.RED.A1T0 RZ, [UR7], RZ ;  /* 0x000000ffffff79a7 */ /* 0x000fe20008100407 */
[----:B------:R-:W-:Y:S05]  /*7920*/  @!P0 BRA `(.L_x_430) ;  /* 0x0000000000048947 */ /* 0x000fea0003800000 */
[----:B------:R-:W-:Y:S01]  /*7930*/  BPT.TRAP 0x1 ;  /* 0x000000040000795c */ /* 0x000fe20000300000 */
.L_x_430:
[----:B------:R-:W2:Y:S02]  /*7940*/  SYNCS.PHASECHK.TRANS64.TRYWAIT P3, [UR48+0x342b8], R8 ;  /* 0x0342b808ff0075a7 */ /* 0x000ea40008060170 */
[----:B--2---:R-:W-:Y:S05]  /*7950*/  @!P3 BRA `(.L_x_431) ;  /* 0x000000780064b947 */ /* 0x004fea0003800000 */
.L_x_623:
        /* <DEDUP_REMOVED lines=36> */
.L_x_432:
        /* <DEDUP_REMOVED lines=42> */
.L_x_434:
[----:B------:R-:W-:Y:S05]  /*7e40*/  BSYNC B0 ;  /* 0x0000000000007941 */ /* 0x000fea0003800000 */
.L_x_433:
[----:B------:R-:W-:Y:S06]  /*7e50*/  BAR.SYNC.DEFER_BLOCKING 0x1, 0x80 ;  /* 0x0042000000007b1d */ /* 0x000fec0000010000 */
[----:B------:R-:W-:Y:S05]  /*7e60*/  @!P0 BRA `(.L_x_435) ;  /* 0x0000000000048947 */ /* 0x000fea0003800000 */
[----:B------:R-:W-:Y:S01]  /*7e70*/  BPT.TRAP 0x1 ;  /* 0x000000040000795c */ /* 0x000fe20000300000 */
.L_x_435:
[----:B------:R-:W-:Y:S01]  /*7e80*/  SYNCS.ARRIVE.TRANS64.RED.A1T0 RZ, [UR8], RZ ;  /* 0x000000ffffff79a7 */ /* 0x000fe20008100408 */
[----:B------:R-:W-:Y:S05]  /*7e90*/  @!P0 BRA `(.L_x_436) ;  /* 0x0000000000048947 */ /* 0x000fea0003800000 */
[----:B------:R-:W-:Y:S01]  /*7ea0*/  BPT.TRAP 0x1 ;  /* 0x000000040000795c */ /* 0x000fe20000300000 */
.L_x_436:
[----:B------:R-:W2:Y:S02]  /*7eb0*/  SYNCS.PHASECHK.TRANS64.TRYWAIT P3, [UR48+0x342c0], R8 ;  /* 0x0342c008ff0075a7 */ /* 0x000ea40008060170 */
[----:B--2---:R-:W-:Y:S05]  /*7ec0*/  @!P3 BRA `(.L_x_437) ;  /* 0x000000740020b947 */ /* 0x004fea0003800000 */
.L_x_624:
        /* <DEDUP_REMOVED lines=36> */
.L_x_438:
        /* <DEDUP_REMOVED lines=42> */
.L_x_440:
[----:B------:R-:W-:Y:S05]  /*83b0*/  BSYNC B0 ;  /* 0x0000000000007941 */ /* 0x000fea0003800000 */
.L_x_439:
[----:B------:R-:W-:Y:S06]  /*83c0*/  BAR.SYNC.DEFER_BLOCKING 0x1, 0x80 ;  /* 0x0042000000007b1d */ /* 0x000fec0000010000 */
[----:B------:R-:W-:Y:S05]  /*83d0*/  @!P0 BRA `(.L_x_441) ;  /* 0x0000000000048947 */ /* 0x000fea0003800000 */
[----:B------:R-:W-:Y:S01]  /*83e0*/  BPT.TRAP 0x1 ;  /* 0x000000040000795c */ /* 0x000fe20000300000 */
.L_x_441:
[----:B------:R-:W-:Y:S01]  /*83f0*/  SYNCS.ARRIVE.TRANS64.RED.A1T0 RZ, [UR9], RZ ;  /* 0x000000ffffff79a7 */ /* 0x000fe20008100409 */
[----:B------:R-:W-:Y:S05]  /*8400*/  @!P0 BRA `(.L_x_442) ;  /* 0x0000000000048947 */ /* 0x000fea0003800000 */
[----:B------:R-:W-:Y:S01]  /*8410*/  BPT.TRAP 0x1 ;  /* 0x000000040000795c */ /* 0x000fe20000300000 */
.L_x_442:
[----:B------:R-:W3:Y:S02]  /*8420*/  SYNCS.PHASECHK.TRANS64.TRYWAIT P3, [UR48+0x342c8], R8 ;  /* 0x0342c808ff0075a7 */ /* 0x000ee40008060170 */
[----:B---3--:R-:W-:Y:S05]  /*8430*/  @!P3 BRA `(.L_x_443) ;  /* 0x0000006c00dcb947 */ /* 0x008fea0003800000 */
.L_x_625:
        /* <DEDUP_REMOVED lines=36> */
.L_x_444:
        /* <DEDUP_REMOVED lines=42> */
.L_x_446:
[----:B------:R-:W-:Y:S05]  /*8920*/  BSYNC B0 ;  /* 0x0000000000007941 */ /* 0x000fea0003800000 */
.L_x_445:
[----:B------:R-:W-:Y:S06]  /*8930*/  BAR.SYNC.DEFER_BLOCKING 0x1, 0x80 ;  /* 0x0042000000007b1d */ /* 0x000fec0000010000 */
[----:B------:R-:W-:Y:S05]  /*8940*/  @!P0 BRA `(.L_x_447) ;  /* 0x0000000000048947 */ /* 0x000fea0003800000 */
[----:B------:R-:W-:Y:S01]  /*8950*/  BPT.TRAP 0x1 ;  /* 0x000000040000795c */ /* 0x000fe20000300000 */
.L_x_447:
[----:B------:R-:W-:Y:S01]  /*8960*/  UISETP.NE.AND UP0, UPT, UR54, 0x3, UPT ;  /* 0x000000033600788c */ /* 0x000fe2000bf05270 */
[----:B------:R-:W-:Y:S05]  /*8970*/  SYNCS.ARRIVE.TRANS64.RED.A1T0 RZ, [UR10], RZ ;  /* 0x000000ffffff79a7 */ /* 0x000fea000810040a */
[----:B------:R-:W-:-:S13]  /*8980*/  PLOP3.LUT P1, PT, PT, PT, UP0, 0x80, 0x0 ;  /* 0x000000000000781c */ /* 0x000fda0003f2f008 */
[----:B------:R-:W-:Y:S05]  /*8990*/  @!P1 BRA `(.L_x_448) ;  /* 0x0000000000049947 */ /* 0x000fea0003800000 */
[----:B------:R-:W-:Y:S01]  /*89a0*/  BPT.TRAP 0x1 ;  /* 0x000000040000795c */ /* 0x000fe20000300000 */
.L_x_448:
[----:B------:R-:W-:Y:S02]  /*89b0*/  R2UR UR4, R2 ;  /* 0x00000000020472ca */ /* 0x000fe400000e0000 */
[----:B------:R-:W-:Y:S02]  /*89c0*/  SHF.L.U32 R0, R154, 0x1f, RZ ;  /* 0x0000001f9a007819 */ /* 0x000fe400000006ff */
[----:B------:R-:W-:-:S09]  /*89d0*/  LEA R19, R2, UR48, 0x4 ;  /* 0x0000003002137c11 */ /* 0x000fd2000f8e20ff */
[----:B------:R-:W-:-:S09]  /*89e0*/  ULEA UR4, UR4, UR48, 0x3 ;  /* 0x0000003004047291 */ /* 0x000fd2000f8e183f */
[----:B------:R-:W4:Y:S02]  /*89f0*/  SYNCS.PHASECHK.TRANS64.TRYWAIT P2, [UR4+0x34200], R0 ;  /* 0x03420000ff0075a7 */ /* 0x000f240008040144 */
[----:B----4-:R-:W-:Y:S05]  /*8a00*/  @!P2 BRA `(.L_x_449) ;  /* 0x000000680080a947 */ /* 0x010fea0003800000 */
.L_x_626:
        /* <DEDUP_REMOVED lines=9> */
.L_x_450:
        /* <DEDUP_REMOVED lines=30> */
.L_x_452:
[----:B------:R-:W-:Y:S02]  /*8c80*/  R2UR UR4, R2 ;  /* 0x00000000020472ca */ /* 0x000fe400000e0000 */
[----:B------:R-:W-:Y:S02]  /*8c90*/  SHF.L.U32 R3, R154, 0x1f, RZ ;  /* 0x0000001f9a037819 */ /* 0x000fe400000006ff */
[----:B------:R-:W-:-:S09]  /*8ca0*/  LEA R0, R2, UR48, 0x4 ;  /* 0x0000003002007c11 */ /* 0x000fd2000f8e20ff */
[----:B------:R-:W-:-:S09]  /*8cb0*/  ULEA UR4, UR4, UR48, 0x3 ;  /* 0x0000003004047291 */ /* 0x000fd2000f8e183f */
[----:B------:R-:W1:Y:S02]  /*8cc0*/  SYNCS.PHASECHK.TRANS64.TRYWAIT P2, [UR4+0x34200], R3 ;  /* 0x03420003ff0075a7 */ /* 0x000e640008040144 */
[----:B-1----:R-:W-:Y:S05]  /*8cd0*/  @!P2 BRA `(.L_x_453) ;  /* 0x0000006400e4a947 */ /* 0x002fea0003800000 */
.L_x_627:
        /* <DEDUP_REMOVED lines=9> */
.L_x_454:
        /* <DEDUP_REMOVED lines=11> */
.L_x_451:
        /* <DEDUP_REMOVED lines=55> */
.L_x_457:
[----:B------:R-:W-:Y:S05]  /*9190*/  BSYNC B0 ;  /* 0x0000000000007941 */ /* 0x000fea0003800000 */
.L_x_456:
        /* <DEDUP_REMOVED lines=9> */
.L_x_459:
[----:B------:R-:W-:Y:S05]  /*9230*/  BSYNC B0 ;  /* 0x0000000000007941 */ /* 0x000fea0003800000 */
.L_x_458:
[----:B-1----:R1:W5:Y:S02]  /*9240*/  ATOMG.E.EXCH.STRONG.GPU PT, RZ, [R4], R3 ;  /* 0x0000000304ff73a8 */ /* 0x00236400041ee100 */
.L_x_455:
[----:B------:R-:W-:-:S04]  /*9250*/  DEPBAR.LE SB0, 0x0 ;  /* 0x000080000000791a */ /* 0x000fc80000000000 */
[----:B------:R-:W-:Y:S05]  /*9260*/  @!P0 BRA `(.L_x_460) ;  /* 0x0000000000048947 */ /* 0x000fea0003800000 */
[----:B------:R-:W-:Y:S01]  /*9270*/  BPT.TRAP 0x1 ;  /* 0x000000040000795c */ /* 0x000fe20000300000 */
.L_x_460:
[----:B------:R-:W-:Y:S01]  /*9280*/  IMAD.U32 R0, RZ, RZ, UR55 ;  /* 0x00000037ff007e24 */ /* 0x000fe2000f8e00ff */
[----:B-----5:R-:W-:Y:S01]  /*9290*/  SYNCS.ARRIVE.TRANS64.RED.A1T0 RZ, [UR7], RZ ;  /* 0x000000ffffff79a7 */ /* 0x020fe20008100407 */
[----:B------:R-:W-:Y:S02]  /*92a0*/  LOP3.LUT R158, R158, 0x1, RZ, 0x3c, !PT ;  /* 0x000000019e9e7812 */ /* 0x000fe400078e3cff */
[----:B------:R4:W-:Y:S02]  /*92b0*/  SYNCS.ARRIVE.TRANS64.A1T0 RZ, [R0+UR50], RZ ;  /* 0x000000ff00ff79a7 */ /* 0x0009e40008100032 */
[----:B----4-:R-:W-:Y:S01]  /*92c0*/  SEL R0, RZ, 0x1, !P2 ;  /* 0x00000001ff007807 */ /* 0x010fe20005000000 */
[----:B------:R-:W-:Y:S06]  /*92d0*/  @P1 BRA `(.L_x_461) ;  /* 0xffffffa800d01947 */ /* 0x000fec000383ffff */
[----:B------:R-:W-:Y:S05]  /*92e0*/  EXIT ;  /* 0x000000000000794d */ /* 0x000fea0003800000 */
.L_x_361:
        /* <DEDUP_REMOVED lines=41> */
.L_x_465:
[----:B------:R-:W-:Y:S05]  /*9580*/  BSYNC B0 ;  /* 0x0000000000007941 */ /* 0x000fea0003800000 */
.L_x_464:
        /* <DEDUP_REMOVED lines=21> */
.L_x_468:
        /* <DEDUP_REMOVED lines=35> */
.L_x_467:
[----:B------:R-:W-:Y:S05]  /*9910*/  BSYNC B0 ;  /* 0x0000000000007941 */ /* 0x000fea0003800000 */
.L_x_466:
[----:B---3--:R-:W3:Y:S01]  /*9920*/  S2R R0, SR_LANEID ;  /* 0x0000000000007919 */ /* 0x008ee20000000000 */
[----:B------:R-:W-:Y:S01]  /*9930*/  ELECT P0, URZ, PT ;  /* 0x00000000003f782f */ /* 0x000fe20003800000 */
[----:B------:R-:W-:Y:S01]  /*9940*/  NOP ;  /* 0x0000000000007918 */ /* 0x000fe20000000000 */
[----:B------:R-:W-:Y:S11]  /*9950*/  BSSY B0, `(.L_x_469) ;  /* 0x0000004000007945 */ /* 0x000ff60003800000 */
[----:B------:R-:W-:Y:S05]  /*9960*/  @!P0 BRA `(.L_x_470) ;  /* 0x0000000000088947 */ /* 0x000fea0003800000 */
[----:B------:R0:W-:Y:S01]  /*9970*/  UTMACMDFLUSH ;  /* 0x00000000000079b7 */ /* 0x0001e20000000000 */
[----:B------:R-:W-:-:S04]  /*9980*/  DEPBAR.LE SB0, 0x0 ;  /* 0x000080000000791a */ /* 0x000fc80000000000 */
.L_x_470:
[----:B------:R-:W-:Y:S05]  /*9990*/  BSYNC B0 ;  /* 0x0000000000007941 */ /* 0x000fea0003800000 */
.L_x_469:
        /* <DEDUP_REMOVED lines=14> */
.L_x_628:
[----:B------:R-:W-:Y:S01]  /*9a80*/  IMAD.MOV.U32 R4, RZ, RZ, 0x1 ;  /* 0x00000001ff047424 */ /* 0x000fe200078e00ff */
[----:B------:R-:W-:Y:S01]  /*9a90*/  ULDC UR29, c[0x0][0x598] ;  /* 0x00016600001d7ab9 */ /* 0x000fe20000000800 */
[----:B-1----:R-:W-:Y:S01]  /*9aa0*/  IMAD.MOV.U32 R0, RZ, RZ, RZ ;  /* 0x000000ffff007224 */ /* 0x002fe200078e00ff */
[----:B------:R-:W-:Y:S01]  /*9ab0*/  ULDC UR28, c[0x0][0x580] ;  /* 0x00016000001c7ab9 */ /* 0x000fe20000000800 */
[----:B------:R-:W-:Y:S01]  /*9ac0*/  ULDC.64 UR24, c[0x0][0x590] ;  /* 0x0001640000187ab9 */ /* 0x000fe20000000a00 */
[----:B------:R-:W-:-:S05]  /*9ad0*/  ULDC.64 UR26, c[0x0][0x588] ;  /* 0x00016200001a7ab9 */ /* 0x000fca0000000a00 */
.L_x_532:
[----:B------:R-:W-:-:S06]  /*9ae0*/  UISETP.NE.AND UP0, UPT, UR31, 0x3, UPT ;  /* 0x000000031f00788c */ /* 0x000fcc000bf05270 */
[----:B------:R-:W-:-:S13]  /*9af0*/  PLOP3.LUT P1, PT, PT, PT, UP0, 0x80, 0x0 ;  /* 0x000000000000781c */ /* 0x000fda0003f2f008 */
[----:B-----5:R-:W-:Y:S05]  /*9b00*/  @!P1 BRA `(.L_x_472) ;  /* 0x0000000000049947 */ /* 0x020fea0003800000 */
[----:B------:R-:W-:Y:S01]  /*9b10*/  BPT.TRAP 0x1 ;  /* 0x000000040000795c */ /* 0x000fe20000300000 */
.L_x_472:
[----:B------:R-:W-:Y:S02]  /*9b20*/  R2UR UR7, R2 ;  /* 0x00000000020772ca */ /* 0x000fe400000e0000 */
[----:B------:R-:W-:Y:S02]  /*9b30*/  SHF.L.U32 R3, R0, 0x1f, RZ ;  /* 0x0000001f00037819 */ /* 0x000fe400000006ff */
[----:B------:R-:W-:-:S09]  /*9b40*/  LEA R8, R2, UR6, 0x4 ;  /* 0x0000000602087c11 */ /* 0x000fd2000f8e20ff */
[----:B------:R-:W-:-:S09]  /*9b50*/  ULEA UR7, UR7, UR6, 0x3 ;  /* 0x0000000607077291 */ /* 0x000fd2000f8e183f */
[----:B------:R-:W1:Y:S02]  /*9b60*/  SYNCS.PHASECHK.TRANS64.TRYWAIT P0, [UR7+0x34200], R3 ;  /* 0x03420003ff0075a7 */ /* 0x000e640008000147 */
[----:B-1----:R-:W-:Y:S05]  /*9b70*/  @!P0 BRA `(.L_x_473) ;  /* 0x00000058006c8947 */ /* 0x002fea0003800000 */
.L_x_629:
        /* <DEDUP_REMOVED lines=9> */
.L_x_474:
        /* <DEDUP_REMOVED lines=14> */
.L_x_475:
[----:B------:R-:W-:Y:S05]  /*9cf0*/  @!P0 BRA `(.L_x_476) ;  /* 0x0000000000188947 */ /* 0x000fea0003800000 */
[----:B------:R-:W3:Y:S02]  /*9d00*/  LDC.64 R4, c[0x0][0x590] ;  /* 0x00016400ff047b82 */ /* 0x000ee40000000a00 */
[----:B---3--:R-:W-:-:S06]  /*9d10*/  IMAD.WIDE R4, R18, 0x8, R4 ;  /* 0x0000000812047825 */ /* 0x008fcc00078e0204 */
[----:B------:R-:W1:Y:S04]  /*9d20*/  LDG.E.64 R4, desc[UR38][R4.64] ;  /* 0x0000002604047981 */ /* 0x000e68000c1e1b00 */
[----:B-1----:R-:W3:Y:S02]  /*9d30*/  LD.E R3, desc[UR38][R4.64] ;  /* 0x0000002604037980 */ /* 0x002ee4000c101900 */
[----:B---3--:R-:W-:Y:S01]  /*9d40*/  FSETP.NEU.AND P0, PT, R3, RZ, PT ;  /* 0x000000ff0300720b */ /* 0x008fe20003f0d000 */
[----:B------:R-:W-:-:S12]  /*9d50*/  BRA `(.L_x_477) ;  /* 0x0000000000247947 */ /* 0x000fd80003800000 */
.L_x_476:
        /* <DEDUP_REMOVED lines=9> */
.L_x_477:
[----:B------:R-:W-:Y:S01]  /*9df0*/  UISETP.NE.AND UP0, UPT, UR30, 0x3, UPT ;  /* 0x000000031e00788c */ /* 0x000fe2000bf05270 */
[----:B------:R-:W-:-:S05]  /*9e00*/  ELECT P1, URZ, PT ;  /* 0x00000000003f782f */ /* 0x000fca0003820000 */
[----:B------:R-:W-:Y:S02]  /*9e10*/  PLOP3.LUT P2, PT, PT, PT, UP0, 0x80, 0x0 ;  /* 0x000000000000781c */ /* 0x000fe40003f4f008 */
[----:B------:R-:W-:-:S11]  /*9e20*/  PLOP3.LUT P0, PT, P0, P1, PT, 0x2a, 0x0 ;  /* 0x000000000000781c */ /* 0x000fd60000702572 */
[----:B------:R-:W-:Y:S05]  /*9e30*/  @!P2 BRA `(.L_x_478) ;  /* 0x000000000004a947 */ /* 0x000fea0003800000 */
[----:B------:R-:W-:Y:S01]  /*9e40*/  BPT.TRAP 0x1 ;  /* 0x000000040000795c */ /* 0x000fe20000300000 */
.L_x_478:
[----:B-1----:R-:W-:-:S05]  /*9e50*/  IMAD.MOV.U32 R3, RZ, RZ, 0x1 ;  /* 0x00000001ff037424 */ /* 0x002fca00078e00ff */
[----:B------:R-:W-:-:S04]  /*9e60*/  SHF.L.U32 R3, R3, 0x1f, RZ ;  /* 0x0000001f03037819 */ /* 0x000fc800000006ff */
[----:B------:R-:W1:Y:S02]  /*9e70*/  SYNCS.PHASECHK.TRANS64.TRYWAIT P1, [UR6+0x342d0], R3 ;  /* 0x0342d003ff0075a7 */ /* 0x000e640008020146 */
[----:B-1----:R-:W-:Y:S05]  /*9e80*/  @!P1 BRA `(.L_x_479) ;  /* 0x0000005400c09947 */ /* 0x002fea0003800000 */
.L_x_630:
        /* <DEDUP_REMOVED lines=9> */
.L_x_482:
[----:B-1----:R-:W1:Y:S02]  /*9f20*/  LDC R4, c[0x0][0x828] ;  /* 0x00020a00ff047b82 */ /* 0x002e640000000800 */
[----:B-1----:R3:W-:Y:S02]  /*9f30*/  SYNCS.ARRIVE.TRANS64.RED.A0TR RZ, [UR6+0x342b0], R4 ;  /* 0x0342b004ffff79a7 */ /* 0x0027e40008300406 */
.L_x_481:
[----:B------:R-:W-:Y:S05]  /*9f40*/  BSYNC B0 ;  /* 0x0000000000007941 */ /* 0x000fea0003800000 */
.L_x_480:
[----:B------:R-:W-:Y:S05]  /*9f50*/  @!P2 BRA `(.L_x_483) ;  /* 0x000000000004a947 */ /* 0x000fea0003800000 */
[----:B------:R-:W-:Y:S01]  /*9f60*/  BPT.TRAP 0x1 ;  /* 0x000000040000795c */ /* 0x000fe20000300000 */
.L_x_483:
[----:B------:R-:W-:-:S04]  /*9f70*/  UIADD3 UR13, UR6, 0x342b0, URZ ;  /* 0x000342b0060d7890 */ /* 0x000fc8000fffe03f */
[----:B------:R-:W-:-:S09]  /*9f80*/  UPRMT UR7, UR43, 0x654, UR13 ;  /* 0x000006542b077896 */ /* 0x000fd2000800000d */
[----:B------:R-:W-:Y:S01]  /*9f90*/  SYNCS.ARRIVE.TRANS64.RED.A1T0 RZ, [UR7], RZ ;  /* 0x000000ffffff79a7 */ /* 0x000fe20008100407 */
[----:B------:R-:W-:Y:S05]  /*9fa0*/  @!P2 BRA `(.L_x_484) ;  /* 0x000000000004a947 */ /* 0x000fea0003800000 */
[----:B------:R-:W-:Y:S01]  /*9fb0*/  BPT.TRAP 0x1 ;  /* 0x000000040000795c */ /* 0x000fe20000300000 */
.L_x_484:
[----:B------:R-:W4:Y:S02]  /*9fc0*/  SYNCS.PHASECHK.TRANS64.TRYWAIT P1, [UR6+0x342d8], R3 ;  /* 0x0342d803ff0075a7 */ /* 0x000f240008020146 */
[----:B----4-:R-:W-:Y:S05]  /*9fd0*/  @!P1 BRA `(.L_x_485) ;  /* 0x0000005400849947 */ /* 0x010fea0003800000 */
.L_x_631:
        /* <DEDUP_REMOVED lines=11> */
.L_x_488:
[----:B-1-3--:R-:W1:Y:S02]  /*a090*/  LDC R4, c[0x0][0x828] ;  /* 0x00020a00ff047b82 */ /* 0x00ae640000000800 */
[----:B-1----:R4:W-:Y:S02]  /*a0a0*/  SYNCS.ARRIVE.TRANS64.RED.A0TR RZ, [UR6+0x342b8], R4 ;  /* 0x0342b804ffff79a7 */ /* 0x0029e40008300406 */
.L_x_487:
[----:B------:R-:W-:Y:S05]  /*a0b0*/  BSYNC B0 ;  /* 0x0000000000007941 */ /* 0x000fea0003800000 */
.L_x_486:
[----:B------:R-:W-:Y:S05]  /*a0c0*/  @!P2 BRA `(.L_x_489) ;  /* 0x000000000004a947 */ /* 0x000fea0003800000 */
[----:B------:R-:W-:Y:S01]  /*a0d0*/  BPT.TRAP 0x1 ;  /* 0x000000040000795c */ /* 0x000fe20000300000 */
.L_x_489:
[----:B------:R-:W-:Y:S02]  /*a0e0*/  UIADD3 UR9, UR6, 0x342b8, URZ ;  /* 0x000342b806097890 */ /* 0x000fe4000fffe03f */
[----:B------:R-:W-:Y:S02]  /*a0f0*/  UIADD3 UR22, UR18, 0x20, URZ ;  /* 0x0000002012167890 */ /* 0x000fe4000fffe03f */
[----:B------:R-:W-:-:S09]  /*a100*/  UPRMT UR16, UR43, 0x654, UR9 ;  /* 0x000006542b107896 */ /* 0x000fd20008000009 */
[----:B------:R-:W-:Y:S01]  /*a110*/  SYNCS.ARRIVE.TRANS64.RED.A1T0 RZ, [UR16], RZ ;  /* 0x000000ffffff79a7 */ /* 0x000fe20008100410 */
[----:B------:R-:W-:Y:S05]  /*a120*/  @!P2 BRA `(.L_x_490) ;  /* 0x000000000004a947 */ /* 0x000fea0003800000 */
[----:B------:R-:W-:Y:S01]  /*a130*/  BPT.TRAP 0x1 ;  /* 0x000000040000795c */ /* 0x000fe20000300000 */
.L_x_490:
[----:B------:R-:W5:Y:S02]  /*a140*/  SYNCS.PHASECHK.TRANS64.TRYWAIT P1, [UR6+0x342e0], R3 ;  /* 0x0342e003ff0075a7 */ /* 0x000f640008020146 */
[----:B-----5:R-:W-:Y:S05]  /*a150*/  @!P1 BRA `(.L_x_491) ;  /* 0x00000054003c9947 */ /* 0x020fea0003800000 */
.L_x_632:
        /* <DEDUP_REMOVED lines=10> */
.L_x_494:
[----:B---34-:R-:W1:Y:S02]  /*a200*/  LDC R4, c[0x0][0x828] ;  /* 0x00020a00ff047b82 */ /* 0x018e640000000800 */
[----:B-1----:R1:W-:Y:S02]  /*a210*/  SYNCS.ARRIVE.TRANS64.RED.A0TR RZ, [UR6+0x342c0], R4 ;  /* 0x0342c004ffff79a7 */ /* 0x0023e40008300406 */
.L_x_493:
[----:B------:R-:W-:Y:S05]  /*a220*/  BSYNC B0 ;  /* 0x0000000000007941 */ /* 0x000fea0003800000 */
.L_x_492:
[----:B------:R-:W-:Y:S05]  /*a230*/  @!P2 BRA `(.L_x_495) ;  /* 0x000000000004a947 */ /* 0x000fea0003800000 */
[----:B------:R-:W-:Y:S01]  /*a240*/  BPT.TRAP 0x1 ;  /* 0x000000040000795c */ /* 0x000fe20000300000 */
.L_x_495:
[----:B------:R-:W-:-:S04]  /*a250*/  UIADD3 UR17, UR6, 0x342c0, URZ ;  /* 0x000342c006117890 */ /* 0x000fc8000fffe03f */
[----:B------:R-:W-:-:S09]  /*a260*/  UPRMT UR33, UR43, 0x654, UR17 ;  /* 0x000006542b217896 */ /* 0x000fd20008000011 */
[----:B------:R-:W-:Y:S01]  /*a270*/  SYNCS.ARRIVE.TRANS64.RED.A1T0 RZ, [UR33], RZ ;  /* 0x000000ffffff79a7 */ /* 0x000fe20008100421 */
[----:B------:R-:W-:Y:S05]  /*a280*/  @!P2 BRA `(.L_x_496) ;  /* 0x000000000004a947 */ /* 0x000fea0003800000 */
[----:B------:R-:W-:Y:S01]  /*a290*/  BPT.TRAP 0x1 ;  /* 0x000000040000795c */ /* 0x000fe20000300000 */
.L_x_496:
[----:B------:R-:W5:Y:S02]  /*a2a0*/  SYNCS.PHASECHK.TRANS64.TRYWAIT P1, [UR6+0x342e8], R3 ;  /* 0x0342e803ff0075a7 */ /* 0x000f640008020146 */
[----:B-----5:R-:W-:Y:S05]  /*a2b0*/  @!P1 BRA `(.L_x_497) ;  /* 0x0000005000fc9947 */ /* 0x020fea0003800000 */
.L_x_633:
        /* <DEDUP_REMOVED lines=10> */
.L_x_500:
[----:B---34-:R-:W1:Y:S02]  /*a360*/  LDC R4, c[0x0][0x828] ;  /* 0x00020a00ff047b82 */ /* 0x018e640000000800 */
[----:B-1----:R1:W-:Y:S02]  /*a370*/  SYNCS.ARRIVE.TRANS64.RED.A0TR RZ, [UR6+0x342c8], R4 ;  /* 0x0342c804ffff79a7 */ /* 0x0023e40008300406 */
.L_x_499:
[----:B------:R-:W-:Y:S05]  /*a380*/  BSYNC B0 ;  /* 0x0000000000007941 */ /* 0x000fea0003800000 */
.L_x_498:
[----:B------:R-:W-:Y:S05]  /*a390*/  @!P2 BRA `(.L_x_501) ;  /* 0x000000000004a947 */ /* 0x000fea0003800000 */
[----:B------:R-:W-:Y:S01]  /*a3a0*/  BPT.TRAP 0x1 ;  /* 0x000000040000795c */ /* 0x000fe20000300000 */
.L_x_501:
[----:B------:R-:W-:Y:S02]  /*a3b0*/  UIADD3 UR21, UR6, 0x342c8, URZ ;  /* 0x000342c806157890 */ /* 0x000fe4000fffe03f */
[----:B------:R-:W-:Y:S02]  /*a3c0*/  UIADD3 UR14, UR18, 0x40, URZ ;  /* 0x00000040120e7890 */ /* 0x000fe4000fffe03f */
[----:B------:R-:W-:-:S09]  /*a3d0*/  UPRMT UR34, UR43, 0x654, UR21 ;  /* 0x000006542b227896 */ /* 0x000fd20008000015 */
[----:B------:R-:W-:Y:S01]  /*a3e0*/  SYNCS.ARRIVE.TRANS64.RED.A1T0 RZ, [UR34], RZ ;  /* 0x000000ffffff79a7 */ /* 0x000fe20008100422 */
[----:B------:R-:W-:Y:S05]  /*a3f0*/  @!P2 BRA `(.L_x_502) ;  /* 0x000000000004a947 */ /* 0x000fea0003800000 */
[----:B------:R-:W-:Y:S01]  /*a400*/  BPT.TRAP 0x1 ;  /* 0x000000040000795c */ /* 0x000fe20000300000 */
.L_x_502:
[----:B-1-34-:R-:W-:-:S04]  /*a410*/  SHF.L.U32 R4, RZ, 0x1f, RZ ;  /* 0x0000001fff047819 */ /* 0x01afc800000006ff */
[----:B------:R-:W1:Y:S02]  /*a420*/  SYNCS.PHASECHK.TRANS64.TRYWAIT P1, [UR6+0x342d0], R4 ;  /* 0x0342d004ff0075a7 */ /* 0x000e640008020146 */
[----:B-1----:R-:W-:Y:S05]  /*a430*/  @!P1 BRA `(.L_x_503) ;  /* 0x0000005000b49947 */ /* 0x002fea0003800000 */
.L_x_634:
        /* <DEDUP_REMOVED lines=9> */
.L_x_506:
[----:B-1----:R-:W1:Y:S02]  /*a4d0*/  LDC R5, c[0x0][0x828] ;  /* 0x00020a00ff057b82 */ /* 0x002e640000000800 */
[----:B-1----:R3:W-:Y:S02]  /*a4e0*/  SYNCS.ARRIVE.TRANS64.RED.A0TR RZ, [UR6+0x342b0], R5 ;  /* 0x0342b005ffff79a7 */ /* 0x0027e40008300406 */
.L_x_505:
[----:B------:R-:W-:Y:S05]  /*a4f0*/  BSYNC B0 ;  /* 0x0000000000007941 */ /* 0x000fea0003800000 */
.L_x_504:
[----:B------:R-:W-:Y:S05]  /*a500*/  @!P2 BRA `(.L_x_507) ;  /* 0x000000000004a947 */ /* 0x000fea0003800000 */
[----:B------:R-:W-:Y:S01]  /*a510*/  BPT.TRAP 0x1 ;  /* 0x000000040000795c */ /* 0x000fe20000300000 */
.L_x_507:
[----:B------:R-:W-:Y:S01]  /*a520*/  SYNCS.ARRIVE.TRANS64.RED.A1T0 RZ, [UR7], RZ ;  /* 0x000000ffffff79a7 */ /* 0x000fe20008100407 */
[----:B------:R-:W-:Y:S05]  /*a530*/  @!P2 BRA `(.L_x_508) ;  /* 0x000000000004a947 */ /* 0x000fea0003800000 */
[----:B------:R-:W-:Y:S01]  /*a540*/  BPT.TRAP 0x1 ;  /* 0x000000040000795c */ /* 0x000fe20000300000 */
.L_x_508:
[----:B------:R-:W4:Y:S02]  /*a550*/  SYNCS.PHASECHK.TRANS64.TRYWAIT P1, [UR6+0x342d8], R4 ;  /* 0x0342d804ff0075a7 */ /* 0x000f240008020146 */
[----:B----4-:R-:W-:Y:S05]  /*a560*/  @!P1 BRA `(.L_x_509) ;  /* 0x0000005000809947 */ /* 0x010fea0003800000 */
.L_x_635:
        /* <DEDUP_REMOVED lines=10> */
.L_x_512:
[----:B-1-3--:R-:W1:Y:S02]  /*a610*/  LDC R5, c[0x0][0x828] ;  /* 0x00020a00ff057b82 */ /* 0x00ae640000000800 */
[----:B-1----:R4:W-:Y:S02]  /*a620*/  SYNCS.ARRIVE.TRANS64.RED.A0TR RZ, [UR6+0x342b8], R5 ;  /* 0x0342b805ffff79a7 */ /* 0x0029e40008300406 */
.L_x_511:
[----:B------:R-:W-:Y:S05]  /*a630*/  BSYNC B0 ;  /* 0x0000000000007941 */ /* 0x000fea0003800000 */
.L_x_510:
[----:B------:R-:W-:Y:S05]  /*a640*/  @!P2 BRA `(.L_x_513) ;  /* 0x000000000004a947 */ /* 0x000fea0003800000 */
[----:B------:R-:W-:Y:S01]  /*a650*/  BPT.TRAP 0x1 ;  /* 0x000000040000795c */ /* 0x000fe20000300000 */
.L_x_513:
[----:B------:R-:W-:Y:S01]  /*a660*/  SYNCS.ARRIVE.TRANS64.RED.A1T0 RZ, [UR16], RZ ;  /* 0x000000ffffff79a7 */ /* 0x000fe20008100410 */
[----:B------:R-:W-:Y:S01]  /*a670*/  UIADD3 UR18, UR18, 0x60, URZ ;  /* 0x0000006012127890 */ /* 0x000fe2000fffe03f */
[----:B------:R-:W-:Y:S11]  /*a680*/  @!P2 BRA `(.L_x_514) ;  /* 0x000000000004a947 */ /* 0x000ff60003800000 */
[----:B------:R-:W-:Y:S01]  /*a690*/  BPT.TRAP 0x1 ;  /* 0x000000040000795c */ /* 0x000fe20000300000 */
.L_x_514:
[----:B------:R-:W5:Y:S02]  /*a6a0*/  SYNCS.PHASECHK.TRANS64.TRYWAIT P1, [UR6+0x342e0], R4 ;  /* 0x0342e004ff0075a7 */ /* 0x000f640008020146 */
[----:B-----5:R-:W-:Y:S05]  /*a6b0*/  @!P1 BRA `(.L_x_515) ;  /* 0x0000005000449947 */ /* 0x020fea0003800000 */
.L_x_636:
        /* <DEDUP_REMOVED lines=8> */
.L_x_518:
[----:B---34-:R-:W1:Y:S02]  /*a740*/  LDC R5, c[0x0][0x828] ;  /* 0x00020a00ff057b82 */ /* 0x018e640000000800 */
[----:B-1----:R1:W-:Y:S02]  /*a750*/  SYNCS.ARRIVE.TRANS64.RED.A0TR RZ, [UR6+0x342c0], R5 ;  /* 0x0342c005ffff79a7 */ /* 0x0023e40008300406 */
.L_x_517:
[----:B------:R-:W-:Y:S05]  /*a760*/  BSYNC B0 ;  /* 0x0000000000007941 */ /* 0x000fea0003800000 */
.L_x_516:
[----:B------:R-:W-:Y:S05]  /*a770*/  @!P2 BRA `(.L_x_519) ;  /* 0x000000000004a947 */ /* 0x000fea0003800000 */
[----:B------:R-:W-:Y:S01]  /*a780*/  BPT.TRAP 0x1 ;  /* 0x000000040000795c */ /* 0x000fe20000300000 */
.L_x_519:
[----:B------:R-:W-:Y:S01]  /*a790*/  SYNCS.ARRIVE.TRANS64.RED.A1T0 RZ, [UR33], RZ ;  /* 0x000000ffffff79a7 */ /* 0x000fe20008100421 */
[----:B------:R-:W-:Y:S05]  /*a7a0*/  @!P2 BRA `(.L_x_520) ;  /* 0x000000000004a947 */ /* 0x000fea0003800000 */
[----:B------:R-:W-:Y:S01]  /*a7b0*/  BPT.TRAP 0x1 ;  /* 0x000000040000795c */ /* 0x000fe20000300000 */
.L_x_520:
[----:B------:R-:W5:Y:S02]  /*a7c0*/  SYNCS.PHASECHK.TRANS64.TRYWAIT P1, [UR6+0x342e8], R4 ;  /* 0x0342e804ff0075a7 */ /* 0x000f640008020146 */
[----:B-----5:R-:W-:Y:S05]  /*a7d0*/  @!P1 BRA `(.L_x_521) ;  /* 0x0000005000149947 */ /* 0x020fea0003800000 */
.L_x_637:
        /* <DEDUP_REMOVED lines=10> */
.L_x_524:
[----:B------:R-:W1:Y:S02]  /*a880*/  LDC R4, c[0x0][0x828] ;  /* 0x00020a00ff047b82 */ /* 0x000e640000000800 */
[----:B-1----:R1:W-:Y:S02]  /*a890*/  SYNCS.ARRIVE.TRANS64.RED.A0TR RZ, [UR6+0x342c8], R4 ;  /* 0x0342c804ffff79a7 */ /* 0x0023e40008300406 */
.L_x_523:
[----:B------:R-:W-:Y:S05]  /*a8a0*/  BSYNC B0 ;  /* 0x0000000000007941 */ /* 0x000fea0003800000 */
.L_x_522:
[----:B------:R-:W-:Y:S05]  /*a8b0*/  @!P2 BRA `(.L_x_525) ;  /* 0x000000000004a947 */ /* 0x000fea0003800000 */
[----:B------:R-:W-:Y:S01]  /*a8c0*/  BPT.TRAP 0x1 ;  /* 0x000000040000795c */ /* 0x000fe20000300000 */
.L_x_525:
        /* <DEDUP_REMOVED lines=24> */
.L_x_529:
        /* <DEDUP_REMOVED lines=32> */
.L_x_528:
[----:B------:R-:W-:Y:S05]  /*ac50*/  BSYNC B0 ;  /* 0x0000000000007941 */ /* 0x000fea0003800000 */
.L_x_527:
        /* <DEDUP_REMOVED lines=11> */
.L_x_531:
[----:B------:R-:W-:Y:S05]  /*ad10*/  BSYNC B0 ;  /* 0x0000000000007941 */ /* 0x000fea0003800000 */
.L_x_530:
[----:B--2---:R2:W5:Y:S02]  /*ad20*/  ATOMG.E.EXCH.STRONG.GPU PT, RZ, [R4], R7 ;  /* 0x0000000704ff73a8 */ /* 0x00456400041ee100 */
.L_x_526:
        /* <DEDUP_REMOVED lines=16> */
.L_x_535:
[----:B------:R-:W1:Y:S02]  /*ae30*/  SYNCS.PHASECHK.TRANS64.TRYWAIT P0, [UR6+0x342d0], R3 ;  /* 0x0342d003ff0075a7 */ /* 0x000e640008000146 */
[----:B-1----:R-:W-:Y:S05]  /*ae40*/  @!P0 BRA `(.L_x_536) ;  /* 0x0000004800908947 */ /* 0x002fea0003800000 */
.L_x_638:
[----:B------:R-:W-:Y:S05]  /*ae50*/  @!P2 BRA `(.L_x_537) ;  /* 0x000000000004a947 */ /* 0x000fea0003800000 */
[----:B------:R-:W-:Y:S01]  /*ae60*/  BPT.TRAP 0x1 ;  /* 0x000000040000795c */ /* 0x000fe20000300000 */
.L_x_537:
[----:B------:R-:W2:Y:S02]  /*ae70*/  SYNCS.PHASECHK.TRANS64.TRYWAIT P0, [UR6+0x342d8], R3 ;  /* 0x0342d803ff0075a7 */ /* 0x000ea40008000146 */
[----:B--2---:R-:W-:Y:S05]  /*ae80*/  @!P0 BRA `(.L_x_538) ;  /* 0x0000004800988947 */ /* 0x004fea0003800000 */
.L_x_639:
[----:B------:R-:W-:Y:S05]  /*ae90*/  @!P2 BRA `(.L_x_539) ;  /* 0x000000000004a947 */ /* 0x000fea0003800000 */
[----:B------:R-:W-:Y:S01]  /*aea0*/  BPT.TRAP 0x1 ;  /* 0x000000040000795c */ /* 0x000fe20000300000 */
.L_x_539:
[----:B------:R-:W2:Y:S02]  /*aeb0*/  SYNCS.PHASECHK.TRANS64.TRYWAIT P0, [UR6+0x342e0], R3 ;  /* 0x0342e003ff0075a7 */ /* 0x000ea40008000146 */
[----:B--2---:R-:W-:Y:S05]  /*aec0*/  @!P0 BRA `(.L_x_540) ;  /* 0x0000004800a08947 */ /* 0x004fea0003800000 */
.L_x_640:
[----:B------:R-:W-:Y:S05]  /*aed0*/  @!P2 BRA `(.L_x_541) ;  /* 0x000000000004a947 */ /* 0x000fea0003800000 */
[----:B------:R-:W-:Y:S01]  /*aee0*/  BPT.TRAP 0x1 ;  /* 0x000000040000795c */ /* 0x000fe20000300000 */
.L_x_541:
[----:B-1----:R-:W-:-:S05]  /*aef0*/  IMAD.MOV.U32 R0, RZ, RZ, 0x1 ;  /* 0x00000001ff007424 */ /* 0x002fca00078e00ff */
[----:B------:R-:W-:-:S07]  /*af00*/  SHF.L.U32 R0, R0, 0x1f, RZ ;  /* 0x0000001f00007819 */ /* 0x000fce00000006ff */
.L_x_542:
[----:B-1----:R-:W-:-:S04]  /*af10*/  IMAD.U32 R3, RZ, RZ, UR6 ;  /* 0x00000006ff037e24 */ /* 0x002fc8000f8e00ff */
[----:B------:R1:W2:Y:S03]  /*af20*/  SYNCS.PHASECHK.TRANS64.TRYWAIT P0, [R3+URZ+0x342e8], R0 ;  /* 0x0342e800030075a7 */ /* 0x0002a6000800017f */
[----:B--2---:R-:W-:Y:S05]  /*af30*/  @!P0 NANOSLEEP.SYNCS 0x989680 ;  /* 0x009896800000895d */ /* 0x004fea0003900000 */
[----:B------:R-:W2:Y:S02]  /*af40*/  @!P0 SYNCS.PHASECHK.TRANS64 P0, [R3+URZ+0x342e8], R0 ;  /* 0x0342e800030085a7 */ /* 0x000ea4000800007f */
[----:B--2---:R-:W-:Y:S05]  /*af50*/  @!P0 BRA `(.L_x_542) ;  /* 0xfffffffc00ec8947 */ /* 0x004fea000383ffff */
.L_x_534:
[----:B------:R-:W-:Y:S05]  /*af60*/  BSYNC B0 ;  /* 0x0000000000007941 */ /* 0x000fea0003800000 */
.L_x_533:
[----:B------:R-:W-:Y:S05]  /*af70*/  EXIT ;  /* 0x000000000000794d */ /* 0x000fea0003800000 */
.L_x_463:
        /* <DEDUP_REMOVED lines=58> */
.L_x_544:
[----:B---3--:R-:W-:Y:S05]  /*b320*/  BSYNC B0 ;  /* 0x0000000000007941 */ /* 0x008fea0003800000 */
.L_x_543:
        /* <DEDUP_REMOVED lines=48> */
[----:B------:R-:W-:Y:S04]  /*b630*/  STS [UR4+0x3441c], R5 ;  /* 0x03441c05ff007988 */ /* 0x000fe80008000804 */
[----:B------:R-:W-:Y:S04]  /*b640*/  STS [UR4+0x3449c], R7 ;  /* 0x03449c07ff007988 */ /* 0x000fe80008000804 */
[----:B------:R-:W1:Y:S04]  /*b650*/  LDS R25, [UR4+0x3441c] ;  /* 0x03441c04ff197984 */ /* 0x000e680008000800 */
[----:B------:R-:W3:Y:S01]  /*b660*/  LDS R27, [UR4+0x3449c] ;  /* 0x03449c04ff1b7984 */ /* 0x000ee20008000800 */
[----:B------:R-:W-:Y:S01]  /*b670*/  VIADD R4, R0, 0xffffffff ;  /* 0xffffffff00047836 */ /* 0x000fe20000000000 */
[----:B-1----:R-:W-:-:S02]  /*b680*/  LOP3.LUT R25, R25, 0xf00, RZ, 0xb8, !PT ;  /* 0x00000f0019197812 */ /* 0x002fc400078eb8ff */
[----:B---3--:R-:W-:-:S03]  /*b690*/  LOP3.LUT R27, R27, 0xf00, RZ, 0xb8, !PT ;  /* 0x00000f001b1b7812 */ /* 0x008fc600078eb8ff */
        /* <DEDUP_REMOVED lines=23> */
.L_x_546:
[----:B------:R-:W-:Y:S05]  /*b810*/  BSYNC B0 ;  /* 0x0000000000007941 */ /* 0x000fea0003800000 */
.L_x_545:
[----:B------:R-:W-:Y:S01]  /*b820*/  ELECT P0, URZ, PT ;  /* 0x00000000003f782f */ /* 0x000fe20003800000 */
[----:B------:R-:W-:Y:S01]  /*b830*/  NOP ;  /* 0x0000000000007918 */ /* 0x000fe20000000000 */
[----:B------:R-:W-:Y:S11]  /*b840*/  BSSY B0, `(.L_x_547) ;  /* 0x0000004000007945 */ /* 0x000ff60003800000 */
[----:B------:R-:W-:Y:S05]  /*b850*/  @!P0 BRA `(.L_x_548) ;  /* 0x0000000000088947 */ /* 0x000fea0003800000 */
[----:B------:R0:W-:Y:S01]  /*b860*/  UTMACMDFLUSH ;  /* 0x00000000000079b7 */ /* 0x0001e20000000000 */
[----:B------:R-:W-:-:S04]  /*b870*/  DEPBAR.LE SB0, 0x0 ;  /* 0x000080000000791a */ /* 0x000fc80000000000 */
.L_x_548:
[----:B------:R-:W-:Y:S05]  /*b880*/  BSYNC B0 ;  /* 0x0000000000007941 */ /* 0x000fea0003800000 */
.L_x_547:
[----:B------:R-:W-:Y:S01]  /*b890*/  UMOV UR4, 0x400 ;  /* 0x0000040000047882 */ /* 0x000fe20000000000 */
[----:B--2---:R-:W-:Y:S01]  /*b8a0*/  IMAD.SHL.U32 R37, R37, 0x4, RZ ;  /* 0x0000000425257824 */ /* 0x004fe200078e00ff */
[----:B------:R-:W-:Y:S01]  /*b8b0*/  ULEA UR22, UR43, UR4, 0x18 ;  /* 0x000000042b167291 */ /* 0x000fe2000f8ec03f */
[----:B------:R-:W-:-:S03]  /*b8c0*/  ULDC UR18, c[0x0][0x884] ;  /* 0x0002210000127ab9 */ /* 0x000fc60000000800 */
[----:B------:R-:W-:Y:S01]  /*b8d0*/  UIADD3 UR30, UR22, 0x34400, URZ ;  /* 0x00034400161e7890 */ /* 0x000fe2000fffe03f */
[----:B----4-:R-:W-:Y:S01]  /*b8e0*/  IADD3 R6, P0, R37, UR16, RZ ;  /* 0x0000001025067c10 */ /* 0x010fe2000ff1e0ff */
[----:B------:R-:W-:Y:S01]  /*b8f0*/  UIMAD.WIDE UR18, UR18, 0x80, UR16 ;  /* 0x00000080121278a5 */ /* 0x000fe2000f8e0210 */
[----:B------:R-:W-:-:S03]  /*b900*/  IMAD.MOV.U32 R8, RZ, RZ, 0x1 ;  /* 0x00000001ff087424 */ /* 0x000fc600078e00ff */
[----:B------:R-:W-:Y:S02]  /*b910*/  IMAD.X R7, RZ, RZ, UR17, P0 ;  /* 0x00000011ff077e24 */ /* 0x000fe400080e06ff */
[----:B------:R-:W-:Y:S01]  /*b920*/  IADD3 R4, P1, R37, UR18, RZ ;  /* 0x0000001225047c10 */ /* 0x000fe2000ff3e0ff */
[----:B------:R-:W1:Y:S04]  /*b930*/  LDS R9, [R37+UR30] ;  /* 0x0000001e25097984 */ /* 0x000e680008000800 */
[----:B------:R-:W2:Y:S01]  /*b940*/  LDS R11, [R37+UR30+0x80] ;  /* 0x0000801e250b7984 */ /* 0x000ea20008000800 */
[----:B------:R-:W-:Y:S02]  /*b950*/  IMAD.X R5, RZ, RZ, UR19, P1 ;  /* 0x00000013ff057e24 */ /* 0x000fe400088e06ff */
[----:B------:R-:W-:Y:S01]  /*b960*/  IMAD.MOV.U32 R10, RZ, RZ, 0x1 ;  /* 0x00000001ff0a7424 */ /* 0x000fe200078e00ff */
[----:B------:R-:W-:Y:S01]  /*b970*/  BSSY B0, `(.L_x_549) ;  /* 0x00000fa000007945 */ /* 0x000fe20003800000 */
[----:B------:R-:W-:-:S02]  /*b980*/  IMAD.MOV.U32 R0, RZ, RZ, RZ ;  /* 0x000000ffff007224 */ /* 0x000fc400078e00ff */
[----:B------:R-:W-:Y:S02]  /*b990*/  IMAD.MOV.U32 R3, RZ, RZ, 0x1 ;  /* 0x00000001ff037424 */ /* 0x000fe400078e00ff */
[----:B------:R-:W-:Y:S01]  /*b9a0*/  IMAD.MOV.U32 R20, RZ, RZ, RZ ;  /* 0x000000ffff147224 */ /* 0x000fe200078e00ff */
[----:B------:R-:W-:Y:S02]  /*b9b0*/  USHF.L.U32 UR28, UR43, 0x6, URZ ;  /* 0x000000062b1c7899 */ /* 0x000fe4000800063f */
[----:B------:R-:W-:Y:S02]  /*b9c0*/  ULOP3.LUT UR32, UR59, 0x1, URZ, 0xfc, !UPT ;  /* 0x000000013b207892 */ /* 0x000fe4000f8efc3f */
[----:B------:R-:W-:Y:S02]  /*b9d0*/  ULOP3.LUT UR29, UR42, 0x2, URZ, 0xfc, !UPT ;  /* 0x000000022a1d7892 */ /* 0x000fe4000f8efc3f */
[----:B------:R-:W-:Y:S01]  /*b9e0*/  UIADD3 UR31, UR22, 0x34480, URZ ;  /* 0x00034480161f7890 */ /* 0x000fe2000fffe03f */
[----:B-1----:R1:W5:Y:S04]  /*b9f0*/  ATOMG.E.EXCH.STRONG.GPU PT, RZ, [R6], R9 ;  /* 0x0000000906ff73a8 */ /* 0x00236800041ee100 */
[----:B--2---:R2:W5:Y:S01]  /*ba00*/  ATOMG.E.EXCH.STRONG.GPU PT, RZ, [R4], R11 ;  /* 0x0000000b04ff73a8 */ /* 0x00456200041ee100 */
[----:B-1----:R-:W-:-:S02]  /*ba10*/  PRMT R6, R8, 0x7610, R6 ;  /* 0x0000761008067816 */ /* 0x002fc40000000006 */
[----:B--2---:R-:W-:-:S07]  /*ba20*/  PRMT R4, R10, 0x7610, R4 ;  /* 0x000076100a047816 */ /* 0x004fce0000000004 */
.L_x_568:
[----:B------:R-:W-:Y:S01]  /*ba30*/  LOP3.LUT P0, RZ, R4, 0xff, RZ, 0xc0, !PT ;  /* 0x000000ff04ff7812 */ /* 0x000fe2000780c0ff */
[----:B-----5:R-:W-:Y:S01]  /*ba40*/  VIADD R5, R36, 0x7f ;  /* 0x0000007f24057836 */ /* 0x020fe20000000000 */
        /* <DEDUP_REMOVED lines=10> */
.L_x_551:
[----:B------:R-:W-:Y:S05]  /*baf0*/  BSYNC B1 ;  /* 0x0000000000017941 */ /* 0x000fea0003800000 */
.L_x_550:
[----:B------:R-:W-:Y:S01]  /*bb00*/  UMOV UR4, 0xffffffff ;  /* 0xffffffff00047882 */ /* 0x000fe20000000000 */
[----:B------:R-:W-:Y:S02]  /*bb10*/  SHF.R.S32.HI R9, RZ, 0x7, R8 ;  /* 0x00000007ff097819 */ /* 0x000fe40000011408 */
[----:B------:R-:W-:Y:S05]  /*bb20*/  BRA.DIV UR4, `(.L_x_552) ;  /* 0x0000003e04a07947 */ /* 0x000fea000b800000 */
[----:B-----5:R-:W-:-:S13]  /*bb30*/  ELECT P6, URZ, PT ;  /* 0x00000000003f782f */ /* 0x020fda00038c0000 */
.L_x_643:
[----:B------:R-:W-:Y:S04]  /*bb40*/  BSSY B1, `(.L_x_553) ;  /* 0x0000040000017945 */ /* 0x000fe80003800000 */
[----:B------:R-:W-:Y:S05]  /*bb50*/  @!P6 BRA `(.L_x_554) ;  /* 0x0000000000f8e947 */ /* 0x000fea0003800000 */
[----:B------:R-:W-:-:S13]  /*bb60*/  ISETP.GE.AND P0, PT, R36, 0x1, PT ;  /* 0x000000012400780c */ /* 0x000fda0003f06270 */
[----:B------:R-:W-:Y:S05]  /*bb70*/  @!P0 BRA `(.L_x_554) ;  /* 0x0000000000f08947 */ /* 0x000fea0003800000 */
[----:B------:R-:W-:Y:S02]  /*bb80*/  IMAD.SHL.U32 R16, R16, 0x80, RZ ;  /* 0x0000008010107824 */ /* 0x000fe400078e00ff */
[----:B------:R-:W-:Y:S02]  /*bb90*/  IMAD.SHL.U32 R17, R17, 0x80, RZ ;  /* 0x0000008011117824 */ /* 0x000fe400078e00ff */
[----:B------:R-:W-:Y:S02]  /*bba0*/  VIADD R11, R9, 0x1 ;  /* 0x00000001090b7836 */ /* 0x000fe40000000000 */
[----:B------:R-:W-:Y:S02]  /*bbb0*/  IMAD.MOV.U32 R12, RZ, RZ, RZ ;  /* 0x000000ffff0c7224 */ /* 0x000fe400078e00ff */
[----:B------:R-:W-:Y:S02]  /*bbc0*/  IMAD.U32 R13, RZ, RZ, UR28 ;  /* 0x0000001cff0d7e24 */ /* 0x000fe4000f8e00ff */
[----:B------:R-:W-:-:S02]  /*bbd0*/  IMAD.MOV.U32 R4, RZ, RZ, R3 ;  /* 0x000000ffff047224 */ /* 0x000fc400078e0003 */
[----:B------:R-:W-:Y:S02]  /*bbe0*/  IMAD.MOV.U32 R5, RZ, RZ, R0 ;  /* 0x000000ffff057224 */ /* 0x000fe400078e0000 */
[----:B------:R-:W-:Y:S02]  /*bbf0*/  VIADD R14, R16, 0x40 ;  /* 0x00000040100e7836 */ /* 0x000fe40000000000 */
[----:B------:R-:W-:-:S07]  /*bc00*/  VIADD R15, R17, 0x40 ;  /* 0x00000040110f7836 */ /* 0x000fce0000000000 */
.L_x_557:
[----:B------:R-:W-:Y:S01]  /*bc10*/  LEA R10, R5, UR22, 0x3 ;  /* 0x00000016050a7c11 */ /* 0x000fe2000f8e18ff */
[----:B------:R-:W-:Y:S05]  /*bc20*/  YIELD ;  /* 0x0000000000007946 */ /* 0x000fea0003800000 */
[----:B------:R-:W-:Y:S02]  /*bc30*/  SHF.L.U32 R7, R4, 0x1f, RZ ;  /* 0x0000001f04077819 */ /* 0x000fe400000006ff */
[----:B------:R-:W-:Y:S02]  /*bc40*/  LOP3.LUT P1, RZ, R19, 0x7f, RZ, 0xc0, !PT ;  /* 0x0000007f13ff7812 */ /* 0x000fe4000782c0ff */
[----:B------:R-:W1:Y:S11]  /*bc50*/  SYNCS.PHASECHK.TRANS64.TRYWAIT P0, [R10+URZ+0x34298], R7 ;  /* 0x034298070a0075a7 */ /* 0x000e76000800017f */
[----:B------:R-:W2:Y:S01]  /*bc60*/  @!P1 LDC R8, c[0x0][0x500] ;  /* 0x00014000ff089b82 */ /* 0x000ea20000000800 */
[----:B-1----:R-:W-:Y:S05]  /*bc70*/  @!P0 BRA `(.L_x_555) ;  /* 0x0000003c006c8947 */ /* 0x002fea0003800000 */
.L_x_644:
[----:B------:R-:W-:Y:S01]  /*bc80*/  UPRMT UR4, UR29, 0x9910, URZ ;  /* 0x000099101d047896 */ /* 0x000fe2000800003f */
[----:B--2---:R2:W-:Y:S03]  /*bc90*/  @!P1 SYNCS.ARRIVE.TRANS64 RZ, [R10+URZ+0x34280], R8 ;  /* 0x034280080aff99a7 */ /* 0x0045e6000800003f */
[----:B------:R-:W-:-:S06]  /*bca0*/  UISETP.NE.AND UP0, UPT, UR4, 0x2, UPT ;  /* 0x000000020400788c */ /* 0x000fcc000bf05270 */
[----:B------:R-:W-:-:S13]  /*bcb0*/  PLOP3.LUT P0, PT, PT, PT, UP0, 0x80, 0x0 ;  /* 0x000000000000781c */ /* 0x000fda0003f0f008 */
[----:B--2---:R-:W-:Y:S05]  /*bcc0*/  @P0 BRA `(.L_x_556) ;  /* 0x0000000000040947 */ /* 0x004fea0003800000 */
[----:B------:R-:W-:Y:S01]  /*bcd0*/  BPT.TRAP 0x1 ;  /* 0x000000040000795c */ /* 0x000fe20000300000 */
.L_x_556:
        /* <DEDUP_REMOVED lines=10> */
[C---:B------:R-:W-:Y:S01]  /*bd80*/  R2UR UR27, R12.reuse ;  /* 0x000000000c1b72ca */ /* 0x040fe200000e0000 */
[----:B------:R-:W-:Y:S01]  /*bd90*/  VIADD R12, R12, 0x80 ;  /* 0x000000800c0c7836 */ /* 0x000fe20000000000 */
[----:B------:R-:W-:Y:S01]  /*bda0*/  R2UR UR26, R17 ;  /* 0x00000000111a72ca */ /* 0x000fe200000e0000 */
[----:B------:R-:W-:Y:S01]  /*bdb0*/  ULEA UR4, UR12, UR43, 0x2 ;  /* 0x0000002b0c047291 */ /* 0x000fe2000f8e103f */
[----:B------:R-:W-:Y:S01]  /*bdc0*/  R2UR UR14, R15 ;  /* 0x000000000f0e72ca */ /* 0x000fe200000e0000 */
[----:B------:R-:W-:Y:S01]  /*bdd0*/  ULEA UR12, UR12, UR22, 0xf ;  /* 0x000000160c0c7291 */ /* 0x000fe2000f8e783f */
[----:B------:R-:W-:Y:S01]  /*bde0*/  ISETP.GT.AND P1, PT, R11, 0x1, PT ;  /* 0x000000010b00780c */ /* 0x000fe20003f24270 */
[----:B------:R-:W-:Y:S01]  /*bdf0*/  USHF.L.U32 UR4, UR4, 0xc, URZ ;  /* 0x0000000c04047899 */ /* 0x000fe2000800063f */
[----:B------:R-:W-:Y:S01]  /*be00*/  ISETP.NE.AND P0, PT, R5, 0x3, PT ;  /* 0x000000030500780c */ /* 0x000fe20003f05270 */
[----:B------:R-:W-:Y:S01]  /*be10*/  UIADD3 UR5, UR5, 0x34280, URZ ;  /* 0x0003428005057890 */ /* 0x000fe2000fffe03f */
[----:B------:R-:W-:Y:S01]  /*be20*/  VIADD R13, R13, 0x80 ;  /* 0x000000800d0d7836 */ /* 0x000fe20000000000 */
[----:B------:R-:W-:Y:S01]  /*be30*/  ULEA UR4, UR4, UR22, 0x1 ;  /* 0x0000001604047291 */ /* 0x000fe2000f8e083f */
[----:B-1----:R-:W-:Y:S01]  /*be40*/  SEL R7, RZ, 0x1, P0 ;  /* 0x00000001ff077807 */ /* 0x002fe20000000000 */
[----:B------:R-:W-:Y:S01]  /*be50*/  UIADD3 UR24, UR12, 0x18000, URZ ;  /* 0x000180000c187890 */ /* 0x000fe2000fffe03f */
[----:B------:R-:W-:Y:S01]  /*be60*/  SEL R5, R5, RZ, P0 ;  /* 0x000000ff05057207 */ /* 0x000fe20000000000 */
[----:B------:R-:W-:Y:S01]  /*be70*/  UIADD3 UR8, UR4, 0x4000, URZ ;  /* 0x0000400004087890 */ /* 0x000fe2000fffe03f */
[----:B------:R-:W-:Y:S01]  /*be80*/  LOP3.LUT R4, R4, R7, RZ, 0x3c, !PT ;  /* 0x0000000704047212 */ /* 0x000fe200078e3cff */
[----:B------:R-:W-:Y:S01]  /*be90*/  UIADD3 UR12, UR12, 0x1c000, URZ ;  /* 0x0001c0000c0c7890 */ /* 0x000fe2000fffe03f */
[----:B------:R-:W-:Y:S01]  /*bea0*/  UMOV UR11, UR7 ;  /* 0x00000007000b7c82 */ /* 0x000fe20008000000 */
[----:B------:R-:W-:Y:S01]  /*beb0*/  UMOV UR9, UR5 ;  /* 0x0000000500097c82 */ /* 0x000fe20008000000 */
[----:B------:R1:W-:Y:S01]  /*bec0*/  UTMALDG.2D.MULTICAST [UR4], [UR16], UR23, desc[UR20] ;  /* 0x00001404100073b4 */ /* 0x0003e20008009817 */
[----:B------:R-:W-:Y:S01]  /*bed0*/  UMOV UR25, UR5 ;  /* 0x0000000500197c82 */ /* 0x000fe20008000000 */
[----:B------:R-:W-:Y:S01]  /*bee0*/  UMOV UR15, UR27 ;  /* 0x0000001b000f7c82 */ /* 0x000fe20008000000 */
[----:B------:R-:W-:Y:S01]  /*bef0*/  UMOV UR13, UR5 ;  /* 0x00000005000d7c82 */ /* 0x000fe20008000000 */
[----:B------:R1:W-:Y:S01]  /*bf00*/  UTMALDG.2D.MULTICAST [UR8], [UR16], UR23, desc[UR20] ;  /* 0x00001408100073b4 */ /* 0x0003e20008009817 */
[----:B------:R1:W-:Y:S01]  /*bf10*/  UTMALDG.2D [UR24], [UR18], desc[UR20] ;  /* 0x00001418120075b4 */ /* 0x0003e20008009000 */
[----:B------:R1:W-:Y:S02]  /*bf20*/  UTMALDG.2D [UR12], [UR18], desc[UR20] ;  /* 0x0000140c120075b4 */ /* 0x0003e40008009000 */
[----:B-1----:R-:W-:Y:S05]  /*bf30*/  @P1 BRA `(.L_x_557) ;  /* 0xfffffffc00341947 */ /* 0x002fea000383ffff */
.L_x_554:
[----:B------:R-:W-:Y:S05]  /*bf40*/  BSYNC B1 ;  /* 0x0000000000017941 */ /* 0x000fea0003800000 */
.L_x_553:
[----:B------:R-:W-:Y:S01]  /*bf50*/  LOP3.LUT P1, RZ, R6, 0xff, RZ, 0xc0, !PT ;  /* 0x000000ff06ff7812 */ /* 0x000fe2000782c0ff */
[----:B------:R-:W-:Y:S02]  /*bf60*/  IMAD.IADD R7, R9, 0x1, R0 ;  /* 0x0000000109077824 */ /* 0x000fe400078e0200 */
[----:B------:R-:W-:Y:S02]  /*bf70*/  IMAD.U32 R6, RZ, RZ, UR32 ;  /* 0x00000020ff067e24 */ /* 0x000fe4000f8e00ff */
        /* <DEDUP_REMOVED lines=13> */
.L_x_558:
[----:B------:R-:W-:Y:S01]  /*c050*/  LEA R8, R2, UR22, 0x3 ;  /* 0x0000001602087c11 */ /* 0x000fe2000f8e18ff */
[----:B------:R-:W-:Y:S01]  /*c060*/  BSSY B1, `(.L_x_559) ;  /* 0x0000005000017945 */ /* 0x000fe20003800000 */
[----:B------:R-:W-:Y:S02]  /*c070*/  SHF.L.U32 R5, R20, 0x1f, RZ ;  /* 0x0000001f14057819 */ /* 0x000fe400000006ff */
[----:B------:R-:W-:Y:S02]  /*c080*/  LEA R4, R2, UR22, 0x4 ;  /* 0x0000001602047c11 */ /* 0x000fe4000f8e20ff */
[----:B------:R-:W1:Y:S02]  /*c090*/  SYNCS.PHASECHK.TRANS64.TRYWAIT P0, [R8+URZ+0x34200], R5 ;  /* 0x03420005080075a7 */ /* 0x000e64000800017f */
[----:B-1----:R-:W-:Y:S05]  /*c0a0*/  @!P0 BRA `(.L_x_560) ;  /* 0x0000003800748947 */ /* 0x002fea0003800000 */
.L_x_645:
[----:B------:R-:W-:Y:S05]  /*c0b0*/  BSYNC B1 ;  /* 0x0000000000017941 */ /* 0x000fea0003800000 */
.L_x_559:
        /* <DEDUP_REMOVED lines=11> */
.L_x_561:
        /* <DEDUP_REMOVED lines=14> */
.L_x_648:
        /* <DEDUP_REMOVED lines=79> */
.L_x_565:
[----:B------:R-:W-:Y:S05]  /*c740*/  BSYNC B1 ;  /* 0x0000000000017941 */ /* 0x000fea0003800000 */
.L_x_564:
[----:B------:R-:W-:-:S03]  /*c750*/  UMOV UR4, 0xffffffff ;  /* 0xffffffff00047882 */ /* 0x000fc60000000000 */
[----:B------:R-:W-:Y:S05]  /*c760*/  BRA.DIV UR4, `(.L_x_566) ;  /* 0x0000003204f87947 */ /* 0x000fea000b800000 */
[----:B------:R-:W-:Y:S01]  /*c770*/  ELECT P6, URZ, PT ;  /* 0x00000000003f782f */ /* 0x000fe200038c0000 */
[----:B------:R-:W-:-:S12]  /*c780*/  NOP ;  /* 0x0000000000007918 */ /* 0x000fd80000000000 */
.L_x_652:
        /* <DEDUP_REMOVED lines=9> */
.L_x_567:
[----:B------:R-:W-:Y:S01]  /*c820*/  IMAD.X R9, RZ, RZ, UR17, P0 ;  /* 0x00000011ff097e24 */ /* 0x000fe200080e06ff */
[----:B------:R-:W-:Y:S05]  /*c830*/  WARPSYNC.ALL ;  /* 0x0000000000007948 */ /* 0x000fea0003800000 */
[----:B------:R-:W-:Y:S01]  /*c840*/  IMAD.X R5, RZ, RZ, UR19, P2 ;  /* 0x00000013ff057e24 */ /* 0x000fe200090e06ff */
[----:B--2---:R2:W5:Y:S04]  /*c850*/  ATOMG.E.EXCH.STRONG.GPU PT, RZ, [R8], R11 ;  /* 0x0000000b08ff73a8 */ /* 0x00456800041ee100 */
[----:B---3--:R2:W5:Y:S01]  /*c860*/  ATOMG.E.EXCH.STRONG.GPU PT, RZ, [R4], R13 ;  /* 0x0000000d04ff73a8 */ /* 0x00856200041ee100 */
[----:B------:R-:W-:-:S07]  /*c870*/  IMAD.MOV.U32 R18, RZ, RZ, R6 ;  /* 0x000000ffff127224 */ /* 0x000fce00078e0006 */
.L_x_562:
[----:B------:R-:W-:Y:S01]  /*c880*/  ISETP.NE.AND P2, PT, R7, RZ, PT ;  /* 0x000000ff0700720c */ /* 0x000fe20003f45270 */
[----:B------:R-:W-:Y:S01]  /*c890*/  VIADD R2, R2, 0x1 ;  /* 0x0000000102027836 */ /* 0x000fe20000000000 */
[----:B-12---:R-:W-:Y:S02]  /*c8a0*/  SEL R4, RZ, 0x1, !P1 ;  /* 0x00000001ff047807 */ /* 0x006fe40004800000 */
[----:B------:R-:W-:Y:S02]  /*c8b0*/  PRMT R6, RZ, 0x7610, R6 ;  /* 0x00007610ff067816 */ /* 0x000fe40000000006 */
[----:B------:R-:W-:-:S04]  /*c8c0*/  ISETP.NE.AND P0, PT, R2, 0x8, PT ;  /* 0x000000080200780c */ /* 0x000fc80003f05270 */
[----:B------:R-:W-:Y:S02]  /*c8d0*/  SEL R5, RZ, 0x1, P0 ;  /* 0x00000001ff057807 */ /* 0x000fe40000000000 */
[----:B------:R-:W-:Y:S02]  /*c8e0*/  SEL R2, R2, RZ, P0 ;  /* 0x000000ff02027207 */ /* 0x000fe40000000000 */
[----:B------:R-:W-:Y:S01]  /*c8f0*/  LOP3.LUT R20, R20, R5, RZ, 0x3c, !PT ;  /* 0x0000000514147212 */ /* 0x000fe200078e3cff */
[----:B------:R-:W-:Y:S06]  /*c900*/  @P2 BRA `(.L_x_568) ;  /* 0xfffffff000482947 */ /* 0x000fec000383ffff */
[----:B------:R-:W-:Y:S05]  /*c910*/  BSYNC B0 ;  /* 0x0000000000007941 */ /* 0x000fea0003800000 */
.L_x_549:
[----:B------:R-:W-:-:S03]  /*c920*/  UMOV UR4, 0xffffffff ;  /* 0xffffffff00047882 */ /* 0x000fc60000000000 */
[----:B------:R-:W-:Y:S05]  /*c930*/  BRA.DIV UR4, `(.L_x_569) ;  /* 0x0000003204b47947 */ /* 0x000fea000b800000 */
[----:B-----5:R-:W-:-:S13]  /*c940*/  ELECT P6, URZ, PT ;  /* 0x00000000003f782f */ /* 0x020fda00038c0000 */
.L_x_655:
[----:B------:R-:W-:Y:S04]  /*c950*/  BSSY B0, `(.L_x_570) ;  /* 0x0000021000007945 */ /* 0x000fe80003800000 */
[----:B------:R-:W-:Y:S05]  /*c960*/  @!P6 BRA `(.L_x_571) ;  /* 0x00000000007ce947 */ /* 0x000fea0003800000 */
[----:B------:R-:W-:-:S04]  /*c970*/  ULOP3.LUT UR4, UR42, 0x2, URZ, 0xfc, !UPT ;  /* 0x000000022a047892 */ /* 0x000fc8000f8efc3f */
[----:B------:R-:W-:-:S06]  /*c980*/  UISETP.NE.AND UP0, UPT, UR4, 0x3, UPT ;  /* 0x000000030400788c */ /* 0x000fcc000bf05270 */
[----:B------:R-:W-:-:S13]  /*c990*/  PLOP3.LUT P0, PT, PT, PT, UP0, 0x80, 0x0 ;  /* 0x000000000000781c */ /* 0x000fda0003f0f008 */
[----:B------:R-:W-:Y:S05]  /*c9a0*/  @!P0 BRA `(.L_x_572) ;  /* 0x0000000000048947 */ /* 0x000fea0003800000 */
[----:B------:R-:W-:Y:S01]  /*c9b0*/  BPT.TRAP 0x1 ;  /* 0x000000040000795c */ /* 0x000fe20000300000 */
.L_x_572:
[----:B------:R-:W-:Y:S01]  /*c9c0*/  IMAD.U32 R5, RZ, RZ, UR22 ;  /* 0x00000016ff057e24 */ /* 0x000fe2000f8e00ff */
[----:B------:R-:W-:-:S03]  /*c9d0*/  SHF.L.U32 R4, R3, 0x1f, RZ ;  /* 0x0000001f03047819 */ /* 0x000fc600000006ff */
        /* <DEDUP_REMOVED lines=11> */
.L_x_656:
[----:B------:R-:W2:Y:S01]  /*ca90*/  SYNCS.PHASECHK.TRANS64.TRYWAIT P0, [R6+URZ], R3 ;  /* 0x00000003060075a7 */ /* 0x000ea2000800017f */
[----:B------:R-:W-:-:S05]  /*caa0*/  VIADD R0, R0, 0x1 ;  /* 0x0000000100007836 */ /* 0x000fca0000000000 */
[----:B------:R-:W-:-:S04]  /*cab0*/  ISETP.NE.AND P1, PT, R0, 0x3, PT ;  /* 0x000000030000780c */ /* 0x000fc80003f25270 */
[----:B------:R-:W-:Y:S02]  /*cac0*/  SEL R2, RZ, 0x1, P1 ;  /* 0x00000001ff027807 */ /* 0x000fe40000800000 */
[----:B------:R-:W-:Y:S02]  /*cad0*/  SEL R0, R0, RZ, P1 ;  /* 0x000000ff00007207 */ /* 0x000fe40000800000 */
[----:B------:R-:W-:Y:S01]  /*cae0*/  LOP3.LUT R2, R9, R2, RZ, 0x3c, !PT ;  /* 0x0000000209027212 */ /* 0x000fe200078e3cff */
[----:B--2---:R-:W-:Y:S06]  /*caf0*/  @!P0 BRA `(.L_x_574) ;  /* 0x0000003000788947 */ /* 0x004fec0003800000 */
.L_x_657:
[----:B------:R-:W-:Y:S01]  /*cb00*/  IMAD R5, R0, 0x8, R5 ;  /* 0x0000000800057824 */ /* 0x000fe200078e0205 */
[----:B------:R-:W-:-:S07]  /*cb10*/  SHF.L.U32 R0, R2, 0x1f, RZ ;  /* 0x0000001f02007819 */ /* 0x000fce00000006ff */
.L_x_575:
[----:B---3--:R3:W4:Y:S02]  /*cb20*/  SYNCS.PHASECHK.TRANS64.TRYWAIT P0, [R5+URZ], R0 ;  /* 0x00000000050075a7 */ /* 0x008724000800017f */
[----:B----4-:R-:W-:Y:S05]  /*cb30*/  @!P0 NANOSLEEP.SYNCS 0x989680 ;  /* 0x009896800000895d */ /* 0x010fea0003900000 */
[----:B------:R-:W4:Y:S02]  /*cb40*/  @!P0 SYNCS.PHASECHK.TRANS64 P0, [R5+URZ], R0 ;  /* 0x00000000050085a7 */ /* 0x000f24000800007f */
[----:B----4-:R-:W-:Y:S05]  /*cb50*/  @!P0 BRA `(.L_x_575) ;  /* 0xfffffffc00f08947 */ /* 0x010fea000383ffff */
.L_x_571:
[----:B------:R-:W-:Y:S05]  /*cb60*/  BSYNC B0 ;  /* 0x0000000000007941 */ /* 0x000fea0003800000 */
.L_x_570:
[----:B------:R-:W-:Y:S05]  /*cb70*/  EXIT ;  /* 0x000000000000794d */ /* 0x000fea0003800000 */
.L_x_462:
        /* <DEDUP_REMOVED lines=29> */
.L_x_596:
        /* <DEDUP_REMOVED lines=65> */
.L_x_580:
        /* <DEDUP_REMOVED lines=14> */
.L_x_581:
        /* <DEDUP_REMOVED lines=46> */
.L_x_579:
[----:B---3--:R-:W-:Y:S05]  /*d520*/  BSYNC B0 ;  /* 0x0000000000007941 */ /* 0x008fea0003800000 */
.L_x_578:
        /* <DEDUP_REMOVED lines=51> */
.L_x_587:
        /* <DEDUP_REMOVED lines=42> */
.L_x_585:
        /* <DEDUP_REMOVED lines=12> */
.L_x_586:
        /* <DEDUP_REMOVED lines=54> */
.L_x_584:
[----:B------:R-:W-:Y:S05]  /*df20*/  BSYNC B0 ;  /* 0x0000000000007941 */ /* 0x000fea0003800000 */
.L_x_583:
        /* <DEDUP_REMOVED lines=39> */
.L_x_582:
        /* <DEDUP_REMOVED lines=20> */
.L_x_577:
        /* <DEDUP_REMOVED lines=32> */
.L_x_588:
        /* <DEDUP_REMOVED lines=22> */
.L_x_590:
        /* <DEDUP_REMOVED lines=13> */
.L_x_576:
[----:B------:R-:W-:-:S06]  /*e710*/  UISETP.NE.AND UP1, UPT, UR15, 0x3, UPT ;  /* 0x000000030f00788c */ /* 0x000fcc000bf25270 */
[----:B------:R-:W-:-:S13]  /*e720*/  PLOP3.LUT P1, PT, PT, PT, UP1, 0x80, 0x0 ;  /* 0x000000000000781c */ /* 0x000fda0003f2f018 */
[----:B------:R-:W-:Y:S05]  /*e730*/  @!P1 BRA `(.L_x_591) ;  /* 0x0000000000049947 */ /* 0x000fea0003800000 */
[----:B---3--:R-:W-:Y:S01]  /*e740*/  BPT.TRAP 0x1 ;  /* 0x000000040000795c */ /* 0x008fe20000300000 */
.L_x_591:
[----:B------:R-:W1:Y:S01]  /*e750*/  S2R R2, SR_CgaCtaId ;  /* 0x0000000000027919 */ /* 0x000e620000008800 */
[----:B------:R-:W-:-:S04]  /*e760*/  MOV R3, 0x400 ;  /* 0x0000040000037802 */ /* 0x000fc80000000f00 */
[----:B-1----:R-:W-:Y:S02]  /*e770*/  LEA R3, R2, R3, 0x18 ;  /* 0x0000000302037211 */ /* 0x002fe400078ec0ff */
[----:B------:R-:W-:-:S03]  /*e780*/  SHF.L.U32 R2, R0, 0x1f, RZ ;  /* 0x0000001f00027819 */ /* 0x000fc600000006ff */
[----:B------:R-:W-:-:S04]  /*e790*/  IMAD R17, R16, 0x8, R3 ;  /* 0x0000000810117824 */ /* 0x000fc800078e0203 */
[----:B------:R-:W1:Y:S02]  /*e7a0*/  SYNCS.PHASECHK.TRANS64.TRYWAIT P2, [R17+URZ+0x34240], R2 ;  /* 0x03424002110075a7 */ /* 0x000e64000804017f */
[----:B-1----:R-:W-:Y:S05]  /*e7b0*/  @!P2 BRA `(.L_x_592) ;  /* 0x00000014005ca947 */ /* 0x002fea0003800000 */
.L_x_658:
        /* <DEDUP_REMOVED lines=16> */
.L_x_595:
[----:B--2---:R2:W-:Y:S02]  /*e8c0*/  SYNCS.ARRIVE.TRANS64.A1T0 RZ, [R17+URZ+0x34200], RZ ;  /* 0x034200ff11ff79a7 */ /* 0x0045e4000810003f */
.L_x_594:
[----:B---3--:R-:W-:Y:S05]  /*e8d0*/  BSYNC B0 ;  /* 0x0000000000007941 */ /* 0x008fea0003800000 */
.L_x_593:
        /* <DEDUP_REMOVED lines=9> */
.L_x_597:
[----:B------:R-:W-:Y:S01]  /*e970*/  IMAD R5, R16, 0x8, R3 ;  /* 0x0000000810057824 */ /* 0x000fe200078e0203 */
[----:B------:R-:W-:-:S04]  /*e980*/  SHF.L.U32 R2, R0, 0x1f, RZ ;  /* 0x0000001f00027819 */ /* 0x000fc800000006ff */
[----:B------:R-:W1:Y:S02]  /*e990*/  SYNCS.PHASECHK.TRANS64.TRYWAIT P0, [R5+URZ+0x34240], R2 ;  /* 0x03424002050075a7 */ /* 0x000e64000800017f */
[----:B-1----:R-:W-:Y:S05]  /*e9a0*/  @!P0 BRA `(.L_x_598) ;  /* 0x0000001000f48947 */ /* 0x002fea0003800000 */
.L_x_659:
[----:B------:R-:W-:Y:S05]  /*e9b0*/  @!P1 BRA `(.L_x_599) ;  /* 0x0000000000049947 */ /* 0x000fea0003800000 */
[----:B------:R-:W-:Y:S01]  /*e9c0*/  BPT.TRAP 0x1 ;  /* 0x000000040000795c */ /* 0x000fe20000300000 */
.L_x_599:
        /* <DEDUP_REMOVED lines=9> */
.L_x_660:
[----:B------:R-:W-:Y:S05]  /*ea60*/  @!P1 BRA `(.L_x_601) ;  /* 0x0000000000049947 */ /* 0x000fea0003800000 */
[----:B------:R-:W-:Y:S01]  /*ea70*/  BPT.TRAP 0x1 ;  /* 0x000000040000795c */ /* 0x000fe20000300000 */
.L_x_601:
        /* <DEDUP_REMOVED lines=9> */
.L_x_661:
[----:B------:R-:W-:Y:S05]  /*eb10*/  @!P1 BRA `(.L_x_603) ;  /* 0x0000000000049947 */ /* 0x000fea0003800000 */
[----:B------:R-:W-:Y:S01]  /*eb20*/  BPT.TRAP 0x1 ;  /* 0x000000040000795c */ /* 0x000fe20000300000 */
.L_x_603:
        /* <DEDUP_REMOVED lines=9> */
.L_x_662:
[----:B------:R-:W-:Y:S05]  /*ebc0*/  @!P1 BRA `(.L_x_605) ;  /* 0x0000000000049947 */ /* 0x000fea0003800000 */
[----:B------:R-:W-:Y:S01]  /*ebd0*/  BPT.TRAP 0x1 ;  /* 0x000000040000795c */ /* 0x000fe20000300000 */
.L_x_605:
        /* <DEDUP_REMOVED lines=9> */
.L_x_663:
[----:B------:R-:W-:Y:S05]  /*ec70*/  @!P1 BRA `(.L_x_607) ;  /* 0x0000000000049947 */ /* 0x000fea0003800000 */
[----:B------:R-:W-:Y:S01]  /*ec80*/  BPT.TRAP 0x1 ;  /* 0x000000040000795c */ /* 0x000fe20000300000 */
.L_x_607:
        /* <DEDUP_REMOVED lines=9> */
.L_x_664:
[----:B------:R-:W-:Y:S05]  /*ed20*/  @!P1 BRA `(.L_x_609) ;  /* 0x0000000000049947 */ /* 0x000fea0003800000 */
[----:B------:R-:W-:Y:S01]  /*ed30*/  BPT.TRAP 0x1 ;  /* 0x000000040000795c */ /* 0x000fe20000300000 */
.L_x_609:
        /* <DEDUP_REMOVED lines=9> */
.L_x_665:
[----:B------:R-:W-:Y:S05]  /*edd0*/  @!P1 BRA `(.L_x_611) ;  /* 0x0000000000049947 */ /* 0x000fea0003800000 */
[----:B------:R-:W-:Y:S01]  /*ede0*/  BPT.TRAP 0x1 ;  /* 0x000000040000795c */ /* 0x000fe20000300000 */
.L_x_611:
[----:B-1----:R-:W-:-:S05]  /*edf0*/  VIADD R0, R4, 0x1 ;  /* 0x0000000104007836 */ /* 0x002fca0000000000 */
[----:B------:R-:W-:-:S04]  /*ee00*/  ISETP.NE.AND P0, PT, R0, 0x8, PT ;  /* 0x000000080000780c */ /* 0x000fc80003f05270 */
[----:B------:R-:W-:Y:S02]  /*ee10*/  SEL R2, RZ, 0x1, P0 ;  /* 0x00000001ff027807 */ /* 0x000fe40000000000 */
[----:B------:R-:W-:Y:S02]  /*ee20*/  SEL R0, R0, RZ, P0 ;  /* 0x000000ff00007207 */ /* 0x000fe40000000000 */
[----:B------:R-:W-:-:S03]  /*ee30*/  LOP3.LUT R2, R5, R2, RZ, 0x3c, !PT ;  /* 0x0000000205027212 */ /* 0x000fc600078e3cff */
[----:B------:R-:W-:Y:S01]  /*ee40*/  IMAD R3, R0, 0x8, R3 ;  /* 0x0000000800037824 */ /* 0x000fe200078e0203 */
[----:B------:R-:W-:-:S07]  /*ee50*/  SHF.L.U32 R0, R2, 0x1f, RZ ;  /* 0x0000001f02007819 */ /* 0x000fce00000006ff */
.L_x_612:
[----:B-1----:R1:W3:Y:S02]  /*ee60*/  SYNCS.PHASECHK.TRANS64.TRYWAIT P0, [R3+URZ+0x34240], R0 ;  /* 0x03424000030075a7 */ /* 0x0022e4000800017f */
[----:B---3--:R-:W-:Y:S05]  /*ee70*/  @!P0 NANOSLEEP.SYNCS 0x989680 ;  /* 0x009896800000895d */ /* 0x008fea0003900000 */
[----:B------:R-:W3:Y:S02]  /*ee80*/  @!P0 SYNCS.PHASECHK.TRANS64 P0, [R3+URZ+0x34240], R0 ;  /* 0x03424000030085a7 */ /* 0x000ee4000800007f */
[----:B---3--:R-:W-:Y:S05]  /*ee90*/  @P0 EXIT ;  /* 0x000000000000094d */ /* 0x008fea0003800000 */
[----:B------:R-:W-:Y:S05]  /*eea0*/  BRA `(.L_x_612) ;  /* 0xfffffffc00ec7947 */ /* 0x000fea000383ffff */
.L_x_359:
[----:B-1----:R-:W-:-:S04]  /*eeb0*/  IMAD.U32 R3, RZ, RZ, UR11 ;  /* 0x0000000bff037e24 */ /* 0x002fc8000f8e00ff */
[----:B------:R1:W2:Y:S03]  /*eec0*/  SYNCS.PHASECHK.TRANS64.TRYWAIT P1, [R3+URZ+0x34200], R0 ;  /* 0x03420000030075a7 */ /* 0x0002a6000802017f */
[----:B--2---:R-:W-:Y:S05]  /*eed0*/  @!P1 NANOSLEEP.SYNCS 0x989680 ;  /* 0x009896800000995d */ /* 0x004fea0003900000 */
[----:B------:R-:W2:Y:S02]  /*eee0*/  @!P1 SYNCS.PHASECHK.TRANS64 P1, [R3+URZ+0x34200], R0 ;  /* 0x03420000030095a7 */ /* 0x000ea4000802007f */
[----:B--2---:R-:W-:Y:S05]  /*eef0*/  @!P1 BRA `(.L_x_359) ;  /* 0xfffffffc00ec9947 */ /* 0x004fea000383ffff */
[----:B------:R-:W-:Y:S05]  /*ef00*/  BRA `(.L_x_613) ;  /* 0xffffff4000807947 */ /* 0x000fea000383ffff */
.L_x_371:
[----:B------:R-:W-:-:S06]  /*ef10*/  UIADD3 UR4, UR51, UR50, URZ ;  /* 0x0000003233047290 */ /* 0x000fcc000fffe03f */
[----:B-1----:R-:W-:-:S04]  /*ef20*/  IMAD.U32 R4, RZ, RZ, UR4 ;  /* 0x00000004ff047e24 */ /* 0x002fc8000f8e00ff */
[----:B------:R1:W2:Y:S03]  /*ef30*/  SYNCS.PHASECHK.TRANS64.TRYWAIT P0, [R4+URZ], R7 ;  /* 0x00000007040075a7 */ /* 0x0002a6000800017f */
[----:B--2---:R-:W-:Y:S05]  /*ef40*/  @!P0 NANOSLEEP.SYNCS 0x989680 ;  /* 0x009896800000895d */ /* 0x004fea0003900000 */
[----:B------:R-:W2:Y:S02]  /*ef50*/  @!P0 SYNCS.PHASECHK.TRANS64 P0, [R4+URZ], R7 ;  /* 0x00000007040085a7 */ /* 0x000ea4000800007f */
[----:B--2---:R-:W-:Y:S05]  /*ef60*/  @!P0 BRA `(.L_x_371) ;  /* 0xfffffffc00e88947 */ /* 0x004fea000383ffff */
[----:B------:R-:W-:Y:S05]  /*ef70*/  BRA `(.L_x_614) ;  /* 0xffffff4c00d47947 */ /* 0x000fea000383ffff */
.L_x_376:
[----:B--2---:R-:W-:-:S04]  /*ef80*/  IMAD.U32 R4, RZ, RZ, UR4 ;  /* 0x00000004ff047e24 */ /* 0x004fc8000f8e00ff */
[----:B------:R2:W3:Y:S03]  /*ef90*/  SYNCS.PHASECHK.TRANS64.TRYWAIT P0, [R4+URZ+0x34280], R3 ;  /* 0x03428003040075a7 */ /* 0x0004e6000800017f */
[----:B---3--:R-:W-:Y:S05]  /*efa0*/  @!P0 NANOSLEEP.SYNCS 0x989680 ;  /* 0x009896800000895d */ /* 0x008fea0003900000 */
[----:B------:R-:W3:Y:S02]  /*efb0*/  @!P0 SYNCS.PHASECHK.TRANS64 P0, [R4+URZ+0x34280], R3 ;  /* 0x03428003040085a7 */ /* 0x000ee4000800007f */
[----:B---3--:R-:W-:Y:S05]  /*efc0*/  @!P0 BRA `(.L_x_376) ;  /* 0xfffffffc00ec8947 */ /* 0x008fea000383ffff */
[----:B------:R-:W-:Y:S05]  /*efd0*/  BRA `(.L_x_375) ;  /* 0xffffff54000c7947 */ /* 0x000fea000383ffff */
.L_x_381:
[----:B--2---:R-:W-:-:S04]  /*efe0*/  IMAD.U32 R12, RZ, RZ, UR6 ;  /* 0x00000006ff0c7e24 */ /* 0x004fc8000f8e00ff */
[----:B------:R2:W3:Y:S03]  /*eff0*/  SYNCS.PHASECHK.TRANS64.TRYWAIT P0, [R12+URZ+0x34280], R5 ;  /* 0x034280050c0075a7 */ /* 0x0004e6000800017f */
[----:B---3--:R-:W-:Y:S05]  /*f000*/  @!P0 NANOSLEEP.SYNCS 0x989680 ;  /* 0x009896800000895d */ /* 0x008fea0003900000 */
[----:B------:R-:W3:Y:S02]  /*f010*/  @!P0 SYNCS.PHASECHK.TRANS64 P0, [R12+URZ+0x34280], R5 ;  /* 0x034280050c0085a7 */ /* 0x000ee4000800007f */
[----:B---3--:R-:W-:Y:S05]  /*f020*/  @!P0 BRA `(.L_x_381) ;  /* 0xfffffffc00ec8947 */ /* 0x008fea000383ffff */
[----:B------:R-:W-:Y:S05]  /*f030*/  BRA `(.L_x_380) ;  /* 0xffffff5800f87947 */ /* 0x000fea000383ffff */
.L_x_387:
[----:B------:R-:W-:-:S06]  /*f040*/  UIADD3 UR4, UR51, UR50, URZ ;  /* 0x0000003233047290 */ /* 0x000fcc000fffe03f */
[----:B-1----:R-:W-:-:S04]  /*f050*/  IMAD.U32 R4, RZ, RZ, UR4 ;  /* 0x00000004ff047e24 */ /* 0x002fc8000f8e00ff */
[----:B------:R1:W2:Y:S03]  /*f060*/  SYNCS.PHASECHK.TRANS64.TRYWAIT P0, [R4+URZ+0x10], R3 ;  /* 0x00001003040075a7 */ /* 0x0002a6000800017f */
[----:B--2---:R-:W-:Y:S05]  /*f070*/  @!P0 NANOSLEEP.SYNCS 0x989680 ;  /* 0x009896800000895d */ /* 0x004fea0003900000 */
[----:B------:R-:W2:Y:S02]  /*f080*/  @!P0 SYNCS.PHASECHK.TRANS64 P0, [R4+URZ+0x10], R3 ;  /* 0x00001003040085a7 */ /* 0x000ea4000800007f */
[----:B--2---:R-:W-:Y:S05]  /*f090*/  @!P0 BRA `(.L_x_387) ;  /* 0xfffffffc00e88947 */ /* 0x004fea000383ffff */
[----:B------:R-:W-:Y:S05]  /*f0a0*/  BRA `(.L_x_615) ;  /* 0xffffff64004c7947 */ /* 0x000fea000383ffff */
.L_x_399:
[----:B------:R-:W-:-:S07]  /*f0b0*/  IMAD.MOV.U32 R15, RZ, RZ, -0x1 ;  /* 0xffffffffff0f7424 */ /* 0x000fce00078e00ff */
[----:B-----5:R-:W-:Y:S05]  /*f0c0*/  WARPSYNC.COLLECTIVE R15, `(.L_x_616) ;  /* 0x000000000f0c7348 */ /* 0x020fea0003c00000 */
[----:B------:R-:W-:Y:S02]  /*f0d0*/  ELECT P6, UR62, PT ;  /* 0x00000000003e782f */ /* 0x000fe400038c0000 */
[----:B------:R-:W-:Y:S01]  /*f0e0*/  MOV R14, UR62 ;  /* 0x0000003e000e7c02 */ /* 0x000fe20008000f00 */
[----:B-----5:R-:W-:Y:S10]  /*f0f0*/  ENDCOLLECTIVE ;  /* 0x000000000000791b */ /* 0x020ff40003800000 */
.L_x_616:
[----:B------:R-:W-:Y:S05]  /*f100*/  BRA `(.L_x_617) ;  /* 0xffffff6800d07947 */ /* 0x000fea000383ffff */
.L_x_401:
[----:B-1----:R-:W-:-:S04]  /*f110*/  IMAD.U32 R5, RZ, RZ, UR48 ;  /* 0x00000030ff057e24 */ /* 0x002fc8000f8e00ff */
[----:B------:R1:W2:Y:S03]  /*f120*/  SYNCS.PHASECHK.TRANS64.TRYWAIT P2, [R5+URZ+0x342b0], R14 ;  /* 0x0342b00e050075a7 */ /* 0x0002a6000804017f */
[----:B--2---:R-:W-:Y:S05]  /*f130*/  @!P2 NANOSLEEP.SYNCS 0x989680 ;  /* 0x009896800000a95d */ /* 0x004fea0003900000 */
[----:B------:R-:W2:Y:S02]  /*f140*/  @!P2 SYNCS.PHASECHK.TRANS64 P2, [R5+URZ+0x342b0], R14 ;  /* 0x0342b00e0500a5a7 */ /* 0x000ea4000804007f */
[----:B--2---:R-:W-:Y:S05]  /*f150*/  @!P2 BRA `(.L_x_401) ;  /* 0xfffffffc00eca947 */ /* 0x004fea000383ffff */
[----:B------:R-:W-:Y:S05]  /*f160*/  BRA `(.L_x_618) ;  /* 0xffffff6800e87947 */ /* 0x000fea000383ffff */
.L_x_407:
[----:B-1----:R-:W-:-:S04]  /*f170*/  IMAD.U32 R5, RZ, RZ, UR48 ;  /* 0x00000030ff057e24 */ /* 0x002fc8000f8e00ff */
[----:B------:R1:W2:Y:S03]  /*f180*/  SYNCS.PHASECHK.TRANS64.TRYWAIT P3, [R5+URZ+0x342b8], R14 ;  /* 0x0342b80e050075a7 */ /* 0x0002a6000806017f */
[----:B--2---:R-:W-:Y:S05]  /*f190*/  @!P3 NANOSLEEP.SYNCS 0x989680 ;  /* 0x009896800000b95d */ /* 0x004fea0003900000 */
[----:B------:R-:W2:Y:S02]  /*f1a0*/  @!P3 SYNCS.PHASECHK.TRANS64 P3, [R5+URZ+0x342b8], R14 ;  /* 0x0342b80e0500b5a7 */ /* 0x000ea4000806007f */
[----:B--2---:R-:W-:Y:S05]  /*f1b0*/  @!P3 BRA `(.L_x_407) ;  /* 0xfffffffc00ecb947 */ /* 0x004fea000383ffff */
[----:B------:R-:W-:Y:S05]  /*f1c0*/  BRA `(.L_x_619) ;  /* 0xffffff70004c7947 */ /* 0x000fea000383ffff */
.L_x_413:
[----:B-1----:R-:W-:-:S04]  /*f1d0*/  IMAD.U32 R5, RZ, RZ, UR48 ;  /* 0x00000030ff057e24 */ /* 0x002fc8000f8e00ff */
[----:B------:R1:W2:Y:S03]  /*f1e0*/  SYNCS.PHASECHK.TRANS64.TRYWAIT P3, [R5+URZ+0x342c0], R14 ;  /* 0x0342c00e050075a7 */ /* 0x0002a6000806017f */
[----:B--2---:R-:W-:Y:S05]  /*f1f0*/  @!P3 NANOSLEEP.SYNCS 0x989680 ;  /* 0x009896800000b95d */ /* 0x004fea0003900000 */
[----:B------:R-:W2:Y:S02]  /*f200*/  @!P3 SYNCS.PHASECHK.TRANS64 P3, [R5+URZ+0x342c0], R14 ;  /* 0x0342c00e0500b5a7 */ /* 0x000ea4000806007f */
[----:B--2---:R-:W-:Y:S05]  /*f210*/  @!P3 BRA `(.L_x_413) ;  /* 0xfffffffc00ecb947 */ /* 0x004fea000383ffff */
[----:B------:R-:W-:Y:S05]  /*f220*/  BRA `(.L_x_620) ;  /* 0xffffff7400987947 */ /* 0x000fea000383ffff */
.L_x_419:
[----:B-1----:R-:W-:-:S04]  /*f230*/  IMAD.U32 R5, RZ, RZ, UR48 ;  /* 0x00000030ff057e24 */ /* 0x002fc8000f8e00ff */
[----:B------:R1:W2:Y:S03]  /*f240*/  SYNCS.PHASECHK.TRANS64.TRYWAIT P3, [R5+URZ+0x342c8], R14 ;  /* 0x0342c80e050075a7 */ /* 0x0002a6000806017f */
[----:B--2---:R-:W-:Y:S05]  /*f250*/  @!P3 NANOSLEEP.SYNCS 0x989680 ;  /* 0x009896800000b95d */ /* 0x004fea0003900000 */
[----:B------:R-:W2:Y:S02]  /*f260*/  @!P3 SYNCS.PHASECHK.TRANS64 P3, [R5+URZ+0x342c8], R14 ;  /* 0x0342c80e0500b5a7 */ /* 0x000ea4000806007f */
[----:B--2---:R-:W-:Y:S05]  /*f270*/  @!P3 BRA `(.L_x_419) ;  /* 0xfffffffc00ecb947 */ /* 0x004fea000383ffff */
[----:B------:R-:W-:Y:S05]  /*f280*/  BRA `(.L_x_621) ;  /* 0xffffff7800e47947 */ /* 0x000fea000383ffff */
.L_x_425:
[----:B-1----:R-:W-:-:S04]  /*f290*/  IMAD.U32 R5, RZ, RZ, UR48 ;  /* 0x00000030ff057e24 */ /* 0x002fc8000f8e00ff */
[----:B------:R1:W2:Y:S03]  /*f2a0*/  SYNCS.PHASECHK.TRANS64.TRYWAIT P3, [R5+URZ+0x342b0], R8 ;  /* 0x0342b008050075a7 */ /* 0x0002a6000806017f */
[----:B--2---:R-:W-:Y:S05]  /*f2b0*/  @!P3 NANOSLEEP.SYNCS 0x989680 ;  /* 0x009896800000b95d */ /* 0x004fea0003900000 */
[----:B------:R-:W2:Y:S02]  /*f2c0*/  @!P3 SYNCS.PHASECHK.TRANS64 P3, [R5+URZ+0x342b0], R8 ;  /* 0x0342b0080500b5a7 */ /* 0x000ea4000806007f */
[----:B--2---:R-:W-:Y:S05]  /*f2d0*/  @!P3 BRA `(.L_x_425) ;  /* 0xfffffffc00ecb947 */ /* 0x004fea000383ffff */
[----:B------:R-:W-:Y:S05]  /*f2e0*/  BRA `(.L_x_622) ;  /* 0xffffff8000387947 */ /* 0x000fea000383ffff */
.L_x_431:
[----:B-1----:R-:W-:-:S04]  /*f2f0*/  IMAD.U32 R5, RZ, RZ, UR48 ;  /* 0x00000030ff057e24 */ /* 0x002fc8000f8e00ff */
[----:B------:R1:W2:Y:S03]  /*f300*/  SYNCS.PHASECHK.TRANS64.TRYWAIT P3, [R5+URZ+0x342b8], R8 ;  /* 0x0342b808050075a7 */ /* 0x0002a6000806017f */
[----:B--2---:R-:W-:Y:S05]  /*f310*/  @!P3 NANOSLEEP.SYNCS 0x989680 ;  /* 0x009896800000b95d */ /* 0x004fea0003900000 */
[----:B------:R-:W2:Y:S02]  /*f320*/  @!P3 SYNCS.PHASECHK.TRANS64 P3, [R5+URZ+0x342b8], R8 ;  /* 0x0342b8080500b5a7 */ /* 0x000ea4000806007f */
[----:B--2---:R-:W-:Y:S05]  /*f330*/  @!P3 BRA `(.L_x_431) ;  /* 0xfffffffc00ecb947 */ /* 0x004fea000383ffff */
[----:B------:R-:W-:Y:S05]  /*f340*/  BRA `(.L_x_623) ;  /* 0xffffff8400847947 */ /* 0x000fea000383ffff */
.L_x_437:
[----:B-1----:R-:W-:-:S04]  /*f350*/  IMAD.U32 R5, RZ, RZ, UR48 ;  /* 0x00000030ff057e24 */ /* 0x002fc8000f8e00ff */
[----:B------:R1:W2:Y:S03]  /*f360*/  SYNCS.PHASECHK.TRANS64.TRYWAIT P3, [R5+URZ+0x342c0], R8 ;  /* 0x0342c008050075a7 */ /* 0x0002a6000806017f */
[----:B--2---:R-:W-:Y:S05]  /*f370*/  @!P3 NANOSLEEP.SYNCS 0x989680 ;  /* 0x009896800000b95d */ /* 0x004fea0003900000 */
[----:B------:R-:W2:Y:S02]  /*f380*/  @!P3 SYNCS.PHASECHK.TRANS64 P3, [R5+URZ+0x342c0], R8 ;  /* 0x0342c0080500b5a7 */ /* 0x000ea4000806007f */
[----:B--2---:R-:W-:Y:S05]  /*f390*/  @!P3 BRA `(.L_x_437) ;  /* 0xfffffffc00ecb947 */ /* 0x004fea000383ffff */
[----:B------:R-:W-:Y:S05]  /*f3a0*/  BRA `(.L_x_624) ;  /* 0xffffff8800c87947 */ /* 0x000fea000383ffff */
.L_x_443:
[----:B-1----:R-:W-:-:S04]  /*f3b0*/  IMAD.U32 R5, RZ, RZ, UR48 ;  /* 0x00000030ff057e24 */ /* 0x002fc8000f8e00ff */
[----:B------:R1:W3:Y:S03]  /*f3c0*/  SYNCS.PHASECHK.TRANS64.TRYWAIT P3, [R5+URZ+0x342c8], R8 ;  /* 0x0342c808050075a7 */ /* 0x0002e6000806017f */
[----:B---3--:R-:W-:Y:S05]  /*f3d0*/  @!P3 NANOSLEEP.SYNCS 0x989680 ;  /* 0x009896800000b95d */ /* 0x008fea0003900000 */
[----:B------:R-:W3:Y:S02]  /*f3e0*/  @!P3 SYNCS.PHASECHK.TRANS64 P3, [R5+URZ+0x342c8], R8 ;  /* 0x0342c8080500b5a7 */ /* 0x000ee4000806007f */
[----:B---3--:R-:W-:Y:S05]  /*f3f0*/  @!P3 BRA `(.L_x_443) ;  /* 0xfffffffc00ecb947 */ /* 0x008fea000383ffff */
[----:B------:R-:W-:Y:S05]  /*f400*/  BRA `(.L_x_625) ;  /* 0xffffff90000c7947 */ /* 0x000fea000383ffff */
.L_x_449:
[----:B----4-:R-:W-:-:S04]  /*f410*/  IMAD.U32 R3, RZ, RZ, UR4 ;  /* 0x00000004ff037e24 */ /* 0x010fc8000f8e00ff */
[----:B------:R4:W1:Y:S03]  /*f420*/  SYNCS.PHASECHK.TRANS64.TRYWAIT P2, [R3+URZ+0x34200], R0 ;  /* 0x03420000030075a7 */ /* 0x000866000804017f */
[----:B-1----:R-:W-:Y:S05]  /*f430*/  @!P2 NANOSLEEP.SYNCS 0x989680 ;  /* 0x009896800000a95d */ /* 0x002fea0003900000 */
[----:B------:R-:W1:Y:S02]  /*f440*/  @!P2 SYNCS.PHASECHK.TRANS64 P2, [R3+URZ+0x34200], R0 ;  /* 0x034200000300a5a7 */ /* 0x000e64000804007f */
[----:B-1----:R-:W-:Y:S05]  /*f450*/  @!P2 BRA `(.L_x_449) ;  /* 0xfffffffc00eca947 */ /* 0x002fea000383ffff */
[----:B------:R-:W-:Y:S05]  /*f460*/  BRA `(.L_x_626) ;  /* 0xffffff9400687947 */ /* 0x000fea000383ffff */
.L_x_453:
[----:B-1----:R-:W-:-:S04]  /*f470*/  IMAD.U32 R4, RZ, RZ, UR4 ;  /* 0x00000004ff047e24 */ /* 0x002fc8000f8e00ff */
[----:B------:R1:W4:Y:S03]  /*f480*/  SYNCS.PHASECHK.TRANS64.TRYWAIT P2, [R4+URZ+0x34200], R3 ;  /* 0x03420003040075a7 */ /* 0x000326000804017f */
[----:B----4-:R-:W-:Y:S05]  /*f490*/  @!P2 NANOSLEEP.SYNCS 0x989680 ;  /* 0x009896800000a95d */ /* 0x010fea0003900000 */
[----:B------:R-:W4:Y:S02]  /*f4a0*/  @!P2 SYNCS.PHASECHK.TRANS64 P2, [R4+URZ+0x34200], R3 ;  /* 0x034200030400a5a7 */ /* 0x000f24000804007f */
[----:B----4-:R-:W-:Y:S05]  /*f4b0*/  @!P2 BRA `(.L_x_453) ;  /* 0xfffffffc00eca947 */ /* 0x010fea000383ffff */
[----:B------:R-:W-:Y:S05]  /*f4c0*/  BRA `(.L_x_627) ;  /* 0xffffff9800047947 */ /* 0x000fea000383ffff */
.L_x_471:
[----:B-1----:R-:W-:-:S04]  /*f4d0*/  IMAD.U32 R3, RZ, RZ, UR6 ;  /* 0x00000006ff037e24 */ /* 0x002fc8000f8e00ff */
[----:B------:R1:W2:Y:S03]  /*f4e0*/  SYNCS.PHASECHK.TRANS64.TRYWAIT P0, [R3+URZ+0x342f8], R0 ;  /* 0x0342f800030075a7 */ /* 0x0002a6000800017f */
[----:B--2---:R-:W-:Y:S05]  /*f4f0*/  @!P0 NANOSLEEP.SYNCS 0x989680 ;  /* 0x009896800000895d */ /* 0x004fea0003900000 */
[----:B------:R-:W2:Y:S02]  /*f500*/  @!P0 SYNCS.PHASECHK.TRANS64 P0, [R3+URZ+0x342f8], R0 ;  /* 0x0342f800030085a7 */ /* 0x000ea4000800007f */
[----:B--2---:R-:W-:Y:S05]  /*f510*/  @!P0 BRA `(.L_x_471) ;  /* 0xfffffffc00ec8947 */ /* 0x004fea000383ffff */
[----:B------:R-:W-:Y:S05]  /*f520*/  BRA `(.L_x_628) ;  /* 0xffffffa400547947 */ /* 0x000fea000383ffff */
.L_x_473:
[----:B-1----:R-:W-:-:S04]  /*f530*/  IMAD.U32 R6, RZ, RZ, UR7 ;  /* 0x00000007ff067e24 */ /* 0x002fc8000f8e00ff */
[----:B------:R1:W2:Y:S03]  /*f540*/  SYNCS.PHASECHK.TRANS64.TRYWAIT P0, [R6+URZ+0x34200], R3 ;  /* 0x03420003060075a7 */ /* 0x0002a6000800017f */
[----:B--2---:R-:W-:Y:S05]  /*f550*/  @!P0 NANOSLEEP.SYNCS 0x989680 ;  /* 0x009896800000895d */ /* 0x004fea0003900000 */
[----:B------:R-:W2:Y:S02]  /*f560*/  @!P0 SYNCS.PHASECHK.TRANS64 P0, [R6+URZ+0x34200], R3 ;  /* 0x03420003060085a7 */ /* 0x000ea4000800007f */
[----:B--2---:R-:W-:Y:S05]  /*f570*/  @!P0 BRA `(.L_x_473) ;  /* 0xfffffffc00ec8947 */ /* 0x004fea000383ffff */
[----:B------:R-:W-:Y:S05]  /*f580*/  BRA `(.L_x_629) ;  /* 0xffffffa4007c7947 */ /* 0x000fea000383ffff */
.L_x_479:
[----:B-1----:R-:W-:-:S04]  /*f590*/  IMAD.U32 R4, RZ, RZ, UR6 ;  /* 0x00000006ff047e24 */ /* 0x002fc8000f8e00ff */
[----:B------:R1:W3:Y:S03]  /*f5a0*/  SYNCS.PHASECHK.TRANS64.TRYWAIT P1, [R4+URZ+0x342d0], R3 ;  /* 0x0342d003040075a7 */ /* 0x0002e6000802017f */
[----:B---3--:R-:W-:Y:S05]  /*f5b0*/  @!P1 NANOSLEEP.SYNCS 0x989680 ;  /* 0x009896800000995d */ /* 0x008fea0003900000 */
[----:B------:R-:W3:Y:S02]  /*f5c0*/  @!P1 SYNCS.PHASECHK.TRANS64 P1, [R4+URZ+0x342d0], R3 ;  /* 0x0342d003040095a7 */ /* 0x000ee4000802007f */
[----:B---3--:R-:W-:Y:S05]  /*f5d0*/  @!P1 BRA `(.L_x_479) ;  /* 0xfffffffc00ec9947 */ /* 0x008fea000383ffff */
[----:B------:R-:W-:Y:S05]  /*f5e0*/  BRA `(.L_x_630) ;  /* 0xffffffa800287947 */ /* 0x000fea000383ffff */
.L_x_485:
[----:B-1-3--:R-:W-:-:S04]  /*f5f0*/  IMAD.U32 R4, RZ, RZ, UR6 ;  /* 0x00000006ff047e24 */ /* 0x00afc8000f8e00ff */
[----:B------:R1:W3:Y:S03]  /*f600*/  SYNCS.PHASECHK.TRANS64.TRYWAIT P1, [R4+URZ+0x342d8], R3 ;  /* 0x0342d803040075a7 */ /* 0x0002e6000802017f */
[----:B---3--:R-:W-:Y:S05]  /*f610*/  @!P1 NANOSLEEP.SYNCS 0x989680 ;  /* 0x009896800000995d */ /* 0x008fea0003900000 */
[----:B------:R-:W3:Y:S02]  /*f620*/  @!P1 SYNCS.PHASECHK.TRANS64 P1, [R4+URZ+0x342d8], R3 ;  /* 0x0342d803040095a7 */ /* 0x000ee4000802007f */
[----:B---3--:R-:W-:Y:S05]  /*f630*/  @!P1 BRA `(.L_x_485) ;  /* 0xfffffffc00ec9947 */ /* 0x008fea000383ffff */
[----:B------:R-:W-:Y:S05]  /*f640*/  BRA `(.L_x_631) ;  /* 0xffffffa800647947 */ /* 0x000fea000383ffff */
.L_x_491:
[----:B-1-34-:R-:W-:-:S04]  /*f650*/  IMAD.U32 R4, RZ, RZ, UR6 ;  /* 0x00000006ff047e24 */ /* 0x01afc8000f8e00ff */
[----:B------:R1:W3:Y:S03]  /*f660*/  SYNCS.PHASECHK.TRANS64.TRYWAIT P1, [R4+URZ+0x342e0], R3 ;  /* 0x0342e003040075a7 */ /* 0x0002e6000802017f */
[----:B---3--:R-:W-:Y:S05]  /*f670*/  @!P1 NANOSLEEP.SYNCS 0x989680 ;  /* 0x009896800000995d */ /* 0x008fea0003900000 */
[----:B------:R-:W3:Y:S02]  /*f680*/  @!P1 SYNCS.PHASECHK.TRANS64 P1, [R4+URZ+0x342e0], R3 ;  /* 0x0342e003040095a7 */ /* 0x000ee4000802007f */
[----:B---3--:R-:W-:Y:S05]  /*f690*/  @!P1 BRA `(.L_x_491) ;  /* 0xfffffffc00ec9947 */ /* 0x008fea000383ffff */
[----:B------:R-:W-:Y:S05]  /*f6a0*/  BRA `(.L_x_632) ;  /* 0xffffffa800ac7947 */ /* 0x000fea000383ffff */
.L_x_497:
[----:B-1-34-:R-:W-:-:S04]  /*f6b0*/  IMAD.U32 R4, RZ, RZ, UR6 ;  /* 0x00000006ff047e24 */ /* 0x01afc8000f8e00ff */
[----:B------:R1:W3:Y:S03]  /*f6c0*/  SYNCS.PHASECHK.TRANS64.TRYWAIT P1, [R4+URZ+0x342e8], R3 ;  /* 0x0342e803040075a7 */ /* 0x0002e6000802017f */
[----:B---3--:R-:W-:Y:S05]  /*f6d0*/  @!P1 NANOSLEEP.SYNCS 0x989680 ;  /* 0x009896800000995d */ /* 0x008fea0003900000 */
[----:B------:R-:W3:Y:S02]  /*f6e0*/  @!P1 SYNCS.PHASECHK.TRANS64 P1, [R4+URZ+0x342e8], R3 ;  /* 0x0342e803040095a7 */ /* 0x000ee4000802007f */
[----:B---3--:R-:W-:Y:S05]  /*f6f0*/  @!P1 BRA `(.L_x_497) ;  /* 0xfffffffc00ec9947 */ /* 0x008fea000383ffff */
[----:B------:R-:W-:Y:S05]  /*f700*/  BRA `(.L_x_633) ;  /* 0xffffffa800ec7947 */ /* 0x000fea000383ffff */
.L_x_503:
[----:B-1----:R-:W-:-:S04]  /*f710*/  IMAD.U32 R5, RZ, RZ, UR6 ;  /* 0x00000006ff057e24 */ /* 0x002fc8000f8e00ff */
[----:B------:R1:W3:Y:S03]  /*f720*/  SYNCS.PHASECHK.TRANS64.TRYWAIT P1, [R5+URZ+0x342d0], R4 ;  /* 0x0342d004050075a7 */ /* 0x0002e6000802017f */
[----:B---3--:R-:W-:Y:S05]  /*f730*/  @!P1 NANOSLEEP.SYNCS 0x989680 ;  /* 0x009896800000995d */ /* 0x008fea0003900000 */
[----:B------:R-:W3:Y:S02]  /*f740*/  @!P1 SYNCS.PHASECHK.TRANS64 P1, [R5+URZ+0x342d0], R4 ;  /* 0x0342d004050095a7 */ /* 0x000ee4000802007f */
[----:B---3--:R-:W-:Y:S05]  /*f750*/  @!P1 BRA `(.L_x_503) ;  /* 0xfffffffc00ec9947 */ /* 0x008fea000383ffff */
[----:B------:R-:W-:Y:S05]  /*f760*/  BRA `(.L_x_634) ;  /* 0xffffffac00347947 */ /* 0x000fea000383ffff */
.L_x_509:
[----:B-1-3--:R-:W-:-:S04]  /*f770*/  IMAD.U32 R5, RZ, RZ, UR6 ;  /* 0x00000006ff057e24 */ /* 0x00afc8000f8e00ff */
[----:B------:R1:W3:Y:S03]  /*f780*/  SYNCS.PHASECHK.TRANS64.TRYWAIT P1, [R5+URZ+0x342d8], R4 ;  /* 0x0342d804050075a7 */ /* 0x0002e6000802017f */
[----:B---3--:R-:W-:Y:S05]  /*f790*/  @!P1 NANOSLEEP.SYNCS 0x989680 ;  /* 0x009896800000995d */ /* 0x008fea0003900000 */
[----:B------:R-:W3:Y:S02]  /*f7a0*/  @!P1 SYNCS.PHASECHK.TRANS64 P1, [R5+URZ+0x342d8], R4 ;  /* 0x0342d804050095a7 */ /* 0x000ee4000802007f */
[----:B---3--:R-:W-:Y:S05]  /*f7b0*/  @!P1 BRA `(.L_x_509) ;  /* 0xfffffffc00ec9947 */ /* 0x008fea000383ffff */
[----:B------:R-:W-:Y:S05]  /*f7c0*/  BRA `(.L_x_635) ;  /* 0xffffffac00687947 */ /* 0x000fea000383ffff */
.L_x_515:
[----:B-1-34-:R-:W-:-:S04]  /*f7d0*/  IMAD.U32 R5, RZ, RZ, UR6 ;  /* 0x00000006ff057e24 */ /* 0x01afc8000f8e00ff */
[----:B------:R1:W3:Y:S03]  /*f7e0*/  SYNCS.PHASECHK.TRANS64.TRYWAIT P1, [R5+URZ+0x342e0], R4 ;  /* 0x0342e004050075a7 */ /* 0x0002e6000802017f */
[----:B---3--:R-:W-:Y:S05]  /*f7f0*/  @!P1 NANOSLEEP.SYNCS 0x989680 ;  /* 0x009896800000995d */ /* 0x008fea0003900000 */
[----:B------:R-:W3:Y:S02]  /*f800*/  @!P1 SYNCS.PHASECHK.TRANS64 P1, [R5+URZ+0x342e0], R4 ;  /* 0x0342e004050095a7 */ /* 0x000ee4000802007f */
[----:B---3--:R-:W-:Y:S05]  /*f810*/  @!P1 BRA `(.L_x_515) ;  /* 0xfffffffc00ec9947 */ /* 0x008fea000383ffff */
[----:B------:R-:W-:Y:S05]  /*f820*/  BRA `(.L_x_636) ;  /* 0xffffffac00a47947 */ /* 0x000fea000383ffff */
.L_x_521:
[----:B-1-34-:R-:W-:-:S04]  /*f830*/  IMAD.U32 R5, RZ, RZ, UR6 ;  /* 0x00000006ff057e24 */ /* 0x01afc8000f8e00ff */
[----:B------:R1:W3:Y:S03]  /*f840*/  SYNCS.PHASECHK.TRANS64.TRYWAIT P1, [R5+URZ+0x342e8], R4 ;  /* 0x0342e804050075a7 */ /* 0x0002e6000802017f */
[----:B---3--:R-:W-:Y:S05]  /*f850*/  @!P1 NANOSLEEP.SYNCS 0x989680 ;  /* 0x009896800000995d */ /* 0x008fea0003900000 */
[----:B------:R-:W3:Y:S02]  /*f860*/  @!P1 SYNCS.PHASECHK.TRANS64 P1, [R5+URZ+0x342e8], R4 ;  /* 0x0342e804050095a7 */ /* 0x000ee4000802007f */
[----:B---3--:R-:W-:Y:S05]  /*f870*/  @!P1 BRA `(.L_x_521) ;  /* 0xfffffffc00ec9947 */ /* 0x008fea000383ffff */
[----:B------:R-:W-:Y:S05]  /*f880*/  BRA `(.L_x_637) ;  /* 0xffffffac00d47947 */ /* 0x000fea000383ffff */
.L_x_536:
[----:B-1----:R-:W-:-:S04]  /*f890*/  IMAD.U32 R0, RZ, RZ, UR6 ;  /* 0x00000006ff007e24 */ /* 0x002fc8000f8e00ff */
[----:B------:R1:W2:Y:S03]  /*f8a0*/  SYNCS.PHASECHK.TRANS64.TRYWAIT P0, [R0+URZ+0x342d0], R3 ;  /* 0x0342d003000075a7 */ /* 0x0002a6000800017f */
[----:B--2---:R-:W-:Y:S05]  /*f8b0*/  @!P0 NANOSLEEP.SYNCS 0x989680 ;  /* 0x009896800000895d */ /* 0x004fea0003900000 */
[----:B------:R-:W2:Y:S02]  /*f8c0*/  @!P0 SYNCS.PHASECHK.TRANS64 P0, [R0+URZ+0x342d0], R3 ;  /* 0x0342d003000085a7 */ /* 0x000ea4000800007f */
[----:B--2---:R-:W-:Y:S05]  /*f8d0*/  @!P0 BRA `(.L_x_536) ;  /* 0xfffffffc00ec8947 */ /* 0x004fea000383ffff */
[----:B------:R-:W-:Y:S05]  /*f8e0*/  BRA `(.L_x_638) ;  /* 0xffffffb400587947 */ /* 0x000fea000383ffff */
.L_x_538:
[----:B-1----:R-:W-:-:S04]  /*f8f0*/  IMAD.U32 R0, RZ, RZ, UR6 ;  /* 0x00000006ff007e24 */ /* 0x002fc8000f8e00ff */
[----:B------:R1:W2:Y:S03]  /*f900*/  SYNCS.PHASECHK.TRANS64.TRYWAIT P0, [R0+URZ+0x342d8], R3 ;  /* 0x0342d803000075a7 */ /* 0x0002a6000800017f */
[----:B--2---:R-:W-:Y:S05]  /*f910*/  @!P0 NANOSLEEP.SYNCS 0x989680 ;  /* 0x009896800000895d */ /* 0x004fea0003900000 */
[----:B------:R-:W2:Y:S02]  /*f920*/  @!P0 SYNCS.PHASECHK.TRANS64 P0, [R0+URZ+0x342d8], R3 ;  /* 0x0342d803000085a7 */ /* 0x000ea4000800007f */
[----:B--2---:R-:W-:Y:S05]  /*f930*/  @!P0 BRA `(.L_x_538) ;  /* 0xfffffffc00ec8947 */ /* 0x004fea000383ffff */
[----:B------:R-:W-:Y:S05]  /*f940*/  BRA `(.L_x_639) ;  /* 0xffffffb400507947 */ /* 0x000fea000383ffff */
.L_x_540:
[----:B-1----:R-:W-:-:S04]  /*f950*/  IMAD.U32 R0, RZ, RZ, UR6 ;  /* 0x00000006ff007e24 */ /* 0x002fc8000f8e00ff */
[----:B------:R1:W2:Y:S03]  /*f960*/  SYNCS.PHASECHK.TRANS64.TRYWAIT P0, [R0+URZ+0x342e0], R3 ;  /* 0x0342e003000075a7 */ /* 0x0002a6000800017f */
[----:B--2---:R-:W-:Y:S05]  /*f970*/  @!P0 NANOSLEEP.SYNCS 0x989680 ;  /* 0x009896800000895d */ /* 0x004fea0003900000 */
[----:B------:R-:W2:Y:S02]  /*f980*/  @!P0 SYNCS.PHASECHK.TRANS64 P0, [R0+URZ+0x342e0], R3 ;  /* 0x0342e003000085a7 */ /* 0x000ea4000800007f */
[----:B--2---:R-:W-:Y:S05]  /*f990*/  @!P0 BRA `(.L_x_540) ;  /* 0xfffffffc00ec8947 */ /* 0x004fea000383ffff */
[----:B------:R-:W-:Y:S05]  /*f9a0*/  BRA `(.L_x_640) ;  /* 0xffffffb400487947 */ /* 0x000fea000383ffff */
.L_x_552:
[----:B------:R-:W-:Y:S01]  /*f9b0*/  BSSY B1, `(.L_x_641) ;  /* 0x0000006000017945 */ /* 0x000fe20003800000 */
[----:B------:R-:W-:-:S07]  /*f9c0*/  IMAD.MOV.U32 R15, RZ, RZ, -0x1 ;  /* 0xffffffffff0f7424 */ /* 0x000fce00078e00ff */
[----:B-----5:R-:W-:Y:S05]  /*f9d0*/  WARPSYNC.COLLECTIVE R15, `(.L_x_642) ;  /* 0x000000000f0c7348 */ /* 0x020fea0003c00000 */
[----:B-----5:R-:W-:Y:S02]  /*f9e0*/  ELECT P6, UR62, PT ;  /* 0x00000000003e782f */ /* 0x020fe400038c0000 */
[----:B------:R-:W-:Y:S01]  /*f9f0*/  MOV R14, UR62 ;  /* 0x0000003e000e7c02 */ /* 0x000fe20008000f00 */
[----:B------:R-:W-:Y:S10]  /*fa00*/  ENDCOLLECTIVE ;  /* 0x000000000000791b */ /* 0x000ff40003800000 */
.L_x_642:
[----:B------:R-:W-:Y:S05]  /*fa10*/  BSYNC B1 ;  /* 0x0000000000017941 */ /* 0x000fea0003800000 */
.L_x_641:
[----:B------:R-:W-:Y:S05]  /*fa20*/  BRA `(.L_x_643) ;  /* 0xffffffc000447947 */ /* 0x000fea000383ffff */
.L_x_555:
[----:B-1----:R1:W3:Y:S02]  /*fa30*/  SYNCS.PHASECHK.TRANS64.TRYWAIT P0, [R10+URZ+0x34298], R7 ;  /* 0x034298070a0075a7 */ /* 0x0022e4000800017f */
[----:B---3--:R-:W-:Y:S05]  /*fa40*/  @!P0 NANOSLEEP.SYNCS 0x989680 ;  /* 0x009896800000895d */ /* 0x008fea0003900000 */
[----:B------:R-:W3:Y:S02]  /*fa50*/  @!P0 SYNCS.PHASECHK.TRANS64 P0, [R10+URZ+0x34298], R7 ;  /* 0x034298070a0085a7 */ /* 0x000ee4000800007f */
[----:B---3--:R-:W-:Y:S05]  /*fa60*/  @!P0 BRA `(.L_x_555) ;  /* 0xfffffffc00f08947 */ /* 0x008fea000383ffff */
[----:B------:R-:W-:Y:S05]  /*fa70*/  BRA `(.L_x_644) ;  /* 0xffffffc000807947 */ /* 0x000fea000383ffff */
.L_x_560:
[----:B-1----:R1:W2:Y:S02]  /*fa80*/  SYNCS.PHASECHK.TRANS64.TRYWAIT P0, [R8+URZ+0x34200], R5 ;  /* 0x03420005080075a7 */ /* 0x0022a4000800017f */
[----:B--2---:R-:W-:Y:S05]  /*fa90*/  @!P0 NANOSLEEP.SYNCS 0x989680 ;  /* 0x009896800000895d */ /* 0x004fea0003900000 */
[----:B------:R-:W2:Y:S02]  /*faa0*/  @!P0 SYNCS.PHASECHK.TRANS64 P0, [R8+URZ+0x34200], R5 ;  /* 0x03420005080085a7 */ /* 0x000ea4000800007f */
[----:B--2---:R-:W-:Y:S05]  /*fab0*/  @!P0 BRA `(.L_x_560) ;  /* 0xfffffffc00f08947 */ /* 0x004fea000383ffff */
[----:B------:R-:W-:Y:S05]  /*fac0*/  BRA `(.L_x_645) ;  /* 0xffffffc400787947 */ /* 0x000fea000383ffff */
.L_x_563:
[----:B------:R-:W-:Y:S01]  /*fad0*/  BSSY B1, `(.L_x_646) ;  /* 0x0000006000017945 */ /* 0x000fe20003800000 */
[----:B------:R-:W-:-:S07]  /*fae0*/  IMAD.MOV.U32 R15, RZ, RZ, -0x1 ;  /* 0xffffffffff0f7424 */ /* 0x000fce00078e00ff */
[----:B-1---5:R-:W-:Y:S05]  /*faf0*/  WARPSYNC.COLLECTIVE R15, `(.L_x_647) ;  /* 0x000000000f0c7348 */ /* 0x022fea0003c00000 */
[----:B------:R-:W-:Y:S02]  /*fb00*/  ELECT P6, UR62, PT ;  /* 0x00000000003e782f */ /* 0x000fe400038c0000 */
[----:B------:R-:W-:Y:S01]  /*fb10*/  MOV R14, UR62 ;  /* 0x0000003e000e7c02 */ /* 0x000fe20008000f00 */
[----:B-1---5:R-:W-:Y:S10]  /*fb20*/  ENDCOLLECTIVE ;  /* 0x000000000000791b */ /* 0x022ff40003800000 */
.L_x_647:
[----:B------:R-:W-:Y:S05]  /*fb30*/  BSYNC B1 ;  /* 0x0000000000017941 */ /* 0x000fea0003800000 */
.L_x_646:
[----:B------:R-:W-:Y:S05]  /*fb40*/  BRA `(.L_x_648) ;  /* 0xffffffc400c07947 */ /* 0x000fea000383ffff */
.L_x_566:
[----:B------:R-:W-:Y:S01]  /*fb50*/  BSSY B1, `(.L_x_649) ;  /* 0x0000005000017945 */ /* 0x000fe20003800000 */
[----:B--2---:R-:W-:-:S07]  /*fb60*/  IMAD.MOV.U32 R15, RZ, RZ, -0x1 ;  /* 0xffffffffff0f7424 */ /* 0x004fce00078e00ff */
[----:B-1---5:R-:W-:Y:S05]  /*fb70*/  WARPSYNC.COLLECTIVE R15, `(.L_x_650) ;  /* 0x000000000f087348 */ /* 0x022fea0003c00000 */
[----:B------:R-:W-:Y:S01]  /*fb80*/  NOP ;  /* 0x0000000000007918 */ /* 0x000fe20000000000 */
[----:B-1---5:R-:W-:Y:S01]  /*fb90*/  ENDCOLLECTIVE ;  /* 0x000000000000791b */ /* 0x022fe20003800000 */
.L_x_650:
[----:B------:R-:W-:Y:S05]  /*fba0*/  BSYNC B1 ;  /* 0x0000000000017941 */ /* 0x000fea0003800000 */
.L_x_649:
[----:B------:R-:W-:-:S07]  /*fbb0*/  IMAD.MOV.U32 R15, RZ, RZ, -0x1 ;  /* 0xffffffffff0f7424 */ /* 0x000fce00078e00ff */
[----:B------:R-:W-:Y:S05]  /*fbc0*/  WARPSYNC.COLLECTIVE R15, `(.L_x_651) ;  /* 0x000000000f0c7348 */ /* 0x000fea0003c00000 */
[----:B------:R-:W-:Y:S02]  /*fbd0*/  ELECT P6, UR62, PT ;  /* 0x00000000003e782f */ /* 0x000fe400038c0000 */
[----:B------:R-:W-:Y:S01]  /*fbe0*/  MOV R14, UR62 ;  /* 0x0000003e000e7c02 */ /* 0x000fe20008000f00 */
[----:B------:R-:W-:Y:S10]  /*fbf0*/  ENDCOLLECTIVE ;  /* 0x000000000000791b */ /* 0x000ff40003800000 */
.L_x_651:
[----:B------:R-:W-:Y:S05]  /*fc00*/  BRA `(.L_x_652) ;  /* 0xffffffc800e07947 */ /* 0x000fea000383ffff */
.L_x_569:
[----:B------:R-:W-:Y:S01]  /*fc10*/  BSSY B0, `(.L_x_653) ;  /* 0x0000006000007945 */ /* 0x000fe20003800000 */
[----:B------:R-:W-:-:S07]  /*fc20*/  IMAD.MOV.U32 R15, RZ, RZ, -0x1 ;  /* 0xffffffffff0f7424 */ /* 0x000fce00078e00ff */
[----:B-----5:R-:W-:Y:S05]  /*fc30*/  WARPSYNC.COLLECTIVE R15, `(.L_x_654) ;  /* 0x000000000f0c7348 */ /* 0x020fea0003c00000 */
[----:B-----5:R-:W-:Y:S02]  /*fc40*/  ELECT P6, UR62, PT ;  /* 0x00000000003e782f */ /* 0x020fe400038c0000 */
[----:B------:R-:W-:Y:S01]  /*fc50*/  MOV R14, UR62 ;  /* 0x0000003e000e7c02 */ /* 0x000fe20008000f00 */
[----:B------:R-:W-:Y:S10]  /*fc60*/  ENDCOLLECTIVE ;  /* 0x000000000000791b */ /* 0x000ff40003800000 */
.L_x_654:
[----:B------:R-:W-:Y:S05]  /*fc70*/  BSYNC B0 ;  /* 0x0000000000007941 */ /* 0x000fea0003800000 */
.L_x_653:
[----:B------:R-:W-:Y:S05]  /*fc80*/  BRA `(.L_x_655) ;  /* 0xffffffcc00307947 */ /* 0x000fea000383ffff */
.L_x_573:
[----:B-1----:R1:W2:Y:S02]  /*fc90*/  SYNCS.PHASECHK.TRANS64.TRYWAIT P0, [R7+URZ], R4 ;  /* 0x00000004070075a7 */ /* 0x0022a4000800017f */
[----:B--2---:R-:W-:Y:S05]  /*fca0*/  @!P0 NANOSLEEP.SYNCS 0x989680 ;  /* 0x009896800000895d */ /* 0x004fea0003900000 */
[----:B------:R-:W2:Y:S02]  /*fcb0*/  @!P0 SYNCS.PHASECHK.TRANS64 P0, [R7+URZ], R4 ;  /* 0x00000004070085a7 */ /* 0x000ea4000800007f */
[----:B--2---:R-:W-:Y:S05]  /*fcc0*/  @!P0 BRA `(.L_x_573) ;  /* 0xfffffffc00f08947 */ /* 0x004fea000383ffff */
[----:B------:R-:W-:Y:S05]  /*fcd0*/  BRA `(.L_x_656) ;  /* 0xffffffcc006c7947 */ /* 0x000fea000383ffff */
.L_x_574:
[----:B--2---:R2:W3:Y:S02]  /*fce0*/  SYNCS.PHASECHK.TRANS64.TRYWAIT P0, [R6+URZ], R3 ;  /* 0x00000003060075a7 */ /* 0x0044e4000800017f */
[----:B---3--:R-:W-:Y:S05]  /*fcf0*/  @!P0 NANOSLEEP.SYNCS 0x989680 ;  /* 0x009896800000895d */ /* 0x008fea0003900000 */
[----:B------:R-:W3:Y:S02]  /*fd00*/  @!P0 SYNCS.PHASECHK.TRANS64 P0, [R6+URZ], R3 ;  /* 0x00000003060085a7 */ /* 0x000ee4000800007f */
[----:B---3--:R-:W-:Y:S05]  /*fd10*/  @!P0 BRA `(.L_x_574) ;  /* 0xfffffffc00f08947 */ /* 0x008fea000383ffff */
[----:B------:R-:W-:Y:S05]  /*fd20*/  BRA `(.L_x_657) ;  /* 0xffffffcc00747947 */ /* 0x000fea000383ffff */
.L_x_592:
[----:B-1----:R1:W2:Y:S02]  /*fd30*/  SYNCS.PHASECHK.TRANS64.TRYWAIT P2, [R17+URZ+0x34240], R2 ;  /* 0x03424002110075a7 */ /* 0x0022a4000804017f */
[----:B--2---:R-:W-:Y:S05]  /*fd40*/  @!P2 NANOSLEEP.SYNCS 0x989680 ;  /* 0x009896800000a95d */ /* 0x004fea0003900000 */
[----:B------:R-:W2:Y:S02]  /*fd50*/  @!P2 SYNCS.PHASECHK.TRANS64 P2, [R17+URZ+0x34240], R2 ;  /* 0x034240021100a5a7 */ /* 0x000ea4000804007f */
[----:B--2---:R-:W-:Y:S05]  /*fd60*/  @!P2 BRA `(.L_x_592) ;  /* 0xfffffffc00f0a947 */ /* 0x004fea000383ffff */
[----:B------:R-:W-:Y:S05]  /*fd70*/  BRA `(.L_x_658) ;  /* 0xffffffe800907947 */ /* 0x000fea000383ffff */
.L_x_598:
[----:B-1----:R1:W3:Y:S02]  /*fd80*/  SYNCS.PHASECHK.TRANS64.TRYWAIT P0, [R5+URZ+0x34240], R2 ;  /* 0x03424002050075a7 */ /* 0x0022e4000800017f */
[----:B---3--:R-:W-:Y:S05]  /*fd90*/  @!P0 NANOSLEEP.SYNCS 0x989680 ;  /* 0x009896800000895d */ /* 0x008fea0003900000 */
[----:B------:R-:W3:Y:S02]  /*fda0*/  @!P0 SYNCS.PHASECHK.TRANS64 P0, [R5+URZ+0x34240], R2 ;  /* 0x03424002050085a7 */ /* 0x000ee4000800007f */
[----:B---3--:R-:W-:Y:S05]  /*fdb0*/  @!P0 BRA `(.L_x_598) ;  /* 0xfffffffc00f08947 */ /* 0x008fea000383ffff */
[----:B------:R-:W-:Y:S05]  /*fdc0*/  BRA `(.L_x_659) ;  /* 0xffffffe800f87947 */ /* 0x000fea000383ffff */
.L_x_600:
[----:B-1----:R1:W3:Y:S02]  /*fdd0*/  SYNCS.PHASECHK.TRANS64.TRYWAIT P0, [R7+URZ+0x34240], R0 ;  /* 0x03424000070075a7 */ /* 0x0022e4000800017f */
[----:B---3--:R-:W-:Y:S05]  /*fde0*/  @!P0 NANOSLEEP.SYNCS 0x989680 ;  /* 0x009896800000895d */ /* 0x008fea0003900000 */
[----:B------:R-:W3:Y:S02]  /*fdf0*/  @!P0 SYNCS.PHASECHK.TRANS64 P0, [R7+URZ+0x34240], R0 ;  /* 0x03424000070085a7 */ /* 0x000ee4000800007f */
[----:B---3--:R-:W-:Y:S05]  /*fe00*/  @!P0 BRA `(.L_x_600) ;  /* 0xfffffffc00f08947 */ /* 0x008fea000383ffff */
[----:B------:R-:W-:Y:S05]  /*fe10*/  BRA `(.L_x_660) ;  /* 0xffffffec00107947 */ /* 0x000fea000383ffff */
.L_x_602:
[----:B-1----:R1:W3:Y:S02]  /*fe20*/  SYNCS.PHASECHK.TRANS64.TRYWAIT P0, [R7+URZ+0x34240], R0 ;  /* 0x03424000070075a7 */ /* 0x0022e4000800017f */
[----:B---3--:R-:W-:Y:S05]  /*fe30*/  @!P0 NANOSLEEP.SYNCS 0x989680 ;  /* 0x009896800000895d */ /* 0x008fea0003900000 */
[----:B------:R-:W3:Y:S02]  /*fe40*/  @!P0 SYNCS.PHASECHK.TRANS64 P0, [R7+URZ+0x34240], R0 ;  /* 0x03424000070085a7 */ /* 0x000ee4000800007f */
[----:B---3--:R-:W-:Y:S05]  /*fe50*/  @!P0 BRA `(.L_x_602) ;  /* 0xfffffffc00f08947 */ /* 0x008fea000383ffff */
[----:B------:R-:W-:Y:S05]  /*fe60*/  BRA `(.L_x_661) ;  /* 0xffffffec00287947 */ /* 0x000fea000383ffff */
.L_x_604:
[----:B-1----:R1:W3:Y:S02]  /*fe70*/  SYNCS.PHASECHK.TRANS64.TRYWAIT P0, [R7+URZ+0x34240], R0 ;  /* 0x03424000070075a7 */ /* 0x0022e4000800017f */
[----:B---3--:R-:W-:Y:S05]  /*fe80*/  @!P0 NANOSLEEP.SYNCS 0x989680 ;  /* 0x009896800000895d */ /* 0x008fea0003900000 */
[----:B------:R-:W3:Y:S02]  /*fe90*/  @!P0 SYNCS.PHASECHK.TRANS64 P0, [R7+URZ+0x34240], R0 ;  /* 0x03424000070085a7 */ /* 0x000ee4000800007f */
[----:B---3--:R-:W-:Y:S05]  /*fea0*/  @!P0 BRA `(.L_x_604) ;  /* 0xfffffffc00f08947 */ /* 0x008fea000383ffff */
[----:B------:R-:W-:Y:S05]  /*feb0*/  BRA `(.L_x_662) ;  /* 0xffffffec00407947 */ /* 0x000fea000383ffff */
.L_x_606:
[----:B-1----:R1:W3:Y:S02]  /*fec0*/  SYNCS.PHASECHK.TRANS64.TRYWAIT P0, [R7+URZ+0x34240], R0 ;  /* 0x03424000070075a7 */ /* 0x0022e4000800017f */
[----:B---3--:R-:W-:Y:S05]  /*fed0*/  @!P0 NANOSLEEP.SYNCS 0x989680 ;  /* 0x009896800000895d */ /* 0x008fea0003900000 */
[----:B------:R-:W3:Y:S02]  /*fee0*/  @!P0 SYNCS.PHASECHK.TRANS64 P0, [R7+URZ+0x34240], R0 ;  /* 0x03424000070085a7 */ /* 0x000ee4000800007f */
[----:B---3--:R-:W-:Y:S05]  /*fef0*/  @!P0 BRA `(.L_x_606) ;  /* 0xfffffffc00f08947 */ /* 0x008fea000383ffff */
[----:B------:R-:W-:Y:S05]  /*ff00*/  BRA `(.L_x_663) ;  /* 0xffffffec00587947 */ /* 0x000fea000383ffff */
.L_x_608:
[----:B-1----:R1:W3:Y:S02]  /*ff10*/  SYNCS.PHASECHK.TRANS64.TRYWAIT P0, [R7+URZ+0x34240], R0 ;  /* 0x03424000070075a7 */ /* 0x0022e4000800017f */
[----:B---3--:R-:W-:Y:S05]  /*ff20*/  @!P0 NANOSLEEP.SYNCS 0x989680 ;  /* 0x009896800000895d */ /* 0x008fea0003900000 */
[----:B------:R-:W3:Y:S02]  /*ff30*/  @!P0 SYNCS.PHASECHK.TRANS64 P0, [R7+URZ+0x34240], R0 ;  /* 0x03424000070085a7 */ /* 0x000ee4000800007f */
[----:B---3--:R-:W-:Y:S05]  /*ff40*/  @!P0 BRA `(.L_x_608) ;  /* 0xfffffffc00f08947 */ /* 0x008fea000383ffff */
[----:B------:R-:W-:Y:S05]  /*ff50*/  BRA `(.L_x_664) ;  /* 0xffffffec00707947 */ /* 0x000fea000383ffff */
.L_x_610:
[----:B-1----:R1:W3:Y:S02]  /*ff60*/  SYNCS.PHASECHK.TRANS64.TRYWAIT P0, [R7+URZ+0x34240], R0 ;  /* 0x03424000070075a7 */ /* 0x0022e4000800017f */
[----:B---3--:R-:W-:Y:S05]  /*ff70*/  @!P0 NANOSLEEP.SYNCS 0x989680 ;  /* 0x009896800000895d */ /* 0x008fea0003900000 */
[----:B------:R-:W3:Y:S02]  /*ff80*/  @!P0 SYNCS.PHASECHK.TRANS64 P0, [R7+URZ+0x34240], R0 ;  /* 0x03424000070085a7 */ /* 0x000ee4000800007f */
[----:B---3--:R-:W-:Y:S05]  /*ff90*/  @!P0 BRA `(.L_x_610) ;  /* 0xfffffffc00f08947 */ /* 0x008fea000383ffff */
[----:B------:R-:W-:Y:S05]  /*ffa0*/  BRA `(.L_x_665) ;  /* 0xffffffec00887947 */ /* 0x000fea000383ffff */
        .weak           $__internal_1_$__cuda_sm20_div_u64
        .type           $__internal_1_$__cuda_sm20_div_u64,@function
        .size           $__internal_1_$__cuda_sm20_div_u64,(.L_x_589 - $__internal_1_$__cuda_sm20_div_u64)
$__internal_1_$__cuda_sm20_div_u64:
        /* <DEDUP_REMOVED lines=62> */
[----:B------:R-:W-:Y:S06]  /*10390*/  RET.REL.NODEC R2 `(_ZN7cutlass13device_kernelINS_4gemm6kernel13GemmUniversalINS1_17GroupProblemShapeIN4cute5tupleIJiiiEEEEENS1_10collective13CollectiveMmaINS1_39MainloopSm90ArrayTmaGmmaWarpSpecializedILi3ENS6_IJNS5_1CILi1EEENSC_ILi2EEESD_EEENS1_40KernelPtrArrayTmaWarpSpecializedPingpongEEENS6_IJNSC_ILi128EEESI_SI_EEENS_10bfloat16_tEPNS6_IJSD_lNSC_ILi0EEEEEESK_SN_NS5_8TiledMMAINS5_8MMA_AtomIJNS5_4SM904GMMA28MMA_64x128x16_F32BF16BF16_SSILNSR_5MajorE1ELST_1ELNSR_7ScaleInE1ELSU_1EEEEEENS5_6LayoutINS6_IJSD_SD_SD_EEENS6_IJSL_SL_SL_EEEEENS6_IJNS5_10UnderscoreES11_S11_EEEEENS5_23SM90_TMA_LOAD_MULTICASTENS5_14ComposedLayoutINS5_7SwizzleILi3ELi4ELi3EEENS5_18smem_ptr_flag_bitsILi16EEENSX_INS6_IJNSC_ILi64EEENSC_ILi8EEEEEENS6_IJSD_S1A_EEEEEEEvNS5_8identityENS5_13SM90_TMA_LOADES1F_vS1G_EENS_8epilogue10collective18CollectiveEpilogueINS1J_30Sm90PtrArrayTmaWarpSpecializedILi4ELi2ELi16ELb1ELb0ELi2EEEJSJ_NS6_IJS1A_NSC_ILi32EEEEEESK_PNS6_IJlSD_SL_EEESK_S1R_NS1J_6fusion15FusionCallbacksIS1N_NS1S_17LinearCombinationISK_fSK_fLNS_15FloatRoundStyleE2EEESJ_S1P_JEEES1H_NS15_INS16_ILi2ELi4ELi3EEES19_NSX_INS6_IJS1B_S1O_EEENS6_IJS1O_SD_EEEEEEENS5_17SM75_U32x4_LDSM_NENS5_14SM90_TMA_STOREES22_NS5_17SM90_U32x4_STSM_NENS5_9Copy_AtomIJS25_NS_6half_tEEEEvEEEvvEEEEvNT_6ParamsE) ;  /* 0xfffffefc02187950 */ /* 0x000fec0003c3ffff */
.L_x_589:
        /* <DEDUP_REMOVED lines=69> */
[----:B------:R-:W-:Y:S11]  /*107f0*/  RET.REL.NODEC R2 `(_ZN7cutlass13device_kernelINS_4gemm6kernel13GemmUniversalINS1_17GroupProblemShapeIN4cute5tupleIJiiiEEEEENS1_10collective13CollectiveMmaINS1_39MainloopSm90ArrayTmaGmmaWarpSpecializedILi3ENS6_IJNS5_1CILi1EEENSC_ILi2EEESD_EEENS1_40KernelPtrArrayTmaWarpSpecializedPingpongEEENS6_IJNSC_ILi128EEESI_SI_EEENS_10bfloat16_tEPNS6_IJSD_lNSC_ILi0EEEEEESK_SN_NS5_8TiledMMAINS5_8MMA_AtomIJNS5_4SM904GMMA28MMA_64x128x16_F32BF16BF16_SSILNSR_5MajorE1ELST_1ELNSR_7ScaleInE1ELSU_1EEEEEENS5_6LayoutINS6_IJSD_SD_SD_EEENS6_IJSL_SL_SL_EEEEENS6_IJNS5_10UnderscoreES11_S11_EEEEENS5_23SM90_TMA_LOAD_MULTICASTENS5_14ComposedLayoutINS5_7SwizzleILi3ELi4ELi3EEENS5_18smem_ptr_flag_bitsILi16EEENSX_INS6_IJNSC_ILi64EEENSC_ILi8EEEEEENS6_IJSD_S1A_EEEEEEEvNS5_8identityENS5_13SM90_TMA_LOADES1F_vS1G_EENS_8epilogue10collective18CollectiveEpilogueINS1J_30Sm90PtrArrayTmaWarpSpecializedILi4ELi2ELi16ELb1ELb0ELi2EEEJSJ_NS6_IJS1A_NSC_ILi32EEEEEESK_PNS6_IJlSD_SL_EEESK_S1R_NS1J_6fusion15FusionCallbacksIS1N_NS1S_17LinearCombinationISK_fSK_fLNS_15FloatRoundStyleE2EEESJ_S1P_JEEES1H_NS15_INS16_ILi2ELi4ELi3EEES19_NSX_INS6_IJS1B_S1O_EEENS6_IJS1O_SD_EEEEEEENS5_17SM75_U32x4_LDSM_NENS5_14SM90_TMA_STOREES22_NS5_17SM90_U32x4_STSM_NENS5_9Copy_AtomIJS25_NS_6half_tEEEEvEEEvvEEEEvNT_6ParamsE) ;  /* 0xfffffef802007950 */ /* 0x000ff60003c3ffff */
.L_x_666:
        /* <DEDUP_REMOVED lines=16> */
.L_x_1980:


//--------------------- .text._ZN7cutlass13device_kernelINS_4gemm6kernel13GemmUniversalINS1_17GroupProblemShapeIN4cute5tupleIJiiiEEEEENS1_10collective13CollectiveMmaINS1_39MainloopSm90ArrayTmaGmmaWarpSpecializedILi3ENS6_IJNS5_1CILi1EEENSC_ILi2EEESD_EEENS1_40KernelPtrArrayTmaWarpSpecializedPingpongEEENS6_IJNSC_ILi128EEESI_SI_EEENS_10bfloat16_tEPNS6_IJlSD_NSC_ILi0EEEEEESK_PNS6_IJSD_lSL_EEENS5_8TiledMMAINS5_8MMA_AtomIJNS5_4SM904GMMA28MMA_64x128x16_F32BF16BF16_SSILNST_5MajorE0ELSV_1ELNST_7ScaleInE1ELSW_1EEEEEENS5_6LayoutINS6_IJSD_SD_SD_EEENS6_IJSL_SL_SL_EEEEENS6_IJNS5_10UnderscoreES13_S13_EEEEENS5_23SM90_TMA_LOAD_MULTICASTENS5_14ComposedLayoutINS5_7SwizzleILi3ELi4ELi3EEENS5_18smem_ptr_flag_bitsILi16EEENSZ_INS6_IJNSC_ILi8EEENSC_ILi64EEEEEENS6_IJS1D_SD_EEEEEEEvNS5_8identityENS5_13SM90_TMA_LOADENS17_IS19_S1B_NSZ_INS6_IJS1D_S1C_EEENS6_IJSD_S1D_EEEEEEEvS1I_EENS_8epilogue10collective18CollectiveEpilogueINS1P_30Sm90PtrArrayTmaWarpSpecializedILi4ELi2ELi16ELb1ELb0ELi2EEEJSJ_NS6_IJS1D_NSC_ILi32EEEEEESK_SN_SK_SN_NS1P_6fusion15FusionCallbacksIS1T_NS1W_17LinearCombinationISK_fSK_fLNS_15FloatRoundStyleE2EEESJ_S1V_JEEES1J_NS17_INS18_ILi2ELi4ELi3EEES1B_NSZ_INS6_IJS1C_S1U_EEENS6_IJS1U_SD_EEEEEEENS5_17SM75_U32x4_LDSM_NENS5_14SM90_TMA_STOREES26_NS5_17SM90_U32x4_STSM_NENS5_9Copy_AtomIJS29_NS_6half_tEEEEvEEEvvEEEEvNT_6ParamsE --------------------------
	.section	.text._ZN7cutlass13device_kernelINS_4gemm6kernel13GemmUniversalINS1_17GroupProblemShapeIN4cute5tupleIJiiiEEEEENS1_10collective13CollectiveMmaINS1_39MainloopSm90ArrayTmaGmmaWarpSpecializedILi3ENS6_IJNS5_1CILi1EEENSC_ILi2EEESD_EEENS1_40KernelPtrArrayTmaWarpSpecializedPingpongEEENS6_IJNSC_ILi128EEESI_SI_EEENS_10bfloat16_tEPNS6_IJlSD_NSC_ILi0EEEEEESK_PNS6_IJSD_lSL_EEENS5_8TiledMMAINS5_8MMA_AtomIJNS5_4SM904GMMA28MMA_64x128x16_F32BF16BF16_SSILNST_5MajorE0ELSV_1ELNST_7ScaleInE1ELSW_1EEEEEENS5_6LayoutINS6_IJSD_SD_SD_EEENS6_IJSL_SL_SL_EEEEENS6_IJNS5_10UnderscoreES13_S13_EEEEENS5_23SM90_TMA_LOAD_MULTICASTENS5_14ComposedLayoutINS5_7SwizzleILi3ELi4ELi3EEENS5_18smem_ptr_flag_bitsILi16EEENSZ_INS6_IJNSC_ILi8EEENSC_ILi64EEEEEENS6_IJS1D_SD_EEEEEEEvNS5_8identityENS5_13SM90_TMA_LOADENS17_IS19_S1B_NSZ_INS6_IJS1D_S1C_EEENS6_IJSD_S1D_EEEEEEEvS1I_EENS_8epilogue10collective18CollectiveEpilogueINS1P_30Sm90PtrArrayTmaWarpSpecializedILi4ELi2ELi16ELb1ELb0ELi2EEEJSJ_NS6_IJS1D_NSC_ILi32EEEEEESK_SN_SK_SN_NS1P_6fusion15FusionCallbacksIS1T_NS1W_17LinearCombinationISK_fSK_fLNS_15FloatRoundStyleE2EEESJ_S1V_JEEES1J_NS17_INS18_ILi2ELi4ELi3EEES1B_NSZ_INS6_IJS1C_S1U_EEENS6_IJS1U_SD_EEEEEEENS5_17SM75_U32x4_LDSM_NENS5_14SM90_TMA_STOREES26_NS5_17SM90_U32x4_STSM_NENS5_9Copy_AtomIJS29_NS_6half_tEEEEvEEEvvEEEEvNT_6ParamsE,"ax",@progbits
	.align	128
.text._ZN7cutlass13device_kernelINS_4gemm6kernel13GemmUniversalINS1_17GroupProblemShapeIN4cute5tupleIJiiiEEEEENS1_10collective13CollectiveMmaINS1_39MainloopSm90ArrayTmaGmmaWarpSpecializedILi3ENS6_IJNS5_1CILi1EEENSC_ILi2EEESD_EEENS1_40KernelPtrArrayTmaWarpSpecializedPingpongEEENS6_IJNSC_ILi128EEESI_SI_EEENS_10bfloat16_tEPNS6_IJlSD_NSC_ILi0EEEEEESK_PNS6_IJSD_lSL_EEENS5_8TiledMMAINS5_8MMA_AtomIJNS5_4SM904GMMA28MMA_64x128x16_F32BF16BF16_SSILNST_5MajorE0ELSV_1ELNST_7ScaleInE1ELSW_1EEEEEENS5_6LayoutINS6_IJSD_SD_SD_EEENS6_IJSL_SL_SL_EEEEENS6_IJNS5_10UnderscoreES13_S13_EEEEENS5_23SM90_TMA_LOAD_MULTICASTENS5_14ComposedLayoutINS5_7SwizzleILi3ELi4ELi3EEENS5_18smem_ptr_flag_bitsILi16EEENSZ_INS6_IJNSC_ILi8EEENSC_ILi64EEEEEENS6_IJS1D_SD_EEEEEEEvNS5_8identityENS5_13SM90_TMA_LOADENS17_IS19_S1B_NSZ_INS6_IJS1D_S1C_EEENS6_IJSD_S1D_EEEEEEEvS1I_EENS_8epilogue10collective18CollectiveEpilogueINS1P_30Sm90PtrArrayTmaWarpSpecializedILi4ELi2ELi16ELb1ELb0ELi2EEEJSJ_NS6_IJS1D_NSC_ILi32EEEEEESK_SN_SK_SN_NS1P_6fusion15FusionCallbacksIS1T_NS1W_17LinearCombinationISK_fSK_fLNS_15FloatRoundStyleE2EEESJ_S1V_JEEES1J_NS17_INS18_ILi2ELi4ELi3EEES1B_NSZ_INS6_IJS1C_S1U_EEENS6_IJS1U_SD_EEEEEEENS5_17SM75_U32x4_LDSM_NENS5_14SM90_TMA_STOREES26_NS5_17SM90_U32x4_STSM_NENS5_9Copy_AtomIJS29_NS_6half_tEEEEvEEEvvEEEEvNT_6ParamsE:
        .type           _ZN7cutlass13device_kernelINS_4gemm6kernel13GemmUniversalINS1_17GroupProblemShapeIN4cute5tupleIJiiiEEEEENS1_10collective13CollectiveMmaINS1_39MainloopSm90ArrayTmaGmmaWarpSpecializedILi3ENS6_IJNS5_1CILi1EEENSC_ILi2EEESD_EEENS1_40KernelPtrArrayTmaWarpSpecializedPingpongEEENS6_IJNSC_ILi128EEESI_SI_EEENS_10bfloat16_tEPNS6_IJlSD_NSC_ILi0EEEEEESK_PNS6_IJSD_lSL_EEENS5_8TiledMMAINS5_8MMA_AtomIJNS5_4SM904GMMA28MMA_64x128x16_F32BF16BF16_SSILNST_5MajorE0ELSV_1ELNST_7ScaleInE1ELSW_1EEEEEENS5_6LayoutINS6_IJSD_SD_SD_EEENS6_IJSL_SL_SL_EEEEENS6_IJNS5_10UnderscoreES13_S13_EEEEENS5_23SM90_TMA_LOAD_MULTICASTENS5_14ComposedLayoutINS5_7SwizzleILi3ELi4ELi3EEENS5_18smem_ptr_flag_bitsILi16EEENSZ_INS6_IJNSC_ILi8EEENSC_ILi64EEEEEENS6_IJS1D_SD_EEEEEEEvNS5_8identityENS5_13SM90_TMA_LOADENS17_IS19_S1B_NSZ_INS6_IJS1D_S1C_EEENS6_IJSD_S1D_EEEEEEEvS1I_EENS_8epilogue10collective18CollectiveEpilogueINS1P_30Sm90PtrArrayTmaWarpSpecializedILi4ELi2ELi16ELb1ELb0ELi2EEEJSJ_NS6_IJS1D_NSC_ILi32EEEEEESK_SN_SK_SN_NS1P_6fusion15FusionCallbacksIS1T_NS1W_17LinearCombinationISK_fSK_fLNS_15FloatRoundStyleE2EEESJ_S1V_JEEES1J_NS17_INS18_ILi2ELi4ELi3EEES1B_NSZ_INS6_IJS1C_S1U_EEENS6_IJS1U_SD_EEEEEEENS5_17SM75_U32x4_LDSM_NENS5_14SM90_TMA_STOREES26_NS5_17SM90_U32x4_STSM_NENS5_9Copy_AtomIJS29_NS_6half_tEEEEvEEEvvEEEEvNT_6ParamsE,@function
        .size           _ZN7cutlass13device_kernelINS_4gemm6kernel13GemmUniversalINS1_17GroupProblemShapeIN4cute5tupleIJiiiEEEEENS1_10collective13CollectiveMmaINS1_39MainloopSm90ArrayTmaGmmaWarpSpecializedILi3ENS6_IJNS5_1CILi1EEENSC_ILi2EEESD_EEENS1_40KernelPtrArrayTmaWarpSpecializedPingpongEEENS6_IJNSC_ILi128EEESI_SI_EEENS_10bfloat16_tEPNS6_IJlSD_NSC_ILi0EEEEEESK_PNS6_IJSD_lSL_EEENS5_8TiledMMAINS5_8MMA_AtomIJNS5_4SM904GMMA28MMA_64x128x16_F32BF16BF16_SSILNST_5MajorE0ELSV_1ELNST_7ScaleInE1ELSW_1EEEEEENS5_6LayoutINS6_IJSD_SD_SD_EEENS6_IJSL_SL_SL_EEEEENS6_IJNS5_10UnderscoreES13_S13_EEEEENS5_23SM90_TMA_LOAD_MULTICASTENS5_14ComposedLayoutINS5_7SwizzleILi3ELi4ELi3EEENS5_18smem_ptr_flag_bitsILi16EEENSZ_INS6_IJNSC_ILi8EEENSC_ILi64EEEEEENS6_IJS1D_SD_EEEEEEEvNS5_8identityENS5_13SM90_TMA_LOADENS17_IS19_S1B_NSZ_INS6_IJS1D_S1C_EEENS6_IJSD_S1D_EEEEEEEvS1I_EENS_8epilogue10collective18CollectiveEpilogueINS1P_30Sm90PtrArrayTmaWarpSpecializedILi4ELi2ELi16ELb1ELb0ELi2EEEJSJ_NS6_IJS1D_NSC_ILi32EEEEEESK_SN_SK_SN_NS1P_6fusion15FusionCallbacksIS1T_NS1W_17LinearCombinationISK_fSK_fLNS_15FloatRoundStyleE2EEESJ_S1V_JEEES1J_NS17_INS18_ILi2ELi4ELi3EEES1B_NSZ_INS6_IJS1C_S1U_EEENS6_IJS1U_SD_EEEEEEENS5_17SM75_U32x4_LDSM_NENS5_14SM90_TMA_STOREES26_NS5_17SM90_U32x4_STSM_NENS5_9Copy_AtomIJS29_NS_6half_tEEEEvEEEvvEEEEvNT_6ParamsE,(.L_x_1982 - _ZN7cutlass13device_kernelINS_4gemm6kernel13GemmUniversalINS1_17GroupProblemShapeIN4cute5tupleIJiiiEEEEENS1_10collective13CollectiveMmaINS1_39MainloopSm90ArrayTmaGmmaWarpSpecializedILi3ENS6_IJNS5_1CILi1EEENSC_ILi2EEESD_EEENS1_40KernelPtrArrayTmaWarpSpecializedPingpongEEENS6_IJNSC_ILi128EEESI_SI_EEENS_10bfloat16_tEPNS6_IJlSD_NSC_ILi0EEEEEESK_PNS6_IJSD_lSL_EEENS5_8TiledMMAINS5_8MMA_AtomIJNS5_4SM904GMMA28MMA_64x128x16_F32BF16BF16_SSILNST_5MajorE0ELSV_1ELNST_7ScaleInE1ELSW_1EEEEEENS5_6LayoutINS6_IJSD_SD_SD_EEENS6_IJSL_SL_SL_EEEEENS6_IJNS5_10UnderscoreES13_S13_EEEEENS5_23SM90_TMA_LOAD_MULTICASTENS5_14ComposedLayoutINS5_7SwizzleILi3ELi4ELi3EEENS5_18smem_ptr_flag_bitsILi16EEENSZ_INS6_IJNSC_ILi8EEENSC_ILi64EEEEEENS6_IJS1D_SD_EEEEEEEvNS5_8identityENS5_13SM90_TMA_LOADENS17_IS19_S1B_NSZ_INS6_IJS1D_S1C_EEENS6_IJSD_S1D_EEEEEEEvS1I_EENS_8epilogue10collective18CollectiveEpilogueINS1P_30Sm90PtrArrayTmaWarpSpecializedILi4ELi2ELi16ELb1ELb0ELi2EEEJSJ_NS6_IJS1D_NSC_ILi32EEEEEESK_SN_SK_SN_NS1P_6fusion15FusionCallbacksIS1T_NS1W_17LinearCombinationISK_fSK_fLNS_15FloatRoundStyleE2EEESJ_S1V_JEEES1J_NS17_INS18_ILi2ELi4ELi3EEES1B_NSZ_INS6_IJS1C_S1U_EEENS6_IJS1U_SD_EEEEEEENS5_17SM75_U32x4_LDSM_NENS5_14SM90_TMA_STOREES26_NS5_17SM90_U32x4_STSM_NENS5_9Copy_AtomIJS29_NS_6half_tEEEEvEEEvvEEEEvNT_6ParamsE)
        .other          _ZN7cutlass13device_kernelINS_4gemm6kernel13GemmUniversalINS1_17GroupProblemShapeIN4cute5tupleIJiiiEEEEENS1_10collective13CollectiveMmaINS1_39MainloopSm90ArrayTmaGmmaWarpSpecializedILi3ENS6_IJNS5_1CILi1EEENSC_ILi2EEESD_EEENS1_40KernelPtrArrayTmaWarpSpecializedPingpongEEENS6_IJNSC_ILi128EEESI_SI_EEENS_10bfloat16_tEPNS6_IJlSD_NSC_ILi0EEEEEESK_PNS6_IJSD_lSL_EEENS5_8TiledMMAINS5_8MMA_AtomIJNS5_4SM904GMMA28MMA_64x128x16_F32BF16BF16_SSILNST_5MajorE0ELSV_1ELNST_7ScaleInE1ELSW_1EEEEEENS5_6LayoutINS6_IJSD_SD_SD_EEENS6_IJSL_SL_SL_EEEEENS6_IJNS5_10UnderscoreES13_S13_EEEEENS5_23SM90_TMA_LOAD_MULTICASTENS5_14ComposedLayoutINS5_7SwizzleILi3ELi4ELi3EEENS5_18smem_ptr_flag_bitsILi16EEENSZ_INS6_IJNSC_ILi8EEENSC_ILi64EEEEEENS6_IJS1D_SD_EEEEEEEvNS5_8identityENS5_13SM90_TMA_LOADENS17_IS19_S1B_NSZ_INS6_IJS1D_S1C_EEENS6_IJSD_S1D_EEEEEEEvS1I_EENS_8epilogue10collective18CollectiveEpilogueINS1P_30Sm90PtrArrayTmaWarpSpecializedILi4ELi2ELi16ELb1ELb0ELi2EEEJSJ_NS6_IJS1D_NSC_ILi32EEEEEESK_SN_SK_SN_NS1P_6fusion15FusionCallbacksIS1T_NS1W_17LinearCombinationISK_fSK_fLNS_15FloatRoundStyleE2EEESJ_S1V_JEEES1J_NS17_INS18_ILi2ELi4ELi3EEES1B_NSZ_INS6_IJS1C_S1U_EEENS6_IJS1U_SD_EEEEEEENS5_17SM75_U32x4_LDSM_NENS5_14SM90_TMA_STOREES26_NS5_17SM90_U32x4_STSM_NENS5_9Copy_AtomIJS29_NS_6half_tEEEEvEEEvvEEEEvNT_6ParamsE,@"STO_CUDA_ENTRY STV_DEFAULT"
_ZN7cutlass13device_kernelINS_4gemm6kernel13GemmUniversalINS1_17GroupProblemShapeIN4cute5tupleIJiiiEEEEENS1_10collective13CollectiveMmaINS1_39MainloopSm90ArrayTmaGmmaWarpSpecializedILi3ENS6_IJNS5_1CILi1EEENSC_ILi2EEESD_EEENS1_40KernelPtrArrayTmaWarpSpecializedPingpongEEENS6_IJNSC_ILi128EEESI_SI_EEENS_10bfloat16_tEPNS6_IJlSD_NSC_ILi0EEEEEESK_PNS6_IJSD_lSL_EEENS5_8TiledMMAINS5_8MMA_AtomIJNS5_4SM904GMMA28MMA_64x128x16_F32BF16BF16_SSILNST_5MajorE0ELSV_1ELNST_7ScaleInE1ELSW_1EEEEEENS5_6LayoutINS6_IJSD_SD_SD_EEENS6_IJSL_SL_SL_EEEEENS6_IJNS5_10UnderscoreES13_S13_EEEEENS5_23SM90_TMA_LOAD_MULTICASTENS5_14ComposedLayoutINS5_7SwizzleILi3ELi4ELi3EEENS5_18smem_ptr_flag_bitsILi16EEENSZ_INS6_IJNSC_ILi8EEENSC_ILi64EEEEEENS6_IJS1D_SD_EEEEEEEvNS5_8identityENS5_13SM90_TMA_LOADENS17_IS19_S1B_NSZ_INS6_IJS1D_S1C_EEENS6_IJSD_S1D_EEEEEEEvS1I_EENS_8epilogue10collective18CollectiveEpilogueINS1P_30Sm90PtrArrayTmaWarpSpecializedILi4ELi2ELi16ELb1ELb0ELi2EEEJSJ_NS6_IJS1D_NSC_ILi32EEEEEESK_SN_SK_SN_NS1P_6fusion15FusionCallbacksIS1T_NS1W_17LinearCombinationISK_fSK_fLNS_15FloatRoundStyleE2EEESJ_S1V_JEEES1J_NS17_INS18_ILi2ELi4ELi3EEES1B_NSZ_INS6_IJS1C_S1U_EEENS6_IJS1U_SD_EEEEEEENS5_17SM75_U32x4_LDSM_NENS5_14SM90_TMA_STOREES26_NS5_17SM90_U32x4_STSM_NENS5_9Copy_AtomIJS29_NS_6half_tEEEEvEEEvvEEEEvNT_6ParamsE:
        /* <DEDUP_REMOVED lines=77> */
.L_x_667:
        /* <DEDUP_REMOVED lines=133> */
.L_x_669:
[----:B-1----:R-:W-:Y:S05]  /*0d20*/  BSYNC B0 ;  /* 0x0000000000007941 */ /* 0x002fea0003800000 */
.L_x_668:
        /* <DEDUP_REMOVED lines=30> */
.L_x_670:
        /* <DEDUP_REMOVED lines=38> */
.L_x_671:
        /* <DEDUP_REMOVED lines=75> */
.L_x_672:
[----:B-1--4-:R-:W-:Y:S01]  /*1620*/  NOP ;  /* 0x0000000000007918 */ /* 0x012fe20000000000 */
.L_x_673:
[----:B------:R-:W-:Y:S05]  /*1630*/  @!P3 BRA `(.L_x_674) ;  /* 0x00000000000cb947 */ /* 0x000fea0003800000 */
[----:B------:R-:W-:Y:S01]  /*1640*/  UCGABAR_WAIT ;  /* 0x0000000000007dc7 */ /* 0x000fe20008000000 */
[----:B------:R-:W-:Y:S01]  /*1650*/  CCTL.IVALL ;  /* 0x00000000ff00798f */ /* 0x000fe20002000000 */
[----:B------:R-:W-:Y:S05]  /*1660*/  BRA `(.L_x_675) ;  /* 0x0000000000047947 */ /* 0x000fea0003800000 */
.L_x_674:
[----:B------:R-:W-:Y:S06]  /*1670*/  BAR.SYNC.DEFER_BLOCKING 0x0 ;  /* 0x0000000000007b1d */ /* 0x000fec0000010000 */
.L_x_675:
        /* <DEDUP_REMOVED lines=61> */
.L_x_680:
        /* <DEDUP_REMOVED lines=13> */
.L_x_681:
        /* <DEDUP_REMOVED lines=35> */
.L_x_679:
[----:B------:R-:W-:Y:S05]  /*1d50*/  BSYNC B0 ;  /* 0x0000000000007941 */ /* 0x000fea0003800000 */
.L_x_678:
        /* <DEDUP_REMOVED lines=49> */
.L_x_687:
        /* <DEDUP_REMOVED lines=40> */
.L_x_685:
        /* <DEDUP_REMOVED lines=12> */
.L_x_686:
        /* <DEDUP_REMOVED lines=57> */
.L_x_684:
[----:B------:R-:W-:Y:S05]  /*2740*/  BSYNC B0 ;  /* 0x0000000000007941 */ /* 0x000fea0003800000 */
.L_x_683:
        /* <DEDUP_REMOVED lines=37> */
.L_x_682:
        /* <DEDUP_REMOVED lines=21> */
.L_x_677:
        /* <DEDUP_REMOVED lines=26> */
[----:B-----5:R-:W-:Y:S05]  /*2c90*/  CALL.REL.NOINC `($__internal_2_$__cuda_sm20_div_u64) ;  /* 0x000000d000c47944 */ /* 0x020fea0003c00000 */
[----:B------:R-:W-:-:S04]  /*2ca0*/  IMAD.MOV R12, RZ, RZ, -R0 ;  /* 0x000000ffff0c7224 */ /* 0x000fc800078e0a00 */
[----:B------:R-:W-:Y:S01]  /*2cb0*/  IMAD R12, R26, R12, UR13 ;  /* 0x0000000d1a0c7e24 */ /* 0x000fe2000f8e020c */
[----:B------:R-:W-:Y:S06]  /*2cc0*/  BRA `(.L_x_689) ;  /* 0x0000000000507947 */ /* 0x000fec0003800000 */
.L_x_688:
        /* <DEDUP_REMOVED lines=20> */
.L_x_689:
        /* <DEDUP_REMOVED lines=19> */
.L_x_676:
        /* <DEDUP_REMOVED lines=24> */
.L_x_691:
[----:B------:R-:W-:Y:S01]  /*30c0*/  UMOV UR11, 0x400 ;  /* 0x00000400000b7882 */ /* 0x000fe20000000000 */
[----:B------:R-:W-:Y:S01]  /*30d0*/  SHF.L.U32 R0, RZ, 0x1f, RZ ;  /* 0x0000001fff007819 */ /* 0x000fe200000006ff */
[----:B---3--:R-:W-:-:S09]  /*30e0*/  ULEA UR11, UR43, UR11, 0x18 ;  /* 0x0000000b2b0b7291 */ /* 0x008fd2000f8ec03f */
[----:B------:R-:W1:Y:S02]  /*30f0*/  SYNCS.PHASECHK.TRANS64.TRYWAIT P1, [UR11+0x34200], R0 ;  /* 0x03420000ff0075a7 */ /* 0x000e64000802014b */
[----:B-1----:R-:W-:Y:S05]  /*3100*/  @!P1 BRA `(.L_x_692) ;  /* 0x000000bc00689947 */ /* 0x002fea0003800000 */
.L_x_946:
        /* <DEDUP_REMOVED lines=12> */
.L_x_693:
        /* <DEDUP_REMOVED lines=16> */
.L_x_690:
        /* <DEDUP_REMOVED lines=11> */
.L_x_695:
        /* <DEDUP_REMOVED lines=44> */
.L_x_698:
[----:B------:R-:W-:Y:S05]  /*3640*/  BSYNC B0 ;  /* 0x0000000000007941 */ /* 0x000fea0003800000 */
.L_x_697:
[----:B------:R-:W-:Y:S01]  /*3650*/  UISETP.NE.AND UP0, UPT, UR26, 0x1, UPT ;  /* 0x000000011a00788c */ /* 0x000fe2000bf05270 */
[----:B------:R-:W-:Y:S01]  /*3660*/  NOP ;  /* 0x0000000000007918 */ /* 0x000fe20000000000 */
[----:B------:R-:W-:Y:S01]  /*3670*/  ULDC UR5, c[0x0][0x884] ;  /* 0x0002210000057ab9 */ /* 0x000fe20000000800 */
[----:B------:R-:W-:Y:S01]  /*3680*/  ULDC.64 UR36, c[0x0][0x800] ;  /* 0x0002000000247ab9 */ /* 0x000fe20000000a00 */
[----:B------:R-:W-:-:S04]  /*3690*/  USEL UR5, UR5, URZ, UP0 ;  /* 0x0000003f05057287 */ /* 0x000fc80008000000 */
[----:B------:R-:W-:-:S04]  /*36a0*/  UIADD3 UR5, UR4, UR5, URZ ;  /* 0x0000000504057290 */ /* 0x000fc8000fffe03f */
[----:B------:R-:W-:-:S12]  /*36b0*/  UIMAD.WIDE UR36, UR5, 0x80, UR36 ;  /* 0x00000080052478a5 */ /* 0x000fd8000f8e0224 */
.L_x_696:
        /* <DEDUP_REMOVED lines=47> */
.L_x_701:
[----:B------:R-:W-:Y:S05]  /*39b0*/  BSYNC B0 ;  /* 0x0000000000007941 */ /* 0x000fea0003800000 */
.L_x_700:
[----:B------:R-:W-:Y:S01]  /*39c0*/  ELECT P0, URZ, PT ;  /* 0x00000000003f782f */ /* 0x000fe20003800000 */
[----:B------:R-:W-:Y:S01]  /*39d0*/  NOP ;  /* 0x0000000000007918 */ /* 0x000fe20000000000 */
[----:B------:R-:W-:Y:S11]  /*39e0*/  BSSY B0, `(.L_x_702) ;  /* 0x0000004000007945 */ /* 0x000ff60003800000 */
[----:B------:R-:W-:Y:S05]  /*39f0*/  @!P0 BRA `(.L_x_703) ;  /* 0x0000000000088947 */ /* 0x000fea0003800000 */
[----:B------:R0:W-:Y:S01]  /*3a00*/  UTMACMDFLUSH ;  /* 0x00000000000079b7 */ /* 0x0001e20000000000 */
[----:B------:R-:W-:-:S04]  /*3a10*/  DEPBAR.LE SB0, 0x0 ;  /* 0x000080000000791a */ /* 0x000fc80000000000 */
.L_x_703:
[----:B------:R-:W-:Y:S05]  /*3a20*/  BSYNC B0 ;  /* 0x0000000000007941 */ /* 0x000fea0003800000 */
.L_x_702:
        /* <DEDUP_REMOVED lines=14> */
.L_x_699:
        /* <DEDUP_REMOVED lines=49> */
.L_x_794:
        /* <DEDUP_REMOVED lines=11> */
.L_x_947:
        /* <DEDUP_REMOVED lines=75> */
.L_x_706:
[----:B------:R-:W-:Y:S01]  /*4380*/  ULEA UR4, UR40, UR48, 0x3 ;  /* 0x0000003028047291 */ /* 0x000fe2000f8e183f */
[----:B------:R-:W-:-:S05]  /*4390*/  IMAD.U32 R3, RZ, RZ, UR41 ;  /* 0x00000029ff037e24 */ /* 0x000fca000f8e00ff */
[----:B------:R-:W-:-:S04]  /*43a0*/  SHF.L.U32 R3, R3, 0x1f, RZ ;  /* 0x0000001f03037819 */ /* 0x000fc800000006ff */
[----:B------:R1:W2:Y:S01]  /*43b0*/  SYNCS.PHASECHK.TRANS64.TRYWAIT P0, [UR4+0x34280], R3 ;  /* 0x03428003ff0075a7 */ /* 0x0002a20008000144 */
[----:B------:R-:W-:Y:S05]  /*43c0*/  @!P1 BRA `(.L_x_707) ;  /* 0x0000000000049947 */ /* 0x000fea0003800000 */
[----:B------:R-:W-:Y:S01]  /*43d0*/  BPT.TRAP 0x1 ;  /* 0x000000040000795c */ /* 0x000fe20000300000 */
.L_x_707:
[----:B--2---:R-:W-:Y:S05]  /*43e0*/  @P0 BRA `(.L_x_708) ;  /* 0x0000000000080947 */ /* 0x004fea0003800000 */
[----:B------:R-:W2:Y:S02]  /*43f0*/  SYNCS.PHASECHK.TRANS64.TRYWAIT P0, [UR4+0x34280], R3 ;  /* 0x03428003ff0075a7 */ /* 0x000ea40008000144 */
[----:B--2---:R-:W-:Y:S05]  /*4400*/  @!P0 BRA `(.L_x_709) ;  /* 0x000000a800dc8947 */ /* 0x004fea0003800000 */
.L_x_708:
        /* <DEDUP_REMOVED lines=14> */
[----:B------:R-:W-:Y:S01]  /*44f0*/  HGMMA.64x128x16.F32.BF16 R88, gdesc[UR8].tnspB, RZ, !UPT, gsb0 ;  /* 0x41e00000085879f0 */ /* 0x000fe2000c0018ff */
[----:B------:R-:W-:Y:S01]  /*4500*/  UIADD3 UR8, UR5, 0x200, URZ ;  /* 0x0000020005087890 */ /* 0x000fe2000fffe03f */
[----:B------:R-:W-:Y:S01]  /*4510*/  UMOV UR9, 0x40000040 ;  /* 0x4000004000097882 */ /* 0x000fe20000000000 */
[----:B------:R-:W-:Y:S02]  /*4520*/  WARPGROUP.DEPBAR.LE gsb0, 0x0 ;  /* 0x00008000000079c5 */ /* 0x000fe40000010000 */
[----:B------:R-:W-:-:S07]  /*4530*/  WARPGROUP.ARRIVE ;  /* 0x00000000000079c5 */ /* 0x000fce0000000000 */
[----:B------:R-:W-:Y:S01]  /*4540*/  HGMMA.64x128x16.F32.BF16 R24, gdesc[UR8].tnspB, RZ, !UPT, gsb0 ;  /* 0x41e00000081879f0 */ /* 0x000fe2000c0018ff */
[----:B------:R-:W-:Y:S02]  /*4550*/  UIADD3 UR8, UR5, 0x2, URZ ;  /* 0x0000000205087890 */ /* 0x000fe4000fffe03f */
[----:B------:R-:W-:Y:S01]  /*4560*/  UIADD3 UR10, UR4, 0x80, URZ ;  /* 0x00000080040a7890 */ /* 0x000fe2000fffe03f */
[----:B------:R-:W-:Y:S01]  /*4570*/  UMOV UR9, 0x40000040 ;  /* 0x4000004000097882 */ /* 0x000fe20000000000 */
[----:B------:R-:W-:Y:S01]  /*4580*/  UMOV UR11, 0x40000040 ;  /* 0x40000040000b7882 */ /* 0x000fe20000000000 */
[----:B------:R-:W-:Y:S02]  /*4590*/  WARPGROUP.DEPBAR.LE gsb0, 0x0 ;  /* 0x00008000000079c5 */ /* 0x000fe40000010000 */
[----:B------:R-:W-:-:S06]  /*45a0*/  WARPGROUP.ARRIVE ;  /* 0x00000000000079c5 */ /* 0x000fcc0000000000 */
[----:B------:R-:W-:Y:S01]  /*45b0*/  HGMMA.64x128x16.F32.BF16 R88, gdesc[UR8].tnspB, R88, gsb0 ;  /* 0x41e00000085879f0 */ /* 0x000fe20008001858 */
[----:B------:R-:W-:Y:S01]  /*45c0*/  UIADD3 UR8, UR5, 0x202, URZ ;  /* 0x0000020205087890 */ /* 0x000fe2000fffe03f */
[----:B------:R-:W-:Y:S01]  /*45d0*/  UMOV UR9, 0x40000040 ;  /* 0x4000004000097882 */ /* 0x000fe20000000000 */
[----:B------:R-:W-:Y:S02]  /*45e0*/  WARPGROUP.DEPBAR.LE gsb0, 0x0 ;  /* 0x00008000000079c5 */ /* 0x000fe40000010000 */
[----:B------:R-:W-:-:S07]  /*45f0*/  WARPGROUP.ARRIVE ;  /* 0x00000000000079c5 */ /* 0x000fce0000000000 */
[----:B------:R-:W-:Y:S01]  /*4600*/  HGMMA.64x128x16.F32.BF16 R24, gdesc[UR8].tnspB, R24, gsb0 ;  /* 0x41e00000081879f0 */ /* 0x000fe20008001818 */
        /* <DEDUP_REMOVED lines=78> */
[----:B------:R-:W-:Y:S03]  /*4af0*/  HGMMA.64x128x16.F32.BF16 R24, gdesc[UR8].tnspB, R24, gsb0 ;  /* 0x41e00000081879f0 */ /* 0x000fe60008001818 */
[----:B------:R-:W-:Y:S02]  /*4b00*/  WARPGROUP.DEPBAR.LE gsb0, 0x0 ;  /* 0x00008000000079c5 */ /* 0x000fe40000010000 */
.L_x_705:
[----:B-12---:R-:W-:-:S05]  /*4b10*/  VIMNMX R3, R6, 0x1, PT ;  /* 0x0000000106037848 */ /* 0x006fca0003fe0100 */
[----:B------:R-:W-:-:S05]  /*4b20*/  IMAD.IADD R6, R6, 0x1, -R3 ;  /* 0x0000000106067824 */ /* 0x000fca00078e0a03 */
[----:B------:R-:W-:-:S13]  /*4b30*/  ISETP.GE.AND P0, PT, R6, 0x1, PT ;  /* 0x000000010600780c */ /* 0x000fda0003f06270 */
[----:B------:R-:W-:Y:S05]  /*4b40*/  @!P0 BRA `(.L_x_710) ;  /* 0x0000000800388947 */ /* 0x000fea0003800000 */
[----:B------:R-:W-:Y:S02]  /*4b50*/  IMAD.MOV.U32 R3, RZ, RZ, R6 ;  /* 0x000000ffff037224 */ /* 0x000fe400078e0006 */
[----:B------:R-:W-:-:S07]  /*4b60*/  IMAD.U32 R4, RZ, RZ, UR40 ;  /* 0x00000028ff047e24 */ /* 0x000fce000f8e00ff */
.L_x_717:
[----:B------:R-:W-:-:S06]  /*4b70*/  UISETP.NE.AND UP0, UPT, UR47, 0x3, UPT ;  /* 0x000000032f00788c */ /* 0x000fcc000bf05270 */
[----:B------:R-:W-:-:S13]  /*4b80*/  PLOP3.LUT P1, PT, PT, PT, UP0, 0x80, 0x0 ;  /* 0x000000000000781c */ /* 0x000fda0003f2f008 */
[----:B------:R-:W-:Y:S05]  /*4b90*/  @!P1 BRA `(.L_x_711) ;  /* 0x0000000000049947 */ /* 0x000fea0003800000 */
[----:B------:R-:W-:Y:S01]  /*4ba0*/  BPT.TRAP 0x1 ;  /* 0x000000040000795c */ /* 0x000fe20000300000 */
.L_x_711:
[----:B------:R-:W-:Y:S01]  /*4bb0*/  ULEA UR6, UR5, UR48, 0x3 ;  /* 0x0000003005067291 */ /* 0x000fe2000f8e183f */
[----:B------:R-:W-:-:S08]  /*4bc0*/  SHF.L.U32 R5, R7, 0x1f, RZ ;  /* 0x0000001f07057819 */ /* 0x000fd000000006ff */
[----:B------:R1:W2:Y:S01]  /*4bd0*/  SYNCS.PHASECHK.TRANS64.TRYWAIT P0, [UR6+0x34280], R5 ;  /* 0x03428005ff0075a7 */ /* 0x0002a20008000146 */
[----:B------:R-:W-:Y:S05]  /*4be0*/  @!P1 BRA `(.L_x_712) ;  /* 0x0000000000049947 */ /* 0x000fea0003800000 */
[----:B------:R-:W-:Y:S01]  /*4bf0*/  BPT.TRAP 0x1 ;  /* 0x000000040000795c */ /* 0x000fe20000300000 */
.L_x_712:
[----:B--2---:R-:W-:Y:S05]  /*4c00*/  @P0 BRA `(.L_x_713) ;  /* 0x0000000000080947 */ /* 0x004fea0003800000 */
[----:B------:R-:W2:Y:S02]  /*4c10*/  SYNCS.PHASECHK.TRANS64.TRYWAIT P0, [UR6+0x34280], R5 ;  /* 0x03428005ff0075a7 */ /* 0x000ea40008000146 */
[----:B--2---:R-:W-:Y:S05]  /*4c20*/  @!P0 BRA `(.L_x_714) ;  /* 0x000000a000ec8947 */ /* 0x004fea0003800000 */
.L_x_713:
        /* <DEDUP_REMOVED lines=15> */
[----:B------:R-:W-:Y:S01]  /*4d20*/  HGMMA.64x128x16.F32.BF16 R88, gdesc[UR8].tnspB, R88, UP0, gsb0 ;  /* 0x41e00000085879f0 */ /* 0x000fe2000b801858 */
[----:B------:R-:W-:Y:S01]  /*4d30*/  UIADD3 UR8, UR7, 0x200, URZ ;  /* 0x0000020007087890 */ /* 0x000fe2000fffe03f */
[----:B------:R-:W-:Y:S01]  /*4d40*/  UMOV UR9, 0x40000040 ;  /* 0x4000004000097882 */ /* 0x000fe20000000000 */
[----:B------:R-:W-:Y:S02]  /*4d50*/  WARPGROUP.DEPBAR.LE gsb0, 0x0 ;  /* 0x00008000000079c5 */ /* 0x000fe40000010000 */
[----:B------:R-:W-:-:S07]  /*4d60*/  WARPGROUP.ARRIVE ;  /* 0x00000000000079c5 */ /* 0x000fce0000000000 */
[----:B------:R-:W-:Y:S01]  /*4d70*/  HGMMA.64x128x16.F32.BF16 R24, gdesc[UR8].tnspB, R24, UP0, gsb0 ;  /* 0x41e00000081879f0 */ /* 0x000fe2000b801818 */
[----:B------:R-:W-:Y:S02]  /*4d80*/  UIADD3 UR8, UR7, 0x2, URZ ;  /* 0x0000000207087890 */ /* 0x000fe4000fffe03f */
[----:B------:R-:W-:Y:S01]  /*4d90*/  UIADD3 UR10, UR6, 0x80, URZ ;  /* 0x00000080060a7890 */ /* 0x000fe2000fffe03f */
[----:B------:R-:W-:Y:S01]  /*4da0*/  UMOV UR9, 0x40000040 ;  /* 0x4000004000097882 */ /* 0x000fe20000000000 */
[----:B------:R-:W-:Y:S01]  /*4db0*/  UMOV UR11, 0x40000040 ;  /* 0x40000040000b7882 */ /* 0x000fe20000000000 */
[----:B------:R-:W-:Y:S02]  /*4dc0*/  WARPGROUP.DEPBAR.LE gsb0, 0x0 ;  /* 0x00008000000079c5 */ /* 0x000fe40000010000 */
[----:B------:R-:W-:-:S06]  /*4dd0*/  WARPGROUP.ARRIVE ;  /* 0x00000000000079c5 */ /* 0x000fcc0000000000 */
        /* <DEDUP_REMOVED lines=77> */
[----:B------:R-:W-:Y:S03]  /*52b0*/  HGMMA.64x128x16.F32.BF16 R24, gdesc[UR8].tnspB, R24, UP0, gsb0 ;  /* 0x41e00000081879f0 */ /* 0x000fe6000b801818 */
[----:B------:R-:W-:Y:S02]  /*52c0*/  WARPGROUP.DEPBAR.LE gsb0, 0x0 ;  /* 0x00008000000079c5 */ /* 0x000fe40000010000 */
[----:B------:R-:W-:Y:S05]  /*52d0*/  @!P1 BRA `(.L_x_715) ;  /* 0x0000000000049947 */ /* 0x000fea0003800000 */
[----:B------:R-:W-:Y:S01]  /*52e0*/  BPT.TRAP 0x1 ;  /* 0x000000040000795c */ /* 0x000fe20000300000 */
.L_x_715:
        /* <DEDUP_REMOVED lines=9> */
.L_x_716:
        /* <DEDUP_REMOVED lines=11> */
.L_x_710:
        /* <DEDUP_REMOVED lines=8> */
.L_x_719:
        /* <DEDUP_REMOVED lines=13> */
.L_x_718:
        /* <DEDUP_REMOVED lines=8> */
.L_x_948:
        /* <DEDUP_REMOVED lines=15> */
.L_x_721:
        /* <DEDUP_REMOVED lines=24> */
.L_x_723:
        /* <DEDUP_REMOVED lines=15> */
.L_x_722:
        /* <DEDUP_REMOVED lines=9> */
.L_x_724:
        /* <DEDUP_REMOVED lines=10> */
.L_x_726:
[----:B------:R-:W-:Y:S02]  /*5a90*/  ULDC UR4, c[0x0][0x580] ;  /* 0x0001600000047ab9 */ /* 0x000fe40000000800 */
[----:B------:R-:W-:-:S07]  /*5aa0*/  IMAD.U32 R0, RZ, RZ, UR4 ;  /* 0x00000004ff007e24 */ /* 0x000fce000f8e00ff */
.L_x_725:
        /* <DEDUP_REMOVED lines=9> */
.L_x_727:
        /* <DEDUP_REMOVED lines=10> */
.L_x_729:
[----:B------:R-:W-:Y:S02]  /*5be0*/  ULDC UR4, c[0x0][0x5a8] ;  /* 0x00016a0000047ab9 */ /* 0x000fe40000000800 */
[----:B-1----:R-:W-:-:S07]  /*5bf0*/  IMAD.U32 R3, RZ, RZ, UR4 ;  /* 0x00000004ff037e24 */ /* 0x002fce000f8e00ff */
.L_x_728:
[----:B------:R-:W-:Y:S01]  /*5c00*/  ISETP.GT.U32.AND P0, PT, R153, 0x3e, PT ;  /* 0x0000003e9900780c */ /* 0x000fe20003f04070 */
[----:B------:R-:W-:Y:S01]  /*5c10*/  BSSY B0, `(.L_x_730) ;  /* 0x0000007000007945 */ /* 0x000fe20003800000 */
[----:B-12---:R-:W-:-:S11]  /*5c20*/  PRMT R4, RZ, 0x7610, R4 ;  /* 0x00007610ff047816 */ /* 0x006fd60000000004 */
[----:B------:R-:W-:Y:S05]  /*5c30*/  @P0 BRA `(.L_x_731) ;  /* 0x0000000000100947 */ /* 0x000fea0003800000 */
[----:B------:R-:W-:-:S03]  /*5c40*/  UMOV UR4, 0xffffffff ;  /* 0xffffffff00047882 */ /* 0x000fc60000000000 */
[----:B------:R-:W-:Y:S05]  /*5c50*/  BRA.DIV UR4, `(.L_x_732) ;  /* 0x0000009604147947 */ /* 0x000fea000b800000 */
[----:B------:R-:W-:-:S13]  /*5c60*/  ELECT P6, URZ, PT ;  /* 0x00000000003f782f */ /* 0x000fda00038c0000 */
.L_x_950:
[----:B------:R-:W-:-:S07]  /*5c70*/  SEL R4, RZ, 0x1, !P6 ;  /* 0x00000001ff047807 */ /* 0x000fce0007000000 */
.L_x_731:
[----:B------:R-:W-:Y:S05]  /*5c80*/  BSYNC B0 ;  /* 0x0000000000007941 */ /* 0x000fea0003800000 */
.L_x_730:
[----:B------:R-:W-:-:S05]  /*5c90*/  IMAD.U32 R5, RZ, RZ, UR56 ;  /* 0x00000038ff057e24 */ /* 0x000fca000f8e00ff */
[----:B------:R-:W-:-:S13]  /*5ca0*/  ISETP.NE.AND P0, PT, R5, 0x3, PT ;  /* 0x000000030500780c */ /* 0x000fda0003f05270 */
[----:B------:R-:W-:Y:S05]  /*5cb0*/  @!P0 BRA `(.L_x_733) ;  /* 0x0000000000048947 */ /* 0x000fea0003800000 */
[----:B------:R-:W-:Y:S01]  /*5cc0*/  BPT.TRAP 0x1 ;  /* 0x000000040000795c */ /* 0x000fe20000300000 */
.L_x_733:
[----:B------:R-:W-:Y:S01]  /*5cd0*/  SHF.L.U32 R14, RZ, 0x1f, RZ ;  /* 0x0000001fff0e7819 */ /* 0x000fe200000006ff */
[----:B------:R-:W-:Y:S01]  /*5ce0*/  IMAD.MOV.U32 R8, RZ, RZ, RZ ;  /* 0x000000ffff087224 */ /* 0x000fe200078e00ff */
[----:B-----5:R-:W-:Y:S02]  /*5cf0*/  FSETP.NEU.AND P1, PT, R0, RZ, PT ;  /* 0x000000ff0000720b */ /* 0x020fe40003f2d000 */
[----:B------:R-:W1:Y:S11]  /*5d00*/  SYNCS.PHASECHK.TRANS64.TRYWAIT P2, [UR48+0x342b0], R14 ;  /* 0x0342b00eff0075a7 */ /* 0x000e760008040170 */
[----:B------:R-:W-:Y:S01]  /*5d10*/  @P1 LEA R16, R152, UR48, 0x1 ;  /* 0x0000003098101c11 */ /* 0x000fe2000f8e08ff */
[----:B-1----:R-:W-:Y:S06]  /*5d20*/  @!P2 BRA `(.L_x_734) ;  /* 0x0000009000f8a947 */ /* 0x002fec0003800000 */
.L_x_951:
        /* <DEDUP_REMOVED lines=16> */
.L_x_736:
[----:B------:R-:W-:Y:S05]  /*5e30*/  BSYNC B0 ;  /* 0x0000000000007941 */ /* 0x000fea0003800000 */
.L_x_735:
        /* <DEDUP_REMOVED lines=70> */
.L_x_738:
[----:B------:R-:W-:Y:S05]  /*62a0*/  BSYNC B0 ;  /* 0x0000000000007941 */ /* 0x000fea0003800000 */
.L_x_737:
[----:B-1----:R-:W-:Y:S01]  /*62b0*/  VIADD R4, R88, 0x30000 ;  /* 0x0003000058047836 */ /* 0x002fe20000000000 */
[----:B------:R-:W-:Y:S03]  /*62c0*/  BAR.SYNC.DEFER_BLOCKING 0x1, 0x80 ;  /* 0x0042000000007b1d */ /* 0x000fe60000010000 */
[----:B------:R-:W-:-:S03]  /*62d0*/  IMAD R21, R155, 0x2, R4 ;  /* 0x000000029b157824 */ /* 0x000fc600078e0204 */
[----:B------:R-:W-:Y:S05]  /*62e0*/  @!P0 BRA `(.L_x_739) ;  /* 0x0000000000048947 */ /* 0x000fea0003800000 */
[----:B------:R-:W-:Y:S01]  /*62f0*/  BPT.TRAP 0x1 ;  /* 0x000000040000795c */ /* 0x000fe20000300000 */
.L_x_739:
[----:B------:R-:W1:Y:S02]  /*6300*/  SYNCS.PHASECHK.TRANS64.TRYWAIT P3, [UR48+0x342b8], R14 ;  /* 0x0342b80eff0075a7 */ /* 0x000e640008060170 */
[----:B-1----:R-:W-:Y:S05]  /*6310*/  @!P3 BRA `(.L_x_740) ;  /* 0x0000008c0094b947 */ /* 0x002fea0003800000 */
.L_x_952:
        /* <DEDUP_REMOVED lines=36> */
.L_x_741:
        /* <DEDUP_REMOVED lines=42> */
.L_x_743:
[----:B------:R-:W-:Y:S05]  /*6800*/  BSYNC B0 ;  /* 0x0000000000007941 */ /* 0x000fea0003800000 */
.L_x_742:
[----:B------:R-:W-:Y:S06]  /*6810*/  BAR.SYNC.DEFER_BLOCKING 0x1, 0x80 ;  /* 0x0042000000007b1d */ /* 0x000fec0000010000 */
[----:B------:R-:W-:Y:S05]  /*6820*/  @!P0 BRA `(.L_x_744) ;  /* 0x0000000000048947 */ /* 0x000fea0003800000 */
[----:B------:R-:W-:Y:S01]  /*6830*/  BPT.TRAP 0x1 ;  /* 0x000000040000795c */ /* 0x000fe20000300000 */
.L_x_744:
[----:B------:R-:W-:-:S04]  /*6840*/  UIADD3 UR4, UR48, 0x342d0, URZ ;  /* 0x000342d030047890 */ /* 0x000fc8000fffe03f */
[----:B------:R-:W-:-:S09]  /*6850*/  UPRMT UR8, UR58, 0x654, UR4 ;  /* 0x000006543a087896 */ /* 0x000fd20008000004 */
[----:B------:R-:W-:Y:S01]  /*6860*/  SYNCS.ARRIVE.TRANS64.RED.A1T0 RZ, [UR8], RZ ;  /* 0x000000ffffff79a7 */ /* 0x000fe20008100408 */
[----:B------:R-:W-:Y:S05]  /*6870*/  @!P0 BRA `(.L_x_745) ;  /* 0x0000000000048947 */ /* 0x000fea0003800000 */
[----:B------:R-:W-:Y:S01]  /*6880*/  BPT.TRAP 0x1 ;  /* 0x000000040000795c */ /* 0x000fe20000300000 */
.L_x_745:
[----:B------:R-:W2:Y:S02]  /*6890*/  SYNCS.PHASECHK.TRANS64.TRYWAIT P3, [UR48+0x342c0], R14 ;  /* 0x0342c00eff0075a7 */ /* 0x000ea40008060170 */
[----:B--2---:R-:W-:Y:S05]  /*68a0*/  @!P3 BRA `(.L_x_746) ;  /* 0x000000880048b947 */ /* 0x004fea0003800000 */
.L_x_953:
        /* <DEDUP_REMOVED lines=36> */
.L_x_747:
        /* <DEDUP_REMOVED lines=42> */
.L_x_749:
[----:B------:R-:W-:Y:S05]  /*6d90*/  BSYNC B0 ;  /* 0x0000000000007941 */ /* 0x000fea0003800000 */
.L_x_748:
[----:B------:R-:W-:Y:S06]  /*6da0*/  BAR.SYNC.DEFER_BLOCKING 0x1, 0x80 ;  /* 0x0042000000007b1d */ /* 0x000fec0000010000 */
[----:B------:R-:W-:Y:S05]  /*6db0*/  @!P0 BRA `(.L_x_750) ;  /* 0x0000000000048947 */ /* 0x000fea0003800000 */
[----:B------:R-:W-:Y:S01]  /*6dc0*/  BPT.TRAP 0x1 ;  /* 0x000000040000795c */ /* 0x000fe20000300000 */
.L_x_750:
[----:B------:R-:W-:-:S04]  /*6dd0*/  UIADD3 UR4, UR48, 0x342d8, URZ ;  /* 0x000342d830047890 */ /* 0x000fc8000fffe03f */
[----:B------:R-:W-:-:S09]  /*6de0*/  UPRMT UR9, UR58, 0x654, UR4 ;  /* 0x000006543a097896 */ /* 0x000fd20008000004 */
[----:B------:R-:W-:Y:S01]  /*6df0*/  SYNCS.ARRIVE.TRANS64.RED.A1T0 RZ, [UR9], RZ ;  /* 0x000000ffffff79a7 */ /* 0x000fe20008100409 */
[----:B------:R-:W-:Y:S05]  /*6e00*/  @!P0 BRA `(.L_x_751) ;  /* 0x0000000000048947 */ /* 0x000fea0003800000 */
[----:B------:R-:W-:Y:S01]  /*6e10*/  BPT.TRAP 0x1 ;  /* 0x000000040000795c */ /* 0x000fe20000300000 */
.L_x_751:
[----:B------:R-:W2:Y:S02]  /*6e20*/  SYNCS.PHASECHK.TRANS64.TRYWAIT P3, [UR48+0x342c8], R14 ;  /* 0x0342c80eff0075a7 */ /* 0x000ea40008060170 */
[----:B--2---:R-:W-:Y:S05]  /*6e30*/  @!P3 BRA `(.L_x_752) ;  /* 0x0000008000fcb947 */ /* 0x004fea0003800000 */
.L_x_954:
        /* <DEDUP_REMOVED lines=36> */
.L_x_753:
        /* <DEDUP_REMOVED lines=42> */
.L_x_755:
[----:B------:R-:W-:Y:S05]  /*7320*/  BSYNC B0 ;  /* 0x0000000000007941 */ /* 0x000fea0003800000 */
.L_x_754:
[----:B------:R-:W-:Y:S06]  /*7330*/  BAR.SYNC.DEFER_BLOCKING 0x1, 0x80 ;  /* 0x0042000000007b1d */ /* 0x000fec0000010000 */
[----:B------:R-:W-:Y:S05]  /*7340*/  @!P0 BRA `(.L_x_756) ;  /* 0x0000000000048947 */ /* 0x000fea0003800000 */
[----:B------:R-:W-:Y:S01]  /*7350*/  BPT.TRAP 0x1 ;  /* 0x000000040000795c */ /* 0x000fe20000300000 */
.L_x_756:
[----:B------:R-:W-:-:S04]  /*7360*/  UIADD3 UR4, UR48, 0x342e0, URZ ;  /* 0x000342e030047890 */ /* 0x000fc8000fffe03f */
[----:B------:R-:W-:-:S09]  /*7370*/  UPRMT UR10, UR58, 0x654, UR4 ;  /* 0x000006543a0a7896 */ /* 0x000fd20008000004 */
[----:B------:R-:W-:Y:S01]  /*7380*/  SYNCS.ARRIVE.TRANS64.RED.A1T0 RZ, [UR10], RZ ;  /* 0x000000ffffff79a7 */ /* 0x000fe2000810040a */
[----:B------:R-:W-:Y:S05]  /*7390*/  @!P0 BRA `(.L_x_757) ;  /* 0x0000000000048947 */ /* 0x000fea0003800000 */
[----:B------:R-:W-:Y:S01]  /*73a0*/  BPT.TRAP 0x1 ;  /* 0x000000040000795c */ /* 0x000fe20000300000 */
.L_x_757:
[----:B------:R-:W-:-:S05]  /*73b0*/  IMAD.MOV.U32 R8, RZ, RZ, 0x1 ;  /* 0x00000001ff087424 */ /* 0x000fca00078e00ff */
[----:B------:R-:W-:-:S04]  /*73c0*/  SHF.L.U32 R8, R8, 0x1f, RZ ;  /* 0x0000001f08087819 */ /* 0x000fc800000006ff */
[----:B------:R-:W2:Y:S02]  /*73d0*/  SYNCS.PHASECHK.TRANS64.TRYWAIT P3, [UR48+0x342b0], R8 ;  /* 0x0342b008ff0075a7 */ /* 0x000ea40008060170 */
[----:B--2---:R-:W-:Y:S05]  /*73e0*/  @!P3 BRA `(.L_x_758) ;  /* 0x0000007c00a8b947 */ /* 0x004fea0003800000 */
.L_x_955:
        /* <DEDUP_REMOVED lines=36> */
.L_x_759:
        /* <DEDUP_REMOVED lines=42> */
.L_x_761:
[----:B------:R-:W-:Y:S05]  /*78d0*/  BSYNC B0 ;  /* 0x0000000000007941 */ /* 0x000fea0003800000 */
.L_x_760:
[----:B------:R-:W-:Y:S06]  /*78e0*/  BAR.SYNC.DEFER_BLOCKING 0x1, 0x80 ;  /* 0x0042000000007b1d */ /* 0x000fec0000010000 */
[----:B------:R-:W-:Y:S05]  /*78f0*/  @!P0 BRA `(.L_x_762) ;  /* 0x0000000000048947 */ /* 0x000fea0003800000 */
[----:B------:R-:W-:Y:S01]  /*7900*/  BPT.TRAP 0x1 ;  /* 0x000000040000795c */ /* 0x000fe20000300000 */
.L_x_762:
[----:B------:R-:W-:-:S04]  /*7910*/  UIADD3 UR7, UR48, 0x342e8, URZ ;  /* 0x000342e830077890 */ /* 0x000fc8000fffe03f */
[----:B------:R-:W-:-:S09]  /*7920*/  UPRMT UR7, UR58, 0x654, UR7 ;  /* 0x000006543a077896 */ /* 0x000fd20008000007 */
[----:B------:R-:W-:Y:S01]  /*7930*/  SYNCS.ARRIVE.TRANS64.RED.A1T0 RZ, [UR7], RZ ;  /* 0x000000ffffff79a7 */ /* 0x000fe20008100407 */
[----:B------:R-:W-:Y:S05]  /*7940*/  @!P0 BRA `(.L_x_763) ;  /* 0x0000000000048947 */ /* 0x000fea0003800000 */
[----:B------:R-:W-:Y:S01]  /*7950*/  BPT.TRAP 0x1 ;  /* 0x000000040000795c */ /* 0x000fe20000300000 */
.L_x_763:
[----:B------:R-:W2:Y:S02]  /*7960*/  SYNCS.PHASECHK.TRANS64.TRYWAIT P3, [UR48+0x342b8], R8 ;  /* 0x0342b808ff0075a7 */ /* 0x000ea40008060170 */
[----:B--2---:R-:W-:Y:S05]  /*7970*/  @!P3 BRA `(.L_x_764) ;  /* 0x00000078005cb947 */ /* 0x004fea0003800000 */
.L_x_956:
        /* <DEDUP_REMOVED lines=36> */
.L_x_765:
        /* <DEDUP_REMOVED lines=42> */
.L_x_767:
[----:B------:R-:W-:Y:S05]  /*7e60*/  BSYNC B0 ;  /* 0x0000000000007941 */ /* 0x000fea0003800000 */
.L_x_766:
[----:B------:R-:W-:Y:S06]  /*7e70*/  BAR.SYNC.DEFER_BLOCKING 0x1, 0x80 ;  /* 0x0042000000007b1d */ /* 0x000fec0000010000 */
[----:B------:R-:W-:Y:S05]  /*7e80*/  @!P0 BRA `(.L_x_768) ;  /* 0x0000000000048947 */ /* 0x000fea0003800000 */
[----:B------:R-:W-:Y:S01]  /*7e90*/  BPT.TRAP 0x1 ;  /* 0x000000040000795c */ /* 0x000fe20000300000 */
.L_x_768:
[----:B------:R-:W-:Y:S01]  /*7ea0*/  SYNCS.ARRIVE.TRANS64.RED.A1T0 RZ, [UR8], RZ ;  /* 0x000000ffffff79a7 */ /* 0x000fe20008100408 */
[----:B------:R-:W-:Y:S05]  /*7eb0*/  @!P0 BRA `(.L_x_769) ;  /* 0x0000000000048947 */ /* 0x000fea0003800000 */
[----:B------:R-:W-:Y:S01]  /*7ec0*/  BPT.TRAP 0x1 ;  /* 0x000000040000795c */ /* 0x000fe20000300000 */
.L_x_769:
[----:B------:R-:W2:Y:S02]  /*7ed0*/  SYNCS.PHASECHK.TRANS64.TRYWAIT P3, [UR48+0x342c0], R8 ;  /* 0x0342c008ff0075a7 */ /* 0x000ea40008060170 */
[----:B--2---:R-:W-:Y:S05]  /*7ee0*/  @!P3 BRA `(.L_x_770) ;  /* 0x000000740018b947 */ /* 0x004fea0003800000 */
.L_x_957:
        /* <DEDUP_REMOVED lines=36> */
.L_x_771:
        /* <DEDUP_REMOVED lines=42> */
.L_x_773:
[----:B------:R-:W-:Y:S05]  /*83d0*/  BSYNC B0 ;  /* 0x0000000000007941 */ /* 0x000fea0003800000 */
.L_x_772:
[----:B------:R-:W-:Y:S06]  /*83e0*/  BAR.SYNC.DEFER_BLOCKING 0x1, 0x80 ;  /* 0x0042000000007b1d */ /* 0x000fec0000010000 */
[----:B------:R-:W-:Y:S05]  /*83f0*/  @!P0 BRA `(.L_x_774) ;  /* 0x0000000000048947 */ /* 0x000fea0003800000 */
[----:B------:R-:W-:Y:S01]  /*8400*/  BPT.TRAP 0x1 ;  /* 0x000000040000795c */ /* 0x000fe20000300000 */
.L_x_774:
[----:B------:R-:W-:Y:S01]  /*8410*/  SYNCS.ARRIVE.TRANS64.RED.A1T0 RZ, [UR9], RZ ;  /* 0x000000ffffff79a7 */ /* 0x000fe20008100409 */
[----:B------:R-:W-:Y:S05]  /*8420*/  @!P0 BRA `(.L_x_775) ;  /* 0x0000000000048947 */ /* 0x000fea0003800000 */
[----:B------:R-:W-:Y:S01]  /*8430*/  BPT.TRAP 0x1 ;  /* 0x000000040000795c */ /* 0x000fe20000300000 */
.L_x_775:
[----:B------:R-:W3:Y:S02]  /*8440*/  SYNCS.PHASECHK.TRANS64.TRYWAIT P3, [UR48+0x342c8], R8 ;  /* 0x0342c808ff0075a7 */ /* 0x000ee40008060170 */
[----:B---3--:R-:W-:Y:S05]  /*8450*/  @!P3 BRA `(.L_x_776) ;  /* 0x0000006c00d4b947 */ /* 0x008fea0003800000 */
.L_x_958:
        /* <DEDUP_REMOVED lines=36> */
.L_x_777:
        /* <DEDUP_REMOVED lines=42> */
.L_x_779:
[----:B------:R-:W-:Y:S05]  /*8940*/  BSYNC B0 ;  /* 0x0000000000007941 */ /* 0x000fea0003800000 */
.L_x_778:
[----:B------:R-:W-:Y:S06]  /*8950*/  BAR.SYNC.DEFER_BLOCKING 0x1, 0x80 ;  /* 0x0042000000007b1d */ /* 0x000fec0000010000 */
[----:B------:R-:W-:Y:S05]  /*8960*/  @!P0 BRA `(.L_x_780) ;  /* 0x0000000000048947 */ /* 0x000fea0003800000 */
[----:B------:R-:W-:Y:S01]  /*8970*/  BPT.TRAP 0x1 ;  /* 0x000000040000795c */ /* 0x000fe20000300000 */
.L_x_780:
[----:B------:R-:W-:Y:S01]  /*8980*/  UISETP.NE.AND UP0, UPT, UR54, 0x3, UPT ;  /* 0x000000033600788c */ /* 0x000fe2000bf05270 */
[----:B------:R-:W-:Y:S05]  /*8990*/  SYNCS.ARRIVE.TRANS64.RED.A1T0 RZ, [UR10], RZ ;  /* 0x000000ffffff79a7 */ /* 0x000fea000810040a */
[----:B------:R-:W-:-:S13]  /*89a0*/  PLOP3.LUT P1, PT, PT, PT, UP0, 0x80, 0x0 ;  /* 0x000000000000781c */ /* 0x000fda0003f2f008 */
[----:B------:R-:W-:Y:S05]  /*89b0*/  @!P1 BRA `(.L_x_781) ;  /* 0x0000000000049947 */ /* 0x000fea0003800000 */
[----:B------:R-:W-:Y:S01]  /*89c0*/  BPT.TRAP 0x1 ;  /* 0x000000040000795c */ /* 0x000fe20000300000 */
.L_x_781:
[----:B------:R-:W-:Y:S02]  /*89d0*/  R2UR UR4, R2 ;  /* 0x00000000020472ca */ /* 0x000fe400000e0000 */
[----:B------:R-:W-:Y:S02]  /*89e0*/  SHF.L.U32 R0, R154, 0x1f, RZ ;  /* 0x0000001f9a007819 */ /* 0x000fe400000006ff */
[----:B------:R-:W-:-:S09]  /*89f0*/  LEA R19, R2, UR48, 0x4 ;  /* 0x0000003002137c11 */ /* 0x000fd2000f8e20ff */
[----:B------:R-:W-:-:S09]  /*8a00*/  ULEA UR4, UR4, UR48, 0x3 ;  /* 0x0000003004047291 */ /* 0x000fd2000f8e183f */
[----:B------:R-:W4:Y:S02]  /*8a10*/  SYNCS.PHASECHK.TRANS64.TRYWAIT P2, [UR4+0x34200], R0 ;  /* 0x03420000ff0075a7 */ /* 0x000f240008040144 */
[----:B----4-:R-:W-:Y:S05]  /*8a20*/  @!P2 BRA `(.L_x_782) ;  /* 0x000000680078a947 */ /* 0x010fea0003800000 */
.L_x_959:
        /* <DEDUP_REMOVED lines=9> */
.L_x_783:
        /* <DEDUP_REMOVED lines=30> */
.L_x_785:
[----:B------:R-:W-:Y:S02]  /*8ca0*/  R2UR UR4, R2 ;  /* 0x00000000020472ca */ /* 0x000fe400000e0000 */
[----:B------:R-:W-:Y:S02]  /*8cb0*/  SHF.L.U32 R3, R154, 0x1f, RZ ;  /* 0x0000001f9a037819 */ /* 0x000fe400000006ff */
[----:B------:R-:W-:-:S09]  /*8cc0*/  LEA R0, R2, UR48, 0x4 ;  /* 0x0000003002007c11 */ /* 0x000fd2000f8e20ff */
[----:B------:R-:W-:-:S09]  /*8cd0*/  ULEA UR4, UR4, UR48, 0x3 ;  /* 0x0000003004047291 */ /* 0x000fd2000f8e183f */
[----:B------:R-:W1:Y:S02]  /*8ce0*/  SYNCS.PHASECHK.TRANS64.TRYWAIT P2, [UR4+0x34200], R3 ;  /* 0x03420003ff0075a7 */ /* 0x000e640008040144 */
[----:B-1----:R-:W-:Y:S05]  /*8cf0*/  @!P2 BRA `(.L_x_786) ;  /* 0x0000006400dca947 */ /* 0x002fea0003800000 */
.L_x_960:
        /* <DEDUP_REMOVED lines=9> */
.L_x_787:
        /* <DEDUP_REMOVED lines=11> */
.L_x_784:
        /* <DEDUP_REMOVED lines=55> */
.L_x_790:
[----:B------:R-:W-:Y:S05]  /*91b0*/  BSYNC B0 ;  /* 0x0000000000007941 */ /* 0x000fea0003800000 */
.L_x_789:
        /* <DEDUP_REMOVED lines=9> */
.L_x_792:
[----:B------:R-:W-:Y:S05]  /*9250*/  BSYNC B0 ;  /* 0x0000000000007941 */ /* 0x000fea0003800000 */
.L_x_791:
[----:B-1----:R1:W5:Y:S02]  /*9260*/  ATOMG.E.EXCH.STRONG.GPU PT, RZ, [R4], R3 ;  /* 0x0000000304ff73a8 */ /* 0x00236400041ee100 */
.L_x_788:
[----:B------:R-:W-:-:S04]  /*9270*/  DEPBAR.LE SB0, 0x0 ;  /* 0x000080000000791a */ /* 0x000fc80000000000 */
[----:B------:R-:W-:Y:S05]  /*9280*/  @!P0 BRA `(.L_x_793) ;  /* 0x0000000000048947 */ /* 0x000fea0003800000 */
[----:B------:R-:W-:Y:S01]  /*9290*/  BPT.TRAP 0x1 ;  /* 0x000000040000795c */ /* 0x000fe20000300000 */
.L_x_793:
[----:B------:R-:W-:Y:S01]  /*92a0*/  IMAD.U32 R0, RZ, RZ, UR55 ;  /* 0x00000037ff007e24 */ /* 0x000fe2000f8e00ff */
[----:B-----5:R-:W-:Y:S01]  /*92b0*/  SYNCS.ARRIVE.TRANS64.RED.A1T0 RZ, [UR7], RZ ;  /* 0x000000ffffff79a7 */ /* 0x020fe20008100407 */
[----:B------:R-:W-:Y:S02]  /*92c0*/  LOP3.LUT R158, R158, 0x1, RZ, 0x3c, !PT ;  /* 0x000000019e9e7812 */ /* 0x000fe400078e3cff */
[----:B------:R4:W-:Y:S02]  /*92d0*/  SYNCS.ARRIVE.TRANS64.A1T0 RZ, [R0+UR50], RZ ;  /* 0x000000ff00ff79a7 */ /* 0x0009e40008100032 */
[----:B----4-:R-:W-:Y:S01]  /*92e0*/  SEL R0, RZ, 0x1, !P2 ;  /* 0x00000001ff007807 */ /* 0x010fe20005000000 */
[----:B------:R-:W-:Y:S06]  /*92f0*/  @P1 BRA `(.L_x_794) ;  /* 0xffffffa800c81947 */ /* 0x000fec000383ffff */
[----:B------:R-:W-:Y:S05]  /*9300*/  EXIT ;  /* 0x000000000000794d */ /* 0x000fea0003800000 */
.L_x_694:
        /* <DEDUP_REMOVED lines=41> */
.L_x_798:
[----:B------:R-:W-:Y:S05]  /*95a0*/  BSYNC B0 ;  /* 0x0000000000007941 */ /* 0x000fea0003800000 */
.L_x_797:
        /* <DEDUP_REMOVED lines=21> */
.L_x_801:
        /* <DEDUP_REMOVED lines=35> */
.L_x_800:
[----:B------:R-:W-:Y:S05]  /*9930*/  BSYNC B0 ;  /* 0x0000000000007941 */ /* 0x000fea0003800000 */
.L_x_799:
[----:B---3--:R-:W3:Y:S01]  /*9940*/  S2R R0, SR_LANEID ;  /* 0x0000000000007919 */ /* 0x008ee20000000000 */
[----:B------:R-:W-:Y:S01]  /*9950*/  ELECT P0, URZ, PT ;  /* 0x00000000003f782f */ /* 0x000fe20003800000 */
[----:B------:R-:W-:Y:S01]  /*9960*/  NOP ;  /* 0x0000000000007918 */ /* 0x000fe20000000000 */
[----:B------:R-:W-:Y:S11]  /*9970*/  BSSY B0, `(.L_x_802) ;  /* 0x0000004000007945 */ /* 0x000ff60003800000 */
[----:B------:R-:W-:Y:S05]  /*9980*/  @!P0 BRA `(.L_x_803) ;  /* 0x0000000000088947 */ /* 0x000fea0003800000 */
[----:B------:R0:W-:Y:S01]  /*9990*/  UTMACMDFLUSH ;  /* 0x00000000000079b7 */ /* 0x0001e20000000000 */
[----:B------:R-:W-:-:S04]  /*99a0*/  DEPBAR.LE SB0, 0x0 ;  /* 0x000080000000791a */ /* 0x000fc80000000000 */
.L_x_803:
[----:B------:R-:W-:Y:S05]  /*99b0*/  BSYNC B0 ;  /* 0x0000000000007941 */ /* 0x000fea0003800000 */
.L_x_802:
        /* <DEDUP_REMOVED lines=14> */
.L_x_961:
[----:B------:R-:W-:Y:S01]  /*9aa0*/  IMAD.MOV.U32 R4, RZ, RZ, 0x1 ;  /* 0x00000001ff047424 */ /* 0x000fe200078e00ff */
[----:B------:R-:W-:Y:S01]  /*9ab0*/  ULDC UR29, c[0x0][0x598] ;  /* 0x00016600001d7ab9 */ /* 0x000fe20000000800 */
[----:B-1----:R-:W-:Y:S01]  /*9ac0*/  IMAD.MOV.U32 R0, RZ, RZ, RZ ;  /* 0x000000ffff007224 */ /* 0x002fe200078e00ff */
[----:B------:R-:W-:Y:S01]  /*9ad0*/  ULDC UR28, c[0x0][0x580] ;  /* 0x00016000001c7ab9 */ /* 0x000fe20000000800 */
[----:B------:R-:W-:Y:S01]  /*9ae0*/  ULDC.64 UR24, c[0x0][0x590] ;  /* 0x0001640000187ab9 */ /* 0x000fe20000000a00 */
[----:B------:R-:W-:-:S05]  /*9af0*/  ULDC.64 UR26, c[0x0][0x588] ;  /* 0x00016200001a7ab9 */ /* 0x000fca0000000a00 */
.L_x_865:
[----:B------:R-:W-:-:S06]  /*9b00*/  UISETP.NE.AND UP0, UPT, UR31, 0x3, UPT ;  /* 0x000000031f00788c */ /* 0x000fcc000bf05270 */
[----:B------:R-:W-:-:S13]  /*9b10*/  PLOP3.LUT P1, PT, PT, PT, UP0, 0x80, 0x0 ;  /* 0x000000000000781c */ /* 0x000fda0003f2f008 */
[----:B-----5:R-:W-:Y:S05]  /*9b20*/  @!P1 BRA `(.L_x_805) ;  /* 0x0000000000049947 */ /* 0x020fea0003800000 */
[----:B------:R-:W-:Y:S01]  /*9b30*/  BPT.TRAP 0x1 ;  /* 0x000000040000795c */ /* 0x000fe20000300000 */
.L_x_805:
[----:B------:R-:W-:Y:S02]  /*9b40*/  R2UR UR7, R2 ;  /* 0x00000000020772ca */ /* 0x000fe400000e0000 */
[----:B------:R-:W-:Y:S02]  /*9b50*/  SHF.L.U32 R3, R0, 0x1f, RZ ;  /* 0x0000001f00037819 */ /* 0x000fe400000006ff */
[----:B------:R-:W-:-:S09]  /*9b60*/  LEA R8, R2, UR6, 0x4 ;  /* 0x0000000602087c11 */ /* 0x000fd2000f8e20ff */
[----:B------:R-:W-:-:S09]  /*9b70*/  ULEA UR7, UR7, UR6, 0x3 ;  /* 0x0000000607077291 */ /* 0x000fd2000f8e183f */
[----:B------:R-:W1:Y:S02]  /*9b80*/  SYNCS.PHASECHK.TRANS64.TRYWAIT P0, [UR7+0x34200], R3 ;  /* 0x03420003ff0075a7 */ /* 0x000e640008000147 */
[----:B-1----:R-:W-:Y:S05]  /*9b90*/  @!P0 BRA `(.L_x_806) ;  /* 0x0000005800648947 */ /* 0x002fea0003800000 */
.L_x_962:
        /* <DEDUP_REMOVED lines=9> */
.L_x_807:
        /* <DEDUP_REMOVED lines=14> */
.L_x_808:
[----:B------:R-:W-:Y:S05]  /*9d10*/  @!P0 BRA `(.L_x_809) ;  /* 0x0000000000188947 */ /* 0x000fea0003800000 */
[----:B------:R-:W3:Y:S02]  /*9d20*/  LDC.64 R4, c[0x0][0x590] ;  /* 0x00016400ff047b82 */ /* 0x000ee40000000a00 */
[----:B---3--:R-:W-:-:S06]  /*9d30*/  IMAD.WIDE R4, R18, 0x8, R4 ;  /* 0x0000000812047825 */ /* 0x008fcc00078e0204 */
[----:B------:R-:W1:Y:S04]  /*9d40*/  LDG.E.64 R4, desc[UR38][R4.64] ;  /* 0x0000002604047981 */ /* 0x000e68000c1e1b00 */
[----:B-1----:R-:W3:Y:S02]  /*9d50*/  LD.E R3, desc[UR38][R4.64] ;  /* 0x0000002604037980 */ /* 0x002ee4000c101900 */
[----:B---3--:R-:W-:Y:S01]  /*9d60*/  FSETP.NEU.AND P0, PT, R3, RZ, PT ;  /* 0x000000ff0300720b */ /* 0x008fe20003f0d000 */
[----:B------:R-:W-:-:S12]  /*9d70*/  BRA `(.L_x_810) ;  /* 0x0000000000247947 */ /* 0x000fd80003800000 */
.L_x_809:
        /* <DEDUP_REMOVED lines=9> */
.L_x_810:
[----:B------:R-:W-:Y:S01]  /*9e10*/  UISETP.NE.AND UP0, UPT, UR30, 0x3, UPT ;  /* 0x000000031e00788c */ /* 0x000fe2000bf05270 */
[----:B------:R-:W-:-:S05]  /*9e20*/  ELECT P1, URZ, PT ;  /* 0x00000000003f782f */ /* 0x000fca0003820000 */
[----:B------:R-:W-:Y:S02]  /*9e30*/  PLOP3.LUT P2, PT, PT, PT, UP0, 0x80, 0x0 ;  /* 0x000000000000781c */ /* 0x000fe40003f4f008 */
[----:B------:R-:W-:-:S11]  /*9e40*/  PLOP3.LUT P0, PT, P0, P1, PT, 0x2a, 0x0 ;  /* 0x000000000000781c */ /* 0x000fd60000702572 */
[----:B------:R-:W-:Y:S05]  /*9e50*/  @!P2 BRA `(.L_x_811) ;  /* 0x000000000004a947 */ /* 0x000fea0003800000 */
[----:B------:R-:W-:Y:S01]  /*9e60*/  BPT.TRAP 0x1 ;  /* 0x000000040000795c */ /* 0x000fe20000300000 */
.L_x_811:
[----:B-1----:R-:W-:-:S05]  /*9e70*/  IMAD.MOV.U32 R3, RZ, RZ, 0x1 ;  /* 0x00000001ff037424 */ /* 0x002fca00078e00ff */
[----:B------:R-:W-:-:S04]  /*9e80*/  SHF.L.U32 R3, R3, 0x1f, RZ ;  /* 0x0000001f03037819 */ /* 0x000fc800000006ff */
[----:B------:R-:W1:Y:S02]  /*9e90*/  SYNCS.PHASECHK.TRANS64.TRYWAIT P1, [UR6+0x342d0], R3 ;  /* 0x0342d003ff0075a7 */ /* 0x000e640008020146 */
[----:B-1----:R-:W-:Y:S05]  /*9ea0*/  @!P1 BRA `(.L_x_812) ;  /* 0x0000005400b89947 */ /* 0x002fea0003800000 */
.L_x_963:
        /* <DEDUP_REMOVED lines=9> */
.L_x_815:
[----:B-1----:R-:W1:Y:S02]  /*9f40*/  LDC R4, c[0x0][0x828] ;  /* 0x00020a00ff047b82 */ /* 0x002e640000000800 */
[----:B-1----:R3:W-:Y:S02]  /*9f50*/  SYNCS.ARRIVE.TRANS64.RED.A0TR RZ, [UR6+0x342b0], R4 ;  /* 0x0342b004ffff79a7 */ /* 0x0027e40008300406 */
.L_x_814:
[----:B------:R-:W-:Y:S05]  /*9f60*/  BSYNC B0 ;  /* 0x0000000000007941 */ /* 0x000fea0003800000 */
.L_x_813:
[----:B------:R-:W-:Y:S05]  /*9f70*/  @!P2 BRA `(.L_x_816) ;  /* 0x000000000004a947 */ /* 0x000fea0003800000 */
[----:B------:R-:W-:Y:S01]  /*9f80*/  BPT.TRAP 0x1 ;  /* 0x000000040000795c */ /* 0x000fe20000300000 */
.L_x_816:
[----:B------:R-:W-:-:S04]  /*9f90*/  UIADD3 UR13, UR6, 0x342b0, URZ ;  /* 0x000342b0060d7890 */ /* 0x000fc8000fffe03f */
[----:B------:R-:W-:-:S09]  /*9fa0*/  UPRMT UR7, UR43, 0x654, UR13 ;  /* 0x000006542b077896 */ /* 0x000fd2000800000d */
[----:B------:R-:W-:Y:S01]  /*9fb0*/  SYNCS.ARRIVE.TRANS64.RED.A1T0 RZ, [UR7], RZ ;  /* 0x000000ffffff79a7 */ /* 0x000fe20008100407 */
[----:B------:R-:W-:Y:S05]  /*9fc0*/  @!P2 BRA `(.L_x_817) ;  /* 0x000000000004a947 */ /* 0x000fea0003800000 */
[----:B------:R-:W-:Y:S01]  /*9fd0*/  BPT.TRAP 0x1 ;  /* 0x000000040000795c */ /* 0x000fe20000300000 */
.L_x_817:
[----:B------:R-:W4:Y:S02]  /*9fe0*/  SYNCS.PHASECHK.TRANS64.TRYWAIT P1, [UR6+0x342d8], R3 ;  /* 0x0342d803ff0075a7 */ /* 0x000f240008020146 */
[----:B----4-:R-:W-:Y:S05]  /*9ff0*/  @!P1 BRA `(.L_x_818) ;  /* 0x00000054007c9947 */ /* 0x010fea0003800000 */
.L_x_964:
        /* <DEDUP_REMOVED lines=11> */
.L_x_821:
[----:B-1-3--:R-:W1:Y:S02]  /*a0b0*/  LDC R4, c[0x0][0x828] ;  /* 0x00020a00ff047b82 */ /* 0x00ae640000000800 */
[----:B-1----:R4:W-:Y:S02]  /*a0c0*/  SYNCS.ARRIVE.TRANS64.RED.A0TR RZ, [UR6+0x342b8], R4 ;  /* 0x0342b804ffff79a7 */ /* 0x0029e40008300406 */
.L_x_820:
[----:B------:R-:W-:Y:S05]  /*a0d0*/  BSYNC B0 ;  /* 0x0000000000007941 */ /* 0x000fea0003800000 */
.L_x_819:
[----:B------:R-:W-:Y:S05]  /*a0e0*/  @!P2 BRA `(.L_x_822) ;  /* 0x000000000004a947 */ /* 0x000fea0003800000 */
[----:B------:R-:W-:Y:S01]  /*a0f0*/  BPT.TRAP 0x1 ;  /* 0x000000040000795c */ /* 0x000fe20000300000 */
.L_x_822:
[----:B------:R-:W-:Y:S02]  /*a100*/  UIADD3 UR9, UR6, 0x342b8, URZ ;  /* 0x000342b806097890 */ /* 0x000fe4000fffe03f */
[----:B------:R-:W-:Y:S02]  /*a110*/  UIADD3 UR22, UR18, 0x20, URZ ;  /* 0x0000002012167890 */ /* 0x000fe4000fffe03f */
[----:B------:R-:W-:-:S09]  /*a120*/  UPRMT UR16, UR43, 0x654, UR9 ;  /* 0x000006542b107896 */ /* 0x000fd20008000009 */
[----:B------:R-:W-:Y:S01]  /*a130*/  SYNCS.ARRIVE.TRANS64.RED.A1T0 RZ, [UR16], RZ ;  /* 0x000000ffffff79a7 */ /* 0x000fe20008100410 */
[----:B------:R-:W-:Y:S05]  /*a140*/  @!P2 BRA `(.L_x_823) ;  /* 0x000000000004a947 */ /* 0x000fea0003800000 */
[----:B------:R-:W-:Y:S01]  /*a150*/  BPT.TRAP 0x1 ;  /* 0x000000040000795c */ /* 0x000fe20000300000 */
.L_x_823:
[----:B------:R-:W5:Y:S02]  /*a160*/  SYNCS.PHASECHK.TRANS64.TRYWAIT P1, [UR6+0x342e0], R3 ;  /* 0x0342e003ff0075a7 */ /* 0x000f640008020146 */
[----:B-----5:R-:W-:Y:S05]  /*a170*/  @!P1 BRA `(.L_x_824) ;  /* 0x0000005400349947 */ /* 0x020fea0003800000 */
.L_x_965:
        /* <DEDUP_REMOVED lines=10> */
.L_x_827:
[----:B---34-:R-:W1:Y:S02]  /*a220*/  LDC R4, c[0x0][0x828] ;  /* 0x00020a00ff047b82 */ /* 0x018e640000000800 */
[----:B-1----:R1:W-:Y:S02]  /*a230*/  SYNCS.ARRIVE.TRANS64.RED.A0TR RZ, [UR6+0x342c0], R4 ;  /* 0x0342c004ffff79a7 */ /* 0x0023e40008300406 */
.L_x_826:
[----:B------:R-:W-:Y:S05]  /*a240*/  BSYNC B0 ;  /* 0x0000000000007941 */ /* 0x000fea0003800000 */
.L_x_825:
[----:B------:R-:W-:Y:S05]  /*a250*/  @!P2 BRA `(.L_x_828) ;  /* 0x000000000004a947 */ /* 0x000fea0003800000 */
[----:B------:R-:W-:Y:S01]  /*a260*/  BPT.TRAP 0x1 ;  /* 0x000000040000795c */ /* 0x000fe20000300000 */
.L_x_828:
[----:B------:R-:W-:-:S04]  /*a270*/  UIADD3 UR17, UR6, 0x342c0, URZ ;  /* 0x000342c006117890 */ /* 0x000fc8000fffe03f */
[----:B------:R-:W-:-:S09]  /*a280*/  UPRMT UR33, UR43, 0x654, UR17 ;  /* 0x000006542b217896 */ /* 0x000fd20008000011 */
[----:B------:R-:W-:Y:S01]  /*a290*/  SYNCS.ARRIVE.TRANS64.RED.A1T0 RZ, [UR33], RZ ;  /* 0x000000ffffff79a7 */ /* 0x000fe20008100421 */
[----:B------:R-:W-:Y:S05]  /*a2a0*/  @!P2 BRA `(.L_x_829) ;  /* 0x000000000004a947 */ /* 0x000fea0003800000 */
[----:B------:R-:W-:Y:S01]  /*a2b0*/  BPT.TRAP 0x1 ;  /* 0x000000040000795c */ /* 0x000fe20000300000 */
.L_x_829:
[----:B------:R-:W5:Y:S02]  /*a2c0*/  SYNCS.PHASECHK.TRANS64.TRYWAIT P1, [UR6+0x342e8], R3 ;  /* 0x0342e803ff0075a7 */ /* 0x000f640008020146 */
[----:B-----5:R-:W-:Y:S05]  /*a2d0*/  @!P1 BRA `(.L_x_830) ;  /* 0x0000005000f49947 */ /* 0x020fea0003800000 */
.L_x_966:
        /* <DEDUP_REMOVED lines=10> */
.L_x_833:
[----:B---34-:R-:W1:Y:S02]  /*a380*/  LDC R4, c[0x0][0x828] ;  /* 0x00020a00ff047b82 */ /* 0x018e640000000800 */
[----:B-1----:R1:W-:Y:S02]  /*a390*/  SYNCS.ARRIVE.TRANS64.RED.A0TR RZ, [UR6+0x342c8], R4 ;  /* 0x0342c804ffff79a7 */ /* 0x0023e40008300406 */
.L_x_832:
[----:B------:R-:W-:Y:S05]  /*a3a0*/  BSYNC B0 ;  /* 0x0000000000007941 */ /* 0x000fea0003800000 */
.L_x_831:
[----:B------:R-:W-:Y:S05]  /*a3b0*/  @!P2 BRA `(.L_x_834) ;  /* 0x000000000004a947 */ /* 0x000fea0003800000 */
[----:B------:R-:W-:Y:S01]  /*a3c0*/  BPT.TRAP 0x1 ;  /* 0x000000040000795c */ /* 0x000fe20000300000 */
.L_x_834:
[----:B------:R-:W-:Y:S02]  /*a3d0*/  UIADD3 UR21, UR6, 0x342c8, URZ ;  /* 0x000342c806157890 */ /* 0x000fe4000fffe03f */
[----:B------:R-:W-:Y:S02]  /*a3e0*/  UIADD3 UR14, UR18, 0x40, URZ ;  /* 0x00000040120e7890 */ /* 0x000fe4000fffe03f */
[----:B------:R-:W-:-:S09]  /*a3f0*/  UPRMT UR34, UR43, 0x654, UR21 ;  /* 0x000006542b227896 */ /* 0x000fd20008000015 */
[----:B------:R-:W-:Y:S01]  /*a400*/  SYNCS.ARRIVE.TRANS64.RED.A1T0 RZ, [UR34], RZ ;  /* 0x000000ffffff79a7 */ /* 0x000fe20008100422 */
[----:B------:R-:W-:Y:S05]  /*a410*/  @!P2 BRA `(.L_x_835) ;  /* 0x000000000004a947 */ /* 0x000fea0003800000 */
[----:B------:R-:W-:Y:S01]  /*a420*/  BPT.TRAP 0x1 ;  /* 0x000000040000795c */ /* 0x000fe20000300000 */
.L_x_835:
[----:B-1-34-:R-:W-:-:S04]  /*a430*/  SHF.L.U32 R4, RZ, 0x1f, RZ ;  /* 0x0000001fff047819 */ /* 0x01afc800000006ff */
[----:B------:R-:W1:Y:S02]  /*a440*/  SYNCS.PHASECHK.TRANS64.TRYWAIT P1, [UR6+0x342d0], R4 ;  /* 0x0342d004ff0075a7 */ /* 0x000e640008020146 */
[----:B-1----:R-:W-:Y:S05]  /*a450*/  @!P1 BRA `(.L_x_836) ;  /* 0x0000005000ac9947 */ /* 0x002fea0003800000 */
.L_x_967:
        /* <DEDUP_REMOVED lines=9> */
.L_x_839:
[----:B-1----:R-:W1:Y:S02]  /*a4f0*/  LDC R5, c[0x0][0x828] ;  /* 0x00020a00ff057b82 */ /* 0x002e640000000800 */
[----:B-1----:R3:W-:Y:S02]  /*a500*/  SYNCS.ARRIVE.TRANS64.RED.A0TR RZ, [UR6+0x342b0], R5 ;  /* 0x0342b005ffff79a7 */ /* 0x0027e40008300406 */
.L_x_838:
[----:B------:R-:W-:Y:S05]  /*a510*/  BSYNC B0 ;  /* 0x0000000000007941 */ /* 0x000fea0003800000 */
.L_x_837:
[----:B------:R-:W-:Y:S05]  /*a520*/  @!P2 BRA `(.L_x_840) ;  /* 0x000000000004a947 */ /* 0x000fea0003800000 */
[----:B------:R-:W-:Y:S01]  /*a530*/  BPT.TRAP 0x1 ;  /* 0x000000040000795c */ /* 0x000fe20000300000 */
.L_x_840:
[----:B------:R-:W-:Y:S01]  /*a540*/  SYNCS.ARRIVE.TRANS64.RED.A1T0 RZ, [UR7], RZ ;  /* 0x000000ffffff79a7 */ /* 0x000fe20008100407 */
[----:B------:R-:W-:Y:S05]  /*a550*/  @!P2 BRA `(.L_x_841) ;  /* 0x000000000004a947 */ /* 0x000fea0003800000 */
[----:B------:R-:W-:Y:S01]  /*a560*/  BPT.TRAP 0x1 ;  /* 0x000000040000795c */ /* 0x000fe20000300000 */
.L_x_841:
[----:B------:R-:W4:Y:S02]  /*a570*/  SYNCS.PHASECHK.TRANS64.TRYWAIT P1, [UR6+0x342d8], R4 ;  /* 0x0342d804ff0075a7 */ /* 0x000f240008020146 */
[----:B----4-:R-:W-:Y:S05]  /*a580*/  @!P1 BRA `(.L_x_842) ;  /* 0x0000005000789947 */ /* 0x010fea0003800000 */
.L_x_968:
        /* <DEDUP_REMOVED lines=10> */
.L_x_845:
[----:B-1-3--:R-:W1:Y:S02]  /*a630*/  LDC R5, c[0x0][0x828] ;  /* 0x00020a00ff057b82 */ /* 0x00ae640000000800 */
[----:B-1----:R4:W-:Y:S02]  /*a640*/  SYNCS.ARRIVE.TRANS64.RED.A0TR RZ, [UR6+0x342b8], R5 ;  /* 0x0342b805ffff79a7 */ /* 0x0029e40008300406 */
.L_x_844:
[----:B------:R-:W-:Y:S05]  /*a650*/  BSYNC B0 ;  /* 0x0000000000007941 */ /* 0x000fea0003800000 */
.L_x_843:
[----:B------:R-:W-:Y:S05]  /*a660*/  @!P2 BRA `(.L_x_846) ;  /* 0x000000000004a947 */ /* 0x000fea0003800000 */
[----:B------:R-:W-:Y:S01]  /*a670*/  BPT.TRAP 0x1 ;  /* 0x000000040000795c */ /* 0x000fe20000300000 */
.L_x_846:
[----:B------:R-:W-:Y:S01]  /*a680*/  SYNCS.ARRIVE.TRANS64.RED.A1T0 RZ, [UR16], RZ ;  /* 0x000000ffffff79a7 */ /* 0x000fe20008100410 */
[----:B------:R-:W-:Y:S01]  /*a690*/  UIADD3 UR18, UR18, 0x60, URZ ;  /* 0x0000006012127890 */ /* 0x000fe2000fffe03f */
[----:B------:R-:W-:Y:S11]  /*a6a0*/  @!P2 BRA `(.L_x_847) ;  /* 0x000000000004a947 */ /* 0x000ff60003800000 */
[----:B------:R-:W-:Y:S01]  /*a6b0*/  BPT.TRAP 0x1 ;  /* 0x000000040000795c */ /* 0x000fe20000300000 */
.L_x_847:
[----:B------:R-:W5:Y:S02]  /*a6c0*/  SYNCS.PHASECHK.TRANS64.TRYWAIT P1, [UR6+0x342e0], R4 ;  /* 0x0342e004ff0075a7 */ /* 0x000f640008020146 */
[----:B-----5:R-:W-:Y:S05]  /*a6d0*/  @!P1 BRA `(.L_x_848) ;  /* 0x00000050003c9947 */ /* 0x020fea0003800000 */
.L_x_969:
        /* <DEDUP_REMOVED lines=8> */
.L_x_851:
[----:B---34-:R-:W1:Y:S02]  /*a760*/  LDC R5, c[0x0][0x828] ;  /* 0x00020a00ff057b82 */ /* 0x018e640000000800 */
[----:B-1----:R1:W-:Y:S02]  /*a770*/  SYNCS.ARRIVE.TRANS64.RED.A0TR RZ, [UR6+0x342c0], R5 ;  /* 0x0342c005ffff79a7 */ /* 0x0023e40008300406 */
.L_x_850:
[----:B------:R-:W-:Y:S05]  /*a780*/  BSYNC B0 ;  /* 0x0000000000007941 */ /* 0x000fea0003800000 */
.L_x_849:
[----:B------:R-:W-:Y:S05]  /*a790*/  @!P2 BRA `(.L_x_852) ;  /* 0x000000000004a947 */ /* 0x000fea0003800000 */
[----:B------:R-:W-:Y:S01]  /*a7a0*/  BPT.TRAP 0x1 ;  /* 0x000000040000795c */ /* 0x000fe20000300000 */
.L_x_852:
[----:B------:R-:W-:Y:S01]  /*a7b0*/  SYNCS.ARRIVE.TRANS64.RED.A1T0 RZ, [UR33], RZ ;  /* 0x000000ffffff79a7 */ /* 0x000fe20008100421 */
[----:B------:R-:W-:Y:S05]  /*a7c0*/  @!P2 BRA `(.L_x_853) ;  /* 0x000000000004a947 */ /* 0x000fea0003800000 */
[----:B------:R-:W-:Y:S01]  /*a7d0*/  BPT.TRAP 0x1 ;  /* 0x000000040000795c */ /* 0x000fe20000300000 */
.L_x_853:
[----:B------:R-:W5:Y:S02]  /*a7e0*/  SYNCS.PHASECHK.TRANS64.TRYWAIT P1, [UR6+0x342e8], R4 ;  /* 0x0342e804ff0075a7 */ /* 0x000f640008020146 */
[----:B-----5:R-:W-:Y:S05]  /*a7f0*/  @!P1 BRA `(.L_x_854) ;  /* 0x00000050000c9947 */ /* 0x020fea0003800000 */
.L_x_970:
        /* <DEDUP_REMOVED lines=10> */
.L_x_857:
[----:B------:R-:W1:Y:S02]  /*a8a0*/  LDC R4, c[0x0][0x828] ;  /* 0x00020a00ff047b82 */ /* 0x000e640000000800 */
[----:B-1----:R1:W-:Y:S02]  /*a8b0*/  SYNCS.ARRIVE.TRANS64.RED.A0TR RZ, [UR6+0x342c8], R4 ;  /* 0x0342c804ffff79a7 */ /* 0x0023e40008300406 */
.L_x_856:
[----:B------:R-:W-:Y:S05]  /*a8c0*/  BSYNC B0 ;  /* 0x0000000000007941 */ /* 0x000fea0003800000 */
.L_x_855:
[----:B------:R-:W-:Y:S05]  /*a8d0*/  @!P2 BRA `(.L_x_858) ;  /* 0x000000000004a947 */ /* 0x000fea0003800000 */
[----:B------:R-:W-:Y:S01]  /*a8e0*/  BPT.TRAP 0x1 ;  /* 0x000000040000795c */ /* 0x000fe20000300000 */
.L_x_858:
        /* <DEDUP_REMOVED lines=24> */
.L_x_862:
        /* <DEDUP_REMOVED lines=32> */
.L_x_861:
[----:B------:R-:W-:Y:S05]  /*ac70*/  BSYNC B0 ;  /* 0x0000000000007941 */ /* 0x000fea0003800000 */
.L_x_860:
        /* <DEDUP_REMOVED lines=11> */
.L_x_864:
[----:B------:R-:W-:Y:S05]  /*ad30*/  BSYNC B0 ;  /* 0x0000000000007941 */ /* 0x000fea0003800000 */
.L_x_863:
[----:B--2---:R2:W5:Y:S02]  /*ad40*/  ATOMG.E.EXCH.STRONG.GPU PT, RZ, [R4], R7 ;  /* 0x0000000704ff73a8 */ /* 0x00456400041ee100 */
.L_x_859:
        /* <DEDUP_REMOVED lines=16> */
.L_x_868:
[----:B------:R-:W1:Y:S02]  /*ae50*/  SYNCS.PHASECHK.TRANS64.TRYWAIT P0, [UR6+0x342d0], R3 ;  /* 0x0342d003ff0075a7 */ /* 0x000e640008000146 */
[----:B-1----:R-:W-:Y:S05]  /*ae60*/  @!P0 BRA `(.L_x_869) ;  /* 0x0000004800888947 */ /* 0x002fea0003800000 */
.L_x_971:
[----:B------:R-:W-:Y:S05]  /*ae70*/  @!P2 BRA `(.L_x_870) ;  /* 0x000000000004a947 */ /* 0x000fea0003800000 */
[----:B------:R-:W-:Y:S01]  /*ae80*/  BPT.TRAP 0x1 ;  /* 0x000000040000795c */ /* 0x000fe20000300000 */
.L_x_870:
[----:B------:R-:W2:Y:S02]  /*ae90*/  SYNCS.PHASECHK.TRANS64.TRYWAIT P0, [UR6+0x342d8], R3 ;  /* 0x0342d803ff0075a7 */ /* 0x000ea40008000146 */
[----:B--2---:R-:W-:Y:S05]  /*aea0*/  @!P0 BRA `(.L_x_871) ;  /* 0x0000004800908947 */ /* 0x004fea0003800000 */
.L_x_972:
[----:B------:R-:W-:Y:S05]  /*aeb0*/  @!P2 BRA `(.L_x_872) ;  /* 0x000000000004a947 */ /* 0x000fea0003800000 */
[----:B------:R-:W-:Y:S01]  /*aec0*/  BPT.TRAP 0x1 ;  /* 0x000000040000795c */ /* 0x000fe20000300000 */
.L_x_872:
[----:B------:R-:W2:Y:S02]  /*aed0*/  SYNCS.PHASECHK.TRANS64.TRYWAIT P0, [UR6+0x342e0], R3 ;  /* 0x0342e003ff0075a7 */ /* 0x000ea40008000146 */
[----:B--2---:R-:W-:Y:S05]  /*aee0*/  @!P0 BRA `(.L_x_873) ;  /* 0x0000004800988947 */ /* 0x004fea0003800000 */
.L_x_973:
[----:B------:R-:W-:Y:S05]  /*aef0*/  @!P2 BRA `(.L_x_874) ;  /* 0x000000000004a947 */ /* 0x000fea0003800000 */
[----:B------:R-:W-:Y:S01]  /*af00*/  BPT.TRAP 0x1 ;  /* 0x000000040000795c */ /* 0x000fe20000300000 */
.L_x_874:
[----:B-1----:R-:W-:-:S05]  /*af10*/  IMAD.MOV.U32 R0, RZ, RZ, 0x1 ;  /* 0x00000001ff007424 */ /* 0x002fca00078e00ff */
[----:B------:R-:W-:-:S07]  /*af20*/  SHF.L.U32 R0, R0, 0x1f, RZ ;  /* 0x0000001f00007819 */ /* 0x000fce00000006ff */
.L_x_875:
[----:B-1----:R-:W-:-:S04]  /*af30*/  IMAD.U32 R3, RZ, RZ, UR6 ;  /* 0x00000006ff037e24 */ /* 0x002fc8000f8e00ff */
[----:B------:R1:W2:Y:S03]  /*af40*/  SYNCS.PHASECHK.TRANS64.TRYWAIT P0, [R3+URZ+0x342e8], R0 ;  /* 0x0342e800030075a7 */ /* 0x0002a6000800017f */
[----:B--2---:R-:W-:Y:S05]  /*af50*/  @!P0 NANOSLEEP.SYNCS 0x989680 ;  /* 0x009896800000895d */ /* 0x004fea0003900000 */
[----:B------:R-:W2:Y:S02]  /*af60*/  @!P0 SYNCS.PHASECHK.TRANS64 P0, [R3+URZ+0x342e8], R0 ;  /* 0x0342e800030085a7 */ /* 0x000ea4000800007f */
[----:B--2---:R-:W-:Y:S05]  /*af70*/  @!P0 BRA `(.L_x_875) ;  /* 0xfffffffc00ec8947 */ /* 0x004fea000383ffff */
.L_x_867:
[----:B------:R-:W-:Y:S05]  /*af80*/  BSYNC B0 ;  /* 0x0000000000007941 */ /* 0x000fea0003800000 */
.L_x_866:
[----:B------:R-:W-:Y:S05]  /*af90*/  EXIT ;  /* 0x000000000000794d */ /* 0x000fea0003800000 */
.L_x_796:
        /* <DEDUP_REMOVED lines=58> */
.L_x_877:
[----:B---3--:R-:W-:Y:S05]  /*b340*/  BSYNC B0 ;  /* 0x0000000000007941 */ /* 0x008fea0003800000 */
.L_x_876:
        /* <DEDUP_REMOVED lines=78> */
.L_x_879:
[----:B------:R-:W-:Y:S05]  /*b830*/  BSYNC B0 ;  /* 0x0000000000007941 */ /* 0x000fea0003800000 */
.L_x_878:
[----:B------:R-:W-:Y:S01]  /*b840*/  ELECT P0, URZ, PT ;  /* 0x00000000003f782f */ /* 0x000fe20003800000 */
[----:B------:R-:W-:Y:S01]  /*b850*/  NOP ;  /* 0x0000000000007918 */ /* 0x000fe20000000000 */
[----:B------:R-:W-:Y:S11]  /*b860*/  BSSY B0, `(.L_x_880) ;  /* 0x0000004000007945 */ /* 0x000ff60003800000 */
[----:B------:R-:W-:Y:S05]  /*b870*/  @!P0 BRA `(.L_x_881) ;  /* 0x0000000000088947 */ /* 0x000fea0003800000 */
[----:B------:R0:W-:Y:S01]  /*b880*/  UTMACMDFLUSH ;  /* 0x00000000000079b7 */ /* 0x0001e20000000000 */
[----:B------:R-:W-:-:S04]  /*b890*/  DEPBAR.LE SB0, 0x0 ;  /* 0x000080000000791a */ /* 0x000fc80000000000 */
.L_x_881:
[----:B------:R-:W-:Y:S05]  /*b8a0*/  BSYNC B0 ;  /* 0x0000000000007941 */ /* 0x000fea0003800000 */
.L_x_880:
        /* <DEDUP_REMOVED lines=24> */
.L_x_901:
        /* <DEDUP_REMOVED lines=12> */
.L_x_884:
[----:B------:R-:W-:Y:S05]  /*baf0*/  BSYNC B1 ;  /* 0x0000000000017941 */ /* 0x000fea0003800000 */
.L_x_883:
[----:B------:R-:W-:Y:S01]  /*bb00*/  UMOV UR4, 0xffffffff ;  /* 0xffffffff00047882 */ /* 0x000fe20000000000 */
[----:B------:R-:W-:Y:S02]  /*bb10*/  SHF.R.S32.HI R11, RZ, 0x7, R5 ;  /* 0x00000007ff0b7819 */ /* 0x000fe40000011405 */
[----:B------:R-:W-:Y:S05]  /*bb20*/  BRA.DIV UR4, `(.L_x_885) ;  /* 0x0000003e04a07947 */ /* 0x000fea000b800000 */
[----:B-----5:R-:W-:-:S13]  /*bb30*/  ELECT P6, URZ, PT ;  /* 0x00000000003f782f */ /* 0x020fda00038c0000 */
.L_x_976:
[----:B------:R-:W-:Y:S04]  /*bb40*/  BSSY B1, `(.L_x_886) ;  /* 0x000003e000017945 */ /* 0x000fe80003800000 */
[----:B------:R-:W-:Y:S05]  /*bb50*/  @!P6 BRA `(.L_x_887) ;  /* 0x0000000000f0e947 */ /* 0x000fea0003800000 */
[----:B------:R-:W-:-:S13]  /*bb60*/  ISETP.GE.AND P0, PT, R36, 0x1, PT ;  /* 0x000000012400780c */ /* 0x000fda0003f06270 */
[----:B------:R-:W-:Y:S05]  /*bb70*/  @!P0 BRA `(.L_x_887) ;  /* 0x0000000000e88947 */ /* 0x000fea0003800000 */
[----:B------:R-:W-:Y:S01]  /*bb80*/  LEA R16, R16, UR43, 0x1 ;  /* 0x0000002b10107c11 */ /* 0x000fe2000f8e08ff */
[----:B------:R-:W-:Y:S02]  /*bb90*/  IMAD.SHL.U32 R17, R17, 0x80, RZ ;  /* 0x0000008011117824 */ /* 0x000fe400078e00ff */
[----:B------:R-:W-:Y:S02]  /*bba0*/  VIADD R10, R11, 0x1 ;  /* 0x000000010b0a7836 */ /* 0x000fe40000000000 */
[----:B------:R-:W-:Y:S02]  /*bbb0*/  IMAD.MOV.U32 R12, RZ, RZ, RZ ;  /* 0x000000ffff0c7224 */ /* 0x000fe400078e00ff */
[----:B------:R-:W-:Y:S02]  /*bbc0*/  IMAD.MOV.U32 R4, RZ, RZ, R3 ;  /* 0x000000ffff047224 */ /* 0x000fe400078e0003 */
[----:B------:R-:W-:Y:S02]  /*bbd0*/  IMAD.MOV.U32 R5, RZ, RZ, R0 ;  /* 0x000000ffff057224 */ /* 0x000fe400078e0000 */
[----:B------:R-:W-:-:S02]  /*bbe0*/  IMAD.SHL.U32 R16, R16, 0x40, RZ ;  /* 0x0000004010107824 */ /* 0x000fc400078e00ff */
[----:B------:R-:W-:-:S07]  /*bbf0*/  VIADD R13, R17, 0x40 ;  /* 0x00000040110d7836 */ /* 0x000fce0000000000 */
.L_x_890:
[----:B-1----:R-:W-:Y:S01]  /*bc00*/  LEA R9, R5, UR22, 0x3 ;  /* 0x0000001605097c11 */ /* 0x002fe2000f8e18ff */
[----:B------:R-:W-:Y:S05]  /*bc10*/  YIELD ;  /* 0x0000000000007946 */ /* 0x000fea0003800000 */
[----:B------:R-:W-:Y:S02]  /*bc20*/  SHF.L.U32 R6, R4, 0x1f, RZ ;  /* 0x0000001f04067819 */ /* 0x000fe400000006ff */
[----:B------:R-:W-:Y:S02]  /*bc30*/  LOP3.LUT P1, RZ, R19, 0x7f, RZ, 0xc0, !PT ;  /* 0x0000007f13ff7812 */ /* 0x000fe4000782c0ff */
[----:B------:R-:W1:Y:S11]  /*bc40*/  SYNCS.PHASECHK.TRANS64.TRYWAIT P0, [R9+URZ+0x34298], R6 ;  /* 0x03429806090075a7 */ /* 0x000e76000800017f */
[----:B------:R-:W2:Y:S01]  /*bc50*/  @!P1 LDC R7, c[0x0][0x500] ;  /* 0x00014000ff079b82 */ /* 0x000ea20000000800 */
[----:B-1----:R-:W-:Y:S05]  /*bc60*/  @!P0 BRA `(.L_x_888) ;  /* 0x0000003c00708947 */ /* 0x002fea0003800000 */
.L_x_977:
[----:B------:R-:W-:Y:S01]  /*bc70*/  UPRMT UR4, UR28, 0x9910, URZ ;  /* 0x000099101c047896 */ /* 0x000fe2000800003f */
[----:B--2---:R2:W-:Y:S03]  /*bc80*/  @!P1 SYNCS.ARRIVE.TRANS64 RZ, [R9+URZ+0x34280], R7 ;  /* 0x0342800709ff99a7 */ /* 0x0045e6000800003f */
[----:B------:R-:W-:-:S06]  /*bc90*/  UISETP.NE.AND UP0, UPT, UR4, 0x2, UPT ;  /* 0x000000020400788c */ /* 0x000fcc000bf05270 */
[----:B------:R-:W-:-:S13]  /*bca0*/  PLOP3.LUT P0, PT, PT, PT, UP0, 0x80, 0x0 ;  /* 0x000000000000781c */ /* 0x000fda0003f0f008 */
[----:B--2---:R-:W-:Y:S05]  /*bcb0*/  @P0 BRA `(.L_x_889) ;  /* 0x0000000000040947 */ /* 0x004fea0003800000 */
[----:B------:R-:W-:Y:S01]  /*bcc0*/  BPT.TRAP 0x1 ;  /* 0x000000040000795c */ /* 0x000fe20000300000 */
.L_x_889:
        /* <DEDUP_REMOVED lines=10> */
[----:B------:R-:W-:Y:S01]  /*bd70*/  R2UR UR10, R13 ;  /* 0x000000000d0a72ca */ /* 0x000fe200000e0000 */
[----:B------:R-:W-:Y:S01]  /*bd80*/  VIADD R12, R12, 0x80 ;  /* 0x000000800c0c7836 */ /* 0x000fe20000000000 */
[----:B------:R-:W-:Y:S01]  /*bd90*/  ISETP.GT.AND P1, PT, R10, 0x1, PT ;  /* 0x000000010a00780c */ /* 0x000fe20003f24270 */
[----:B------:R-:W-:Y:S01]  /*bda0*/  ULEA UR4, UR8, UR43, 0x2 ;  /* 0x0000002b08047291 */ /* 0x000fe2000f8e103f */
[----:B------:R-:W-:Y:S01]  /*bdb0*/  ISETP.NE.AND P0, PT, R5, 0x3, PT ;  /* 0x000000030500780c */ /* 0x000fe20003f05270 */
[----:B------:R-:W-:-:S02]  /*bdc0*/  ULEA UR8, UR8, UR22, 0xf ;  /* 0x0000001608087291 */ /* 0x000fc4000f8e783f */
[----:B------:R-:W-:Y:S01]  /*bdd0*/  USHF.L.U32 UR4, UR4, 0xc, URZ ;  /* 0x0000000c04047899 */ /* 0x000fe2000800063f */
[----:B------:R-:W-:Y:S01]  /*bde0*/  SEL R7, RZ, 0x1, P0 ;  /* 0x00000001ff077807 */ /* 0x000fe20000000000 */
[----:B------:R-:W-:Y:S01]  /*bdf0*/  UIADD3 UR5, UR5, 0x34280, URZ ;  /* 0x0003428005057890 */ /* 0x000fe2000fffe03f */
[----:B------:R-:W-:Y:S01]  /*be00*/  SEL R5, R5, RZ, P0 ;  /* 0x000000ff05057207 */ /* 0x000fe20000000000 */
[----:B------:R-:W-:Y:S01]  /*be10*/  ULEA UR4, UR4, UR22, 0x1 ;  /* 0x0000001604047291 */ /* 0x000fe2000f8e083f */
[----:B------:R-:W-:Y:S01]  /*be20*/  LOP3.LUT R4, R4, R7, RZ, 0x3c, !PT ;  /* 0x0000000704047212 */ /* 0x000fe200078e3cff */
[----:B------:R-:W-:Y:S02]  /*be30*/  UIADD3 UR14, UR6, 0x40, URZ ;  /* 0x00000040060e7890 */ /* 0x000fe4000fffe03f */
[----:B------:R-:W-:Y:S02]  /*be40*/  UIADD3 UR12, UR4, 0x4000, URZ ;  /* 0x00004000040c7890 */ /* 0x000fe4000fffe03f */
[----:B------:R-:W-:-:S02]  /*be50*/  UIADD3 UR24, UR8, 0x18000, URZ ;  /* 0x0001800008187890 */ /* 0x000fc4000fffe03f */
        /* <DEDUP_REMOVED lines=12> */
.L_x_887:
[----:B------:R-:W-:Y:S05]  /*bf20*/  BSYNC B1 ;  /* 0x0000000000017941 */ /* 0x000fea0003800000 */
.L_x_886:
        /* <DEDUP_REMOVED lines=16> */
.L_x_891:
[----:B------:R-:W-:Y:S01]  /*c030*/  LEA R8, R2, UR22, 0x3 ;  /* 0x0000001602087c11 */ /* 0x000fe2000f8e18ff */
[----:B------:R-:W-:Y:S01]  /*c040*/  BSSY B1, `(.L_x_892) ;  /* 0x0000005000017945 */ /* 0x000fe20003800000 */
[----:B------:R-:W-:Y:S02]  /*c050*/  SHF.L.U32 R5, R20, 0x1f, RZ ;  /* 0x0000001f14057819 */ /* 0x000fe400000006ff */
[----:B------:R-:W-:Y:S02]  /*c060*/  LEA R4, R2, UR22, 0x4 ;  /* 0x0000001602047c11 */ /* 0x000fe4000f8e20ff */
[----:B------:R-:W1:Y:S02]  /*c070*/  SYNCS.PHASECHK.TRANS64.TRYWAIT P0, [R8+URZ+0x34200], R5 ;  /* 0x03420005080075a7 */ /* 0x000e64000800017f */
[----:B-1----:R-:W-:Y:S05]  /*c080*/  @!P0 BRA `(.L_x_893) ;  /* 0x00000038007c8947 */ /* 0x002fea0003800000 */
.L_x_978:
[----:B------:R-:W-:Y:S05]  /*c090*/  BSYNC B1 ;  /* 0x0000000000017941 */ /* 0x000fea0003800000 */
.L_x_892:
        /* <DEDUP_REMOVED lines=11> */
.L_x_894:
        /* <DEDUP_REMOVED lines=14> */
.L_x_981:
        /* <DEDUP_REMOVED lines=21> */
[----:B------:R-:W2:Y:S01]  /*c380*/  LDG.E.64 R8, desc[UR38][R8.64] ;  /* 0x0000002608087981 */ /* 0x000ea2000c1e1b00 */
[----:B------:R-:W-:-:S05]  /*c390*/  IMAD.U32 R22, RZ, RZ, UR29 ;  /* 0x0000001dff167e24 */ /* 0x000fca000f8e00ff */
[----:B------:R-:W-:Y:S01]  /*c3a0*/  SHF.R.U64 R22, R22, 0x4, RZ ;  /* 0x0000000416167819 */ /* 0x000fe200000012ff */
[----:B---3--:R-:W-:Y:S04]  /*c3b0*/  STS.64 [UR29], R14 ;  /* 0x0000000eff007988 */ /* 0x008fe80008000a1d */
[----:B----4-:R-:W-:Y:S04]  /*c3c0*/  STS.64 [UR30], R12 ;  /* 0x0000000cff007988 */ /* 0x010fe80008000a1e */
[----:B------:R-:W3:Y:S01]  /*c3d0*/  LDS R18, [UR29+0x1c] ;  /* 0x00001c1dff127984 */ /* 0x000ee20008000800 */
[----:B--2---:R-:W-:-:S04]  /*c3e0*/  SHF.L.U64.HI R26, R10, 0x1, R11 ;  /* 0x000000010a1a7819 */ /* 0x004fc8000001020b */
[----:B------:R-:W-:-:S04]  /*c3f0*/  LOP3.LUT R26, R26, 0x1fffffff, RZ, 0xc0, !PT ;  /* 0x1fffffff1a1a7812 */ /* 0x000fc800078ec0ff */
[----:B------:R-:W-:-:S04]  /*c400*/  SHF.R.U32.HI R11, RZ, 0x4, R26 ;  /* 0x00000004ff0b7819 */ /* 0x000fc8000001161a */
[----:B---3--:R-:W-:Y:S02]  /*c410*/  LOP3.LUT R11, R18, 0xf, R11, 0xb8, !PT ;  /* 0x0000000f120b7812 */ /* 0x008fe400078eb80b */
[----:B------:R1:W2:Y:S04]  /*c420*/  LDG.E R18, desc[UR38][R4.64+0x4] ;  /* 0x0000042604127981 */ /* 0x0002a8000c1e1900 */
[----:B------:R-:W-:Y:S04]  /*c430*/  STS [UR29+0x1c], R11 ;  /* 0x00001c0bff007988 */ /* 0x000fe8000800081d */
[----:B------:R-:W3:Y:S02]  /*c440*/  LDS R24, [UR29+0x1c] ;  /* 0x00001c1dff187984 */ /* 0x000ee40008000800 */
[----:B---3--:R-:W-:-:S05]  /*c450*/  LOP3.LUT R24, R24, 0xf0, RZ, 0xb8, !PT ;  /* 0x000000f018187812 */ /* 0x008fca00078eb8ff */
[----:B------:R-:W-:Y:S04]  /*c460*/  STS [UR29+0x1c], R24 ;  /* 0x00001c18ff007988 */ /* 0x000fe8000800081d */
[----:B------:R-:W3:Y:S01]  /*c470*/  LDS R23, [UR29+0x1c] ;  /* 0x00001c1dff177984 */ /* 0x000ee20008000800 */
[----:B------:R-:W-:Y:S01]  /*c480*/  IMAD.SHL.U32 R11, R10, 0x2, RZ ;  /* 0x000000020a0b7824 */ /* 0x000fe200078e00ff */
[----:B---3--:R-:W-:-:S05]  /*c490*/  LOP3.LUT R23, R23, 0xf00, RZ, 0xb8, !PT ;  /* 0x00000f0017177812 */ /* 0x008fca00078eb8ff */
[----:B------:R-:W-:Y:S04]  /*c4a0*/  STS.64 [UR29+0x18], R22 ;  /* 0x00001816ff007988 */ /* 0x000fe80008000a1d */
[----:B------:R-:W1:Y:S01]  /*c4b0*/  LDS R25, [UR29+0x1c] ;  /* 0x00001c1dff197984 */ /* 0x000e620008000800 */
[----:B------:R-:W-:Y:S01]  /*c4c0*/  LOP3.LUT R11, R11, 0xfffffffe, RZ, 0xc0, !PT ;  /* 0xfffffffe0b0b7812 */ /* 0x000fe200078ec0ff */
[----:B-----5:R-:W-:Y:S01]  /*c4d0*/  VIADD R12, R36, 0xffffffff ;  /* 0xffffffff240c7836 */ /* 0x020fe20000000000 */
[----:B------:R-:W-:Y:S01]  /*c4e0*/  CS2R R14, SRZ ;  /* 0x00000000000e7805 */ /* 0x000fe2000001ff00 */
        /* <DEDUP_REMOVED lines=24> */
[----:B------:R-:W-:Y:S01]  /*c670*/  IMAD.SHL.U32 R14, R8, 0x2, RZ ;  /* 0x00000002080e7824 */ /* 0x000fe200078e00ff */
[----:B------:R-:W-:Y:S01]  /*c680*/  CS2R R10, SRZ ;  /* 0x00000000000a7805 */ /* 0x000fe2000001ff00 */
[----:B------:R-:W-:-:S03]  /*c690*/  IMAD.MOV.U32 R9, RZ, RZ, R12 ;  /* 0x000000ffff097224 */ /* 0x000fc600078e000c */
        /* <DEDUP_REMOVED lines=10> */
.L_x_898:
[----:B------:R-:W-:Y:S05]  /*c740*/  BSYNC B1 ;  /* 0x0000000000017941 */ /* 0x000fea0003800000 */
.L_x_897:
[----:B------:R-:W-:-:S03]  /*c750*/  UMOV UR4, 0xffffffff ;  /* 0xffffffff00047882 */ /* 0x000fc60000000000 */
[----:B------:R-:W-:Y:S05]  /*c760*/  BRA.DIV UR4, `(.L_x_899) ;  /* 0x0000003204f87947 */ /* 0x000fea000b800000 */
[----:B------:R-:W-:Y:S01]  /*c770*/  ELECT P6, URZ, PT ;  /* 0x00000000003f782f */ /* 0x000fe200038c0000 */
[----:B------:R-:W-:-:S12]  /*c780*/  NOP ;  /* 0x0000000000007918 */ /* 0x000fd80000000000 */
.L_x_985:
        /* <DEDUP_REMOVED lines=9> */
.L_x_900:
[----:B------:R-:W-:Y:S01]  /*c820*/  IMAD.X R9, RZ, RZ, UR17, P0 ;  /* 0x00000011ff097e24 */ /* 0x000fe200080e06ff */
[----:B------:R-:W-:Y:S05]  /*c830*/  WARPSYNC.ALL ;  /* 0x0000000000007948 */ /* 0x000fea0003800000 */
[----:B------:R-:W-:Y:S01]  /*c840*/  IMAD.X R5, RZ, RZ, UR19, P2 ;  /* 0x00000013ff057e24 */ /* 0x000fe200090e06ff */
[----:B--2---:R2:W5:Y:S04]  /*c850*/  ATOMG.E.EXCH.STRONG.GPU PT, RZ, [R8], R11 ;  /* 0x0000000b08ff73a8 */ /* 0x00456800041ee100 */
[----:B---3--:R2:W5:Y:S01]  /*c860*/  ATOMG.E.EXCH.STRONG.GPU PT, RZ, [R4], R13 ;  /* 0x0000000d04ff73a8 */ /* 0x00856200041ee100 */
[----:B------:R-:W-:-:S07]  /*c870*/  IMAD.MOV.U32 R18, RZ, RZ, R6 ;  /* 0x000000ffff127224 */ /* 0x000fce00078e0006 */
.L_x_895:
        /* <DEDUP_REMOVED lines=10> */
.L_x_882:
[----:B------:R-:W-:-:S03]  /*c920*/  UMOV UR4, 0xffffffff ;  /* 0xffffffff00047882 */ /* 0x000fc60000000000 */
[----:B------:R-:W-:Y:S05]  /*c930*/  BRA.DIV UR4, `(.L_x_902) ;  /* 0x0000003204b47947 */ /* 0x000fea000b800000 */
[----:B-----5:R-:W-:-:S13]  /*c940*/  ELECT P6, URZ, PT ;  /* 0x00000000003f782f */ /* 0x020fda00038c0000 */
.L_x_988:
[----:B------:R-:W-:Y:S04]  /*c950*/  BSSY B0, `(.L_x_903) ;  /* 0x0000021000007945 */ /* 0x000fe80003800000 */
[----:B------:R-:W-:Y:S05]  /*c960*/  @!P6 BRA `(.L_x_904) ;  /* 0x00000000007ce947 */ /* 0x000fea0003800000 */
[----:B------:R-:W-:-:S04]  /*c970*/  ULOP3.LUT UR4, UR42, 0x2, URZ, 0xfc, !UPT ;  /* 0x000000022a047892 */ /* 0x000fc8000f8efc3f */
[----:B------:R-:W-:-:S06]  /*c980*/  UISETP.NE.AND UP0, UPT, UR4, 0x3, UPT ;  /* 0x000000030400788c */ /* 0x000fcc000bf05270 */
[----:B------:R-:W-:-:S13]  /*c990*/  PLOP3.LUT P0, PT, PT, PT, UP0, 0x80, 0x0 ;  /* 0x000000000000781c */ /* 0x000fda0003f0f008 */
[----:B------:R-:W-:Y:S05]  /*c9a0*/  @!P0 BRA `(.L_x_905) ;  /* 0x0000000000048947 */ /* 0x000fea0003800000 */
[----:B------:R-:W-:Y:S01]  /*c9b0*/  BPT.TRAP 0x1 ;  /* 0x000000040000795c */ /* 0x000fe20000300000 */
.L_x_905:
        /* <DEDUP_REMOVED lines=13> */
.L_x_989:
[----:B------:R-:W2:Y:S01]  /*ca90*/  SYNCS.PHASECHK.TRANS64.TRYWAIT P0, [R6+URZ], R3 ;  /* 0x00000003060075a7 */ /* 0x000ea2000800017f */
[----:B------:R-:W-:-:S05]  /*caa0*/  VIADD R0, R0, 0x1 ;  /* 0x0000000100007836 */ /* 0x000fca0000000000 */
[----:B------:R-:W-:-:S04]  /*cab0*/  ISETP.NE.AND P1, PT, R0, 0x3, PT ;  /* 0x000000030000780c */ /* 0x000fc80003f25270 */
[----:B------:R-:W-:Y:S02]  /*cac0*/  SEL R2, RZ, 0x1, P1 ;  /* 0x00000001ff027807 */ /* 0x000fe40000800000 */
[----:B------:R-:W-:Y:S02]  /*cad0*/  SEL R0, R0, RZ, P1 ;  /* 0x000000ff00007207 */ /* 0x000fe40000800000 */
[----:B------:R-:W-:Y:S01]  /*cae0*/  LOP3.LUT R2, R9, R2, RZ, 0x3c, !PT ;  /* 0x0000000209027212 */ /* 0x000fe200078e3cff */
[----:B--2---:R-:W-:Y:S06]  /*caf0*/  @!P0 BRA `(.L_x_907) ;  /* 0x0000003000788947 */ /* 0x004fec0003800000 */
.L_x_990:
[----:B------:R-:W-:Y:S01]  /*cb00*/  IMAD R5, R0, 0x8, R5 ;  /* 0x0000000800057824 */ /* 0x000fe200078e0205 */
[----:B------:R-:W-:-:S07]  /*cb10*/  SHF.L.U32 R0, R2, 0x1f, RZ ;  /* 0x0000001f02007819 */ /* 0x000fce00000006ff */
.L_x_908:
[----:B---3--:R3:W4:Y:S02]  /*cb20*/  SYNCS.PHASECHK.TRANS64.TRYWAIT P0, [R5+URZ], R0 ;  /* 0x00000000050075a7 */ /* 0x008724000800017f */
[----:B----4-:R-:W-:Y:S05]  /*cb30*/  @!P0 NANOSLEEP.SYNCS 0x989680 ;  /* 0x009896800000895d */ /* 0x010fea0003900000 */
[----:B------:R-:W4:Y:S02]  /*cb40*/  @!P0 SYNCS.PHASECHK.TRANS64 P0, [R5+URZ], R0 ;  /* 0x00000000050085a7 */ /* 0x000f24000800007f */
[----:B----4-:R-:W-:Y:S05]  /*cb50*/  @!P0 BRA `(.L_x_908) ;  /* 0xfffffffc00f08947 */ /* 0x010fea000383ffff */
.L_x_904:
[----:B------:R-:W-:Y:S05]  /*cb60*/  BSYNC B0 ;  /* 0x0000000000007941 */ /* 0x000fea0003800000 */
.L_x_903:
[----:B------:R-:W-:Y:S05]  /*cb70*/  EXIT ;  /* 0x000000000000794d */ /* 0x000fea0003800000 */
.L_x_795:
        /* <DEDUP_REMOVED lines=29> */
.L_x_929:
        /* <DEDUP_REMOVED lines=65> */
.L_x_913:
        /* <DEDUP_REMOVED lines=14> */
.L_x_914:
        /* <DEDUP_REMOVED lines=46> */
.L_x_912:
[----:B---3--:R-:W-:Y:S05]  /*d520*/  BSYNC B0 ;  /* 0x0000000000007941 */ /* 0x008fea0003800000 */
.L_x_911:
        /* <DEDUP_REMOVED lines=51> */
.L_x_920:
        /* <DEDUP_REMOVED lines=42> */
.L_x_918:
        /* <DEDUP_REMOVED lines=12> */
.L_x_919:
        /* <DEDUP_REMOVED lines=54> */
.L_x_917:
[----:B------:R-:W-:Y:S05]  /*df20*/  BSYNC B0 ;  /* 0x0000000000007941 */ /* 0x000fea0003800000 */
.L_x_916:
        /* <DEDUP_REMOVED lines=39> */
.L_x_915:
        /* <DEDUP_REMOVED lines=20> */
.L_x_910:
        /* <DEDUP_REMOVED lines=32> */
.L_x_921:
        /* <DEDUP_REMOVED lines=22> */
.L_x_923:
        /* <DEDUP_REMOVED lines=13> */
.L_x_909:
[----:B------:R-:W-:-:S06]  /*e710*/  UISETP.NE.AND UP1, UPT, UR15, 0x3, UPT ;  /* 0x000000030f00788c */ /* 0x000fcc000bf25270 */
[----:B------:R-:W-:-:S13]  /*e720*/  PLOP3.LUT P1, PT, PT, PT, UP1, 0x80, 0x0 ;  /* 0x000000000000781c */ /* 0x000fda0003f2f018 */
[----:B------:R-:W-:Y:S05]  /*e730*/  @!P1 BRA `(.L_x_924) ;  /* 0x0000000000049947 */ /* 0x000fea0003800000 */
[----:B---3--:R-:W-:Y:S01]  /*e740*/  BPT.TRAP 0x1 ;  /* 0x000000040000795c */ /* 0x008fe20000300000 */
.L_x_924:
[----:B------:R-:W1:Y:S01]  /*e750*/  S2R R2, SR_CgaCtaId ;  /* 0x0000000000027919 */ /* 0x000e620000008800 */
[----:B------:R-:W-:-:S04]  /*e760*/  MOV R3, 0x400 ;  /* 0x0000040000037802 */ /* 0x000fc80000000f00 */
[----:B-1----:R-:W-:Y:S02]  /*e770*/  LEA R3, R2, R3, 0x18 ;  /* 0x0000000302037211 */ /* 0x002fe400078ec0ff */
[----:B------:R-:W-:-:S03]  /*e780*/  SHF.L.U32 R2, R0, 0x1f, RZ ;  /* 0x0000001f00027819 */ /* 0x000fc600000006ff */
[----:B------:R-:W-:-:S04]  /*e790*/  IMAD R17, R16, 0x8, R3 ;  /* 0x0000000810117824 */ /* 0x000fc800078e0203 */
[----:B------:R-:W1:Y:S02]  /*e7a0*/  SYNCS.PHASECHK.TRANS64.TRYWAIT P2, [R17+URZ+0x34240], R2 ;  /* 0x03424002110075a7 */ /* 0x000e64000804017f */
[----:B-1----:R-:W-:Y:S05]  /*e7b0*/  @!P2 BRA `(.L_x_925) ;  /* 0x00000014005ca947 */ /* 0x002fea0003800000 */
.L_x_991:
        /* <DEDUP_REMOVED lines=16> */
.L_x_928:
[----:B--2---:R2:W-:Y:S02]  /*e8c0*/  SYNCS.ARRIVE.TRANS64.A1T0 RZ, [R17+URZ+0x34200], RZ ;  /* 0x034200ff11ff79a7 */ /* 0x0045e4000810003f */
.L_x_927:
[----:B---3--:R-:W-:Y:S05]  /*e8d0*/  BSYNC B0 ;  /* 0x0000000000007941 */ /* 0x008fea0003800000 */
.L_x_926:
        /* <DEDUP_REMOVED lines=9> */
.L_x_930:
[----:B------:R-:W-:Y:S01]  /*e970*/  IMAD R5, R16, 0x8, R3 ;  /* 0x0000000810057824 */ /* 0x000fe200078e0203 */
[----:B------:R-:W-:-:S04]  /*e980*/  SHF.L.U32 R2, R0, 0x1f, RZ ;  /* 0x0000001f00027819 */ /* 0x000fc800000006ff */
[----:B------:R-:W1:Y:S02]  /*e990*/  SYNCS.PHASECHK.TRANS64.TRYWAIT P0, [R5+URZ+0x34240], R2 ;  /* 0x03424002050075a7 */ /* 0x000e64000800017f */
[----:B-1----:R-:W-:Y:S05]  /*e9a0*/  @!P0 BRA `(.L_x_931) ;  /* 0x0000001000f48947 */ /* 0x002fea0003800000 */
.L_x_992:
[----:B------:R-:W-:Y:S05]  /*e9b0*/  @!P1 BRA `(.L_x_932) ;  /* 0x0000000000049947 */ /* 0x000fea0003800000 */
[----:B------:R-:W-:Y:S01]  /*e9c0*/  BPT.TRAP 0x1 ;  /* 0x000000040000795c */ /* 0x000fe20000300000 */
.L_x_932:
        /* <DEDUP_REMOVED lines=9> */
.L_x_993:
[----:B------:R-:W-:Y:S05]  /*ea60*/  @!P1 BRA `(.L_x_934) ;  /* 0x0000000000049947 */ /* 0x000fea0003800000 */
[----:B------:R-:W-:Y:S01]  /*ea70*/  BPT.TRAP 0x1 ;  /* 0x000000040000795c */ /* 0x000fe20000300000 */
.L_x_934:
        /* <DEDUP_REMOVED lines=9> */
.L_x_994:
[----:B------:R-:W-:Y:S05]  /*eb10*/  @!P1 BRA `(.L_x_936) ;  /* 0x0000000000049947 */ /* 0x000fea0003800000 */
[----:B------:R-:W-:Y:S01]  /*eb20*/  BPT.TRAP 0x1 ;  /* 0x000000040000795c */ /* 0x000fe20000300000 */
.L_x_936:
        /* <DEDUP_REMOVED lines=9> */
.L_x_995:
[----:B------:R-:W-:Y:S05]  /*ebc0*/  @!P1 BRA `(.L_x_938) ;  /* 0x0000000000049947 */ /* 0x000fea0003800000 */
[----:B------:R-:W-:Y:S01]  /*ebd0*/  BPT.TRAP 0x1 ;  /* 0x000000040000795c */ /* 0x000fe20000300000 */
.L_x_938:
        /* <DEDUP_REMOVED lines=9> */
.L_x_996:
[----:B------:R-:W-:Y:S05]  /*ec70*/  @!P1 BRA `(.L_x_940) ;  /* 0x0000000000049947 */ /* 0x000fea0003800000 */
[----:B------:R-:W-:Y:S01]  /*ec80*/  BPT.TRAP 0x1 ;  /* 0x000000040000795c */ /* 0x000fe20000300000 */
.L_x_940:
        /* <DEDUP_REMOVED lines=9> */
.L_x_997:
[----:B------:R-:W-:Y:S05]  /*ed20*/  @!P1 BRA `(.L_x_942) ;  /* 0x0000000000049947 */ /* 0x000fea0003800000 */
[----:B------:R-:W-:Y:S01]  /*ed30*/  BPT.TRAP 0x1 ;  /* 0x000000040000795c */ /* 0x000fe20000300000 */
.L_x_942:
        /* <DEDUP_REMOVED lines=9> */
.L_x_998:
[----:B------:R-:W-:Y:S05]  /*edd0*/  @!P1 BRA `(.L_x_944) ;  /* 0x0000000000049947 */ /* 0x000fea0003800000 */
[----:B------:R-:W-:Y:S01]  /*ede0*/  BPT.TRAP 0x1 ;  /* 0x000000040000795c */ /* 0x000fe20000300000 */
.L_x_944:
[----:B-1----:R-:W-:-:S05]  /*edf0*/  VIADD R0, R4, 0x1 ;  /* 0x0000000104007836 */ /* 0x002fca0000000000 */
[----:B------:R-:W-:-:S04]  /*ee00*/  ISETP.NE.AND P0, PT, R0, 0x8, PT ;  /* 0x000000080000780c */ /* 0x000fc80003f05270 */
[----:B------:R-:W-:Y:S02]  /*ee10*/  SEL R2, RZ, 0x1, P0 ;  /* 0x00000001ff027807 */ /* 0x000fe40000000000 */
[----:B------:R-:W-:Y:S02]  /*ee20*/  SEL R0, R0, RZ, P0 ;  /* 0x000000ff00007207 */ /* 0x000fe40000000000 */
[----:B------:R-:W-:-:S03]  /*ee30*/  LOP3.LUT R2, R5, R2, RZ, 0x3c, !PT ;  /* 0x0000000205027212 */ /* 0x000fc600078e3cff */
[----:B------:R-:W-:Y:S01]  /*ee40*/  IMAD R3, R0, 0x8, R3 ;  /* 0x0000000800037824 */ /* 0x000fe200078e0203 */
[----:B------:R-:W-:-:S07]  /*ee50*/  SHF.L.U32 R0, R2, 0x1f, RZ ;  /* 0x0000001f02007819 */ /* 0x000fce00000006ff */
.L_x_945:
[----:B-1----:R1:W3:Y:S02]  /*ee60*/  SYNCS.PHASECHK.TRANS64.TRYWAIT P0, [R3+URZ+0x34240], R0 ;  /* 0x03424000030075a7 */ /* 0x0022e4000800017f */
[----:B---3--:R-:W-:Y:S05]  /*ee70*/  @!P0 NANOSLEEP.SYNCS 0x989680 ;  /* 0x009896800000895d */ /* 0x008fea0003900000 */
[----:B------:R-:W3:Y:S02]  /*ee80*/  @!P0 SYNCS.PHASECHK.TRANS64 P0, [R3+URZ+0x34240], R0 ;  /* 0x03424000030085a7 */ /* 0x000ee4000800007f */
[----:B---3--:R-:W-:Y:S05]  /*ee90*/  @P0 EXIT ;  /* 0x000000000000094d */ /* 0x008fea0003800000 */
[----:B------:R-:W-:Y:S05]  /*eea0*/  BRA `(.L_x_945) ;  /* 0xfffffffc00ec7947 */ /* 0x000fea000383ffff */
.L_x_692:
[----:B-1----:R-:W-:-:S04]  /*eeb0*/  IMAD.U32 R3, RZ, RZ, UR11 ;  /* 0x0000000bff037e24 */ /* 0x002fc8000f8e00ff */
[----:B------:R1:W2:Y:S03]  /*eec0*/  SYNCS.PHASECHK.TRANS64.TRYWAIT P1, [R3+URZ+0x34200], R0 ;  /* 0x03420000030075a7 */ /* 0x0002a6000802017f */
[----:B--2---:R-:W-:Y:S05]  /*eed0*/  @!P1 NANOSLEEP.SYNCS 0x989680 ;  /* 0x009896800000995d */ /* 0x004fea0003900000 */
[----:B------:R-:W2:Y:S02]  /*eee0*/  @!P1 SYNCS.PHASECHK.TRANS64 P1, [R3+URZ+0x34200], R0 ;  /* 0x03420000030095a7 */ /* 0x000ea4000802007f */
[----:B--2---:R-:W-:Y:S05]  /*eef0*/  @!P1 BRA `(.L_x_692) ;  /* 0xfffffffc00ec9947 */ /* 0x004fea000383ffff */
[----:B------:R-:W-:Y:S05]  /*ef00*/  BRA `(.L_x_946) ;  /* 0xffffff4000807947 */ /* 0x000fea000383ffff */
.L_x_704:
[----:B------:R-:W-:-:S06]  /*ef10*/  UIADD3 UR4, UR51, UR50, URZ ;  /* 0x0000003233047290 */ /* 0x000fcc000fffe03f */
[----:B-1----:R-:W-:-:S04]  /*ef20*/  IMAD.U32 R4, RZ, RZ, UR4 ;  /* 0x00000004ff047e24 */ /* 0x002fc8000f8e00ff */
[----:B------:R1:W2:Y:S03]  /*ef30*/  SYNCS.PHASECHK.TRANS64.TRYWAIT P0, [R4+URZ], R7 ;  /* 0x00000007040075a7 */ /* 0x0002a6000800017f */
[----:B--2---:R-:W-:Y:S05]  /*ef40*/  @!P0 NANOSLEEP.SYNCS 0x989680 ;  /* 0x009896800000895d */ /* 0x004fea0003900000 */
[----:B------:R-:W2:Y:S02]  /*ef50*/  @!P0 SYNCS.PHASECHK.TRANS64 P0, [R4+URZ], R7 ;  /* 0x00000007040085a7 */ /* 0x000ea4000800007f */
[----:B--2---:R-:W-:Y:S05]  /*ef60*/  @!P0 BRA `(.L_x_704) ;  /* 0xfffffffc00e88947 */ /* 0x004fea000383ffff */
[----:B------:R-:W-:Y:S05]  /*ef70*/  BRA `(.L_x_947) ;  /* 0xffffff4c00d47947 */ /* 0x000fea000383ffff */
.L_x_709:
[----:B--2---:R-:W-:-:S04]  /*ef80*/  IMAD.U32 R4, RZ, RZ, UR4 ;  /* 0x00000004ff047e24 */ /* 0x004fc8000f8e00ff */
[----:B------:R2:W3:Y:S03]  /*ef90*/  SYNCS.PHASECHK.TRANS64.TRYWAIT P0, [R4+URZ+0x34280], R3 ;  /* 0x03428003040075a7 */ /* 0x0004e6000800017f */
[----:B---3--:R-:W-:Y:S05]  /*efa0*/  @!P0 NANOSLEEP.SYNCS 0x989680 ;  /* 0x009896800000895d */ /* 0x008fea0003900000 */
[----:B------:R-:W3:Y:S02]  /*efb0*/  @!P0 SYNCS.PHASECHK.TRANS64 P0, [R4+URZ+0x34280], R3 ;  /* 0x03428003040085a7 */ /* 0x000ee4000800007f */
[----:B---3--:R-:W-:Y:S05]  /*efc0*/  @!P0 BRA `(.L_x_709) ;  /* 0xfffffffc00ec8947 */ /* 0x008fea000383ffff */
[----:B------:R-:W-:Y:S05]  /*efd0*/  BRA `(.L_x_708) ;  /* 0xffffff54000c7947 */ /* 0x000fea000383ffff */
.L_x_714:
[----:B--2---:R-:W-:-:S04]  /*efe0*/  IMAD.U32 R12, RZ, RZ, UR6 ;  /* 0x00000006ff0c7e24 */ /* 0x004fc8000f8e00ff */
[----:B------:R2:W3:Y:S03]  /*eff0*/  SYNCS.PHASECHK.TRANS64.TRYWAIT P0, [R12+URZ+0x34280], R5 ;  /* 0x034280050c0075a7 */ /* 0x0004e6000800017f */
[----:B---3--:R-:W-:Y:S05]  /*f000*/  @!P0 NANOSLEEP.SYNCS 0x989680 ;  /* 0x009896800000895d */ /* 0x008fea0003900000 */
[----:B------:R-:W3:Y:S02]  /*f010*/  @!P0 SYNCS.PHASECHK.TRANS64 P0, [R12+URZ+0x34280], R5 ;  /* 0x034280050c0085a7 */ /* 0x000ee4000800007f */
[----:B---3--:R-:W-:Y:S05]  /*f020*/  @!P0 BRA `(.L_x_714) ;  /* 0xfffffffc00ec8947 */ /* 0x008fea000383ffff */
[----:B------:R-:W-:Y:S05]  /*f030*/  BRA `(.L_x_713) ;  /* 0xffffff5800fc7947 */ /* 0x000fea000383ffff */
.L_x_720:
[----:B------:R-:W-:-:S06]  /*f040*/  UIADD3 UR4, UR51, UR50, URZ ;  /* 0x0000003233047290 */ /* 0x000fcc000fffe03f */
[----:B-1----:R-:W-:-:S04]  /*f050*/  IMAD.U32 R4, RZ, RZ, UR4 ;  /* 0x00000004ff047e24 */ /* 0x002fc8000f8e00ff */
[----:B------:R1:W2:Y:S03]  /*f060*/  SYNCS.PHASECHK.TRANS64.TRYWAIT P0, [R4+URZ+0x10], R3 ;  /* 0x00001003040075a7 */ /* 0x0002a6000800017f */
[----:B--2---:R-:W-:Y:S05]  /*f070*/  @!P0 NANOSLEEP.SYNCS 0x989680 ;  /* 0x009896800000895d */ /* 0x004fea0003900000 */
[----:B------:R-:W2:Y:S02]  /*f080*/  @!P0 SYNCS.PHASECHK.TRANS64 P0, [R4+URZ+0x10], R3 ;  /* 0x00001003040085a7 */ /* 0x000ea4000800007f */
[----:B--2---:R-:W-:Y:S05]  /*f090*/  @!P0 BRA `(.L_x_720) ;  /* 0xfffffffc00e88947 */ /* 0x004fea000383ffff */
[----:B------:R-:W-:Y:S05]  /*f0a0*/  BRA `(.L_x_948) ;  /* 0xffffff6400547947 */ /* 0x000fea000383ffff */
.L_x_732:
[----:B------:R-:W-:-:S07]  /*f0b0*/  IMAD.MOV.U32 R15, RZ, RZ, -0x1 ;  /* 0xffffffffff0f7424 */ /* 0x000fce00078e00ff */
[----:B-----5:R-:W-:Y:S05]  /*f0c0*/  WARPSYNC.COLLECTIVE R15, `(.L_x_949) ;  /* 0x000000000f0c7348 */ /* 0x020fea0003c00000 */
[----:B------:R-:W-:Y:S02]  /*f0d0*/  ELECT P6, UR62, PT ;  /* 0x00000000003e782f */ /* 0x000fe400038c0000 */
[----:B------:R-:W-:Y:S01]  /*f0e0*/  MOV R14, UR62 ;  /* 0x0000003e000e7c02 */ /* 0x000fe20008000f00 */
[----:B-----5:R-:W-:Y:S10]  /*f0f0*/  ENDCOLLECTIVE ;  /* 0x000000000000791b */ /* 0x020ff40003800000 */
.L_x_949:
[----:B------:R-:W-:Y:S05]  /*f100*/  BRA `(.L_x_950) ;  /* 0xffffff6800d87947 */ /* 0x000fea000383ffff */
.L_x_734:
[----:B-1----:R-:W-:-:S04]  /*f110*/  IMAD.U32 R5, RZ, RZ, UR48 ;  /* 0x00000030ff057e24 */ /* 0x002fc8000f8e00ff */
[----:B------:R1:W2:Y:S03]  /*f120*/  SYNCS.PHASECHK.TRANS64.TRYWAIT P2, [R5+URZ+0x342b0], R14 ;  /* 0x0342b00e050075a7 */ /* 0x0002a6000804017f */
[----:B--2---:R-:W-:Y:S05]  /*f130*/  @!P2 NANOSLEEP.SYNCS 0x989680 ;  /* 0x009896800000a95d */ /* 0x004fea0003900000 */
[----:B------:R-:W2:Y:S02]  /*f140*/  @!P2 SYNCS.PHASECHK.TRANS64 P2, [R5+URZ+0x342b0], R14 ;  /* 0x0342b00e0500a5a7 */ /* 0x000ea4000804007f */
[----:B--2---:R-:W-:Y:S05]  /*f150*/  @!P2 BRA `(.L_x_734) ;  /* 0xfffffffc00eca947 */ /* 0x004fea000383ffff */
[----:B------:R-:W-:Y:S05]  /*f160*/  BRA `(.L_x_951) ;  /* 0xffffff6800f07947 */ /* 0x000fea000383ffff */
.L_x_740:
[----:B-1----:R-:W-:-:S04]  /*f170*/  IMAD.U32 R5, RZ, RZ, UR48 ;  /* 0x00000030ff057e24 */ /* 0x002fc8000f8e00ff */
[----:B------:R1:W2:Y:S03]  /*f180*/  SYNCS.PHASECHK.TRANS64.TRYWAIT P3, [R5+URZ+0x342b8], R14 ;  /* 0x0342b80e050075a7 */ /* 0x0002a6000806017f */
[----:B--2---:R-:W-:Y:S05]  /*f190*/  @!P3 NANOSLEEP.SYNCS 0x989680 ;  /* 0x009896800000b95d */ /* 0x004fea0003900000 */
[----:B------:R-:W2:Y:S02]  /*f1a0*/  @!P3 SYNCS.PHASECHK.TRANS64 P3, [R5+URZ+0x342b8], R14 ;  /* 0x0342b80e0500b5a7 */ /* 0x000ea4000806007f */
[----:B--2---:R-:W-:Y:S05]  /*f1b0*/  @!P3 BRA `(.L_x_740) ;  /* 0xfffffffc00ecb947 */ /* 0x004fea000383ffff */
[----:B------:R-:W-:Y:S05]  /*f1c0*/  BRA `(.L_x_952) ;  /* 0xffffff7000547947 */ /* 0x000fea000383ffff */
.L_x_746:
[----:B-1----:R-:W-:-:S04]  /*f1d0*/  IMAD.U32 R5, RZ, RZ, UR48 ;  /* 0x00000030ff057e24 */ /* 0x002fc8000f8e00ff */
[----:B------:R1:W2:Y:S03]  /*f1e0*/  SYNCS.PHASECHK.TRANS64.TRYWAIT P3, [R5+URZ+0x342c0], R14 ;  /* 0x0342c00e050075a7 */ /* 0x0002a6000806017f */
[----:B--2---:R-:W-:Y:S05]  /*f1f0*/  @!P3 NANOSLEEP.SYNCS 0x989680 ;  /* 0x009896800000b95d */ /* 0x004fea0003900000 */
[----:B------:R-:W2:Y:S02]  /*f200*/  @!P3 SYNCS.PHASECHK.TRANS64 P3, [R5+URZ+0x342c0], R14 ;  /* 0x0342c00e0500b5a7 */ /* 0x000ea4000806007f */
[----:B--2---:R-:W-:Y:S05]  /*f210*/  @!P3 BRA `(.L_x_746) ;  /* 0xfffffffc00ecb947 */ /* 0x004fea000383ffff */
[----:B------:R-:W-:Y:S05]  /*f220*/  BRA `(.L_x_953) ;  /* 0xffffff7400a07947 */ /* 0x000fea000383ffff */
.L_x_752:
[----:B-1----:R-:W-:-:S04]  /*f230*/  IMAD.U32 R5, RZ, RZ, UR48 ;  /* 0x00000030ff057e24 */ /* 0x002fc8000f8e00ff */
[----:B------:R1:W2:Y:S03]  /*f240*/  SYNCS.PHASECHK.TRANS64.TRYWAIT P3, [R5+URZ+0x342c8], R14 ;  /* 0x0342c80e050075a7 */ /* 0x0002a6000806017f */
[----:B--2---:R-:W-:Y:S05]  /*f250*/  @!P3 NANOSLEEP.SYNCS 0x989680 ;  /* 0x009896800000b95d */ /* 0x004fea0003900000 */
[----:B------:R-:W2:Y:S02]  /*f260*/  @!P3 SYNCS.PHASECHK.TRANS64 P3, [R5+URZ+0x342c8], R14 ;  /* 0x0342c80e0500b5a7 */ /* 0x000ea4000806007f */
[----:B--2---:R-:W-:Y:S05]  /*f270*/  @!P3 BRA `(.L_x_752) ;  /* 0xfffffffc00ecb947 */ /* 0x004fea000383ffff */
[----:B------:R-:W-:Y:S05]  /*f280*/  BRA `(.L_x_954) ;  /* 0xffffff7800ec7947 */ /* 0x000fea000383ffff */
.L_x_758:
[----:B-1----:R-:W-:-:S04]  /*f290*/  IMAD.U32 R5, RZ, RZ, UR48 ;  /* 0x00000030ff057e24 */ /* 0x002fc8000f8e00ff */
[----:B------:R1:W2:Y:S03]  /*f2a0*/  SYNCS.PHASECHK.TRANS64.TRYWAIT P3, [R5+URZ+0x342b0], R8 ;  /* 0x0342b008050075a7 */ /* 0x0002a6000806017f */
[----:B--2---:R-:W-:Y:S05]  /*f2b0*/  @!P3 NANOSLEEP.SYNCS 0x989680 ;  /* 0x009896800000b95d */ /* 0x004fea0003900000 */
[----:B------:R-:W2:Y:S02]  /*f2c0*/  @!P3 SYNCS.PHASECHK.TRANS64 P3, [R5+URZ+0x342b0], R8 ;  /* 0x0342b0080500b5a7 */ /* 0x000ea4000806007f */
[----:B--2---:R-:W-:Y:S05]  /*f2d0*/  @!P3 BRA `(.L_x_758) ;  /* 0xfffffffc00ecb947 */ /* 0x004fea000383ffff */
[----:B------:R-:W-:Y:S05]  /*f2e0*/  BRA `(.L_x_955) ;  /* 0xffffff8000407947 */ /* 0x000fea000383ffff */
.L_x_764:
[----:B-1----:R-:W-:-:S04]  /*f2f0*/  IMAD.U32 R5, RZ, RZ, UR48 ;  /* 0x00000030ff057e24 */ /* 0x002fc8000f8e00ff */
[----:B------:R1:W2:Y:S03]  /*f300*/  SYNCS.PHASECHK.TRANS64.TRYWAIT P3, [R5+URZ+0x342b8], R8 ;  /* 0x0342b808050075a7 */ /* 0x0002a6000806017f */
[----:B--2---:R-:W-:Y:S05]  /*f310*/  @!P3 NANOSLEEP.SYNCS 0x989680 ;  /* 0x009896800000b95d */ /* 0x004fea0003900000 */
[----:B------:R-:W2:Y:S02]  /*f320*/  @!P3 SYNCS.PHASECHK.TRANS64 P3, [R5+URZ+0x342b8], R8 ;  /* 0x0342b8080500b5a7 */ /* 0x000ea4000806007f */
[----:B--2---:R-:W-:Y:S05]  /*f330*/  @!P3 BRA `(.L_x_764) ;  /* 0xfffffffc00ecb947 */ /* 0x004fea000383ffff */
[----:B------:R-:W-:Y:S05]  /*f340*/  BRA `(.L_x_956) ;  /* 0xffffff84008c7947 */ /* 0x000fea000383ffff */
.L_x_770:
[----:B-1----:R-:W-:-:S04]  /*f350*/  IMAD.U32 R5, RZ, RZ, UR48 ;  /* 0x00000030ff057e24 */ /* 0x002fc8000f8e00ff */
[----:B------:R1:W2:Y:S03]  /*f360*/  SYNCS.PHASECHK.TRANS64.TRYWAIT P3, [R5+URZ+0x342c0], R8 ;  /* 0x0342c008050075a7 */ /* 0x0002a6000806017f */
[----:B--2---:R-:W-:Y:S05]  /*f370*/  @!P3 NANOSLEEP.SYNCS 0x989680 ;  /* 0x009896800000b95d */ /* 0x004fea0003900000 */
[----:B------:R-:W2:Y:S02]  /*f380*/  @!P3 SYNCS.PHASECHK.TRANS64 P3, [R5+URZ+0x342c0], R8 ;  /* 0x0342c0080500b5a7 */ /* 0x000ea4000806007f */
[----:B--2---:R-:W-:Y:S05]  /*f390*/  @!P3 BRA `(.L_x_770) ;  /* 0xfffffffc00ecb947 */ /* 0x004fea000383ffff */
[----:B------:R-:W-:Y:S05]  /*f3a0*/  BRA `(.L_x_957) ;  /* 0xffffff8800d07947 */ /* 0x000fea000383ffff */
.L_x_776:
[----:B-1----:R-:W-:-:S04]  /*f3b0*/  IMAD.U32 R5, RZ, RZ, UR48 ;  /* 0x00000030ff057e24 */ /* 0x002fc8000f8e00ff */
[----:B------:R1:W3:Y:S03]  /*f3c0*/  SYNCS.PHASECHK.TRANS64.TRYWAIT P3, [R5+URZ+0x342c8], R8 ;  /* 0x0342c808050075a7 */ /* 0x0002e6000806017f */
[----:B---3--:R-:W-:Y:S05]  /*f3d0*/  @!P3 NANOSLEEP.SYNCS 0x989680 ;  /* 0x009896800000b95d */ /* 0x008fea0003900000 */
[----:B------:R-:W3:Y:S02]  /*f3e0*/  @!P3 SYNCS.PHASECHK.TRANS64 P3, [R5+URZ+0x342c8], R8 ;  /* 0x0342c8080500b5a7 */ /* 0x000ee4000806007f */
[----:B---3--:R-:W-:Y:S05]  /*f3f0*/  @!P3 BRA `(.L_x_776) ;  /* 0xfffffffc00ecb947 */ /* 0x008fea000383ffff */
[----:B------:R-:W-:Y:S05]  /*f400*/  BRA `(.L_x_958) ;  /* 0xffffff9000147947 */ /* 0x000fea000383ffff */
.L_x_782:
[----:B----4-:R-:W-:-:S04]  /*f410*/  IMAD.U32 R3, RZ, RZ, UR4 ;  /* 0x00000004ff037e24 */ /* 0x010fc8000f8e00ff */
[----:B------:R4:W1:Y:S03]  /*f420*/  SYNCS.PHASECHK.TRANS64.TRYWAIT P2, [R3+URZ+0x34200], R0 ;  /* 0x03420000030075a7 */ /* 0x000866000804017f */
[----:B-1----:R-:W-:Y:S05]  /*f430*/  @!P2 NANOSLEEP.SYNCS 0x989680 ;  /* 0x009896800000a95d */ /* 0x002fea0003900000 */
[----:B------:R-:W1:Y:S02]  /*f440*/  @!P2 SYNCS.PHASECHK.TRANS64 P2, [R3+URZ+0x34200], R0 ;  /* 0x034200000300a5a7 */ /* 0x000e64000804007f */
[----:B-1----:R-:W-:Y:S05]  /*f450*/  @!P2 BRA `(.L_x_782) ;  /* 0xfffffffc00eca947 */ /* 0x002fea000383ffff */
[----:B------:R-:W-:Y:S05]  /*f460*/  BRA `(.L_x_959) ;  /* 0xffffff9400707947 */ /* 0x000fea000383ffff */
.L_x_786:
[----:B-1----:R-:W-:-:S04]  /*f470*/  IMAD.U32 R4, RZ, RZ, UR4 ;  /* 0x00000004ff047e24 */ /* 0x002fc8000f8e00ff */
[----:B------:R1:W4:Y:S03]  /*f480*/  SYNCS.PHASECHK.TRANS64.TRYWAIT P2, [R4+URZ+0x34200], R3 ;  /* 0x03420003040075a7 */ /* 0x000326000804017f */
[----:B----4-:R-:W-:Y:S05]  /*f490*/  @!P2 NANOSLEEP.SYNCS 0x989680 ;  /* 0x009896800000a95d */ /* 0x010fea0003900000 */
[----:B------:R-:W4:Y:S02]  /*f4a0*/  @!P2 SYNCS.PHASECHK.TRANS64 P2, [R4+URZ+0x34200], R3 ;  /* 0x034200030400a5a7 */ /* 0x000f24000804007f */
[----:B----4-:R-:W-:Y:S05]  /*f4b0*/  @!P2 BRA `(.L_x_786) ;  /* 0xfffffffc00eca947 */ /* 0x010fea000383ffff */
[----:B------:R-:W-:Y:S05]  /*f4c0*/  BRA `(.L_x_960) ;  /* 0xffffff98000c7947 */ /* 0x000fea000383ffff */
.L_x_804:
[----:B-1----:R-:W-:-:S04]  /*f4d0*/  IMAD.U32 R3, RZ, RZ, UR6 ;  /* 0x00000006ff037e24 */ /* 0x002fc8000f8e00ff */
[----:B------:R1:W2:Y:S03]  /*f4e0*/  SYNCS.PHASECHK.TRANS64.TRYWAIT P0, [R3+URZ+0x342f8], R0 ;  /* 0x0342f800030075a7 */ /* 0x0002a6000800017f */
[----:B--2---:R-:W-:Y:S05]  /*f4f0*/  @!P0 NANOSLEEP.SYNCS 0x989680 ;  /* 0x009896800000895d */ /* 0x004fea0003900000 */
[----:B------:R-:W2:Y:S02]  /*f500*/  @!P0 SYNCS.PHASECHK.TRANS64 P0, [R3+URZ+0x342f8], R0 ;  /* 0x0342f800030085a7 */ /* 0x000ea4000800007f */
[----:B--2---:R-:W-:Y:S05]  /*f510*/  @!P0 BRA `(.L_x_804) ;  /* 0xfffffffc00ec8947 */ /* 0x004fea000383ffff */
[----:B------:R-:W-:Y:S05]  /*f520*/  BRA `(.L_x_961) ;  /* 0xffffffa4005c7947 */ /* 0x000fea000383ffff */
.L_x_806:
[----:B-1----:R-:W-:-:S04]  /*f530*/  IMAD.U32 R6, RZ, RZ, UR7 ;  /* 0x00000007ff067e24 */ /* 0x002fc8000f8e00ff */
[----:B------:R1:W2:Y:S03]  /*f540*/  SYNCS.PHASECHK.TRANS64.TRYWAIT P0, [R6+URZ+0x34200], R3 ;  /* 0x03420003060075a7 */ /* 0x0002a6000800017f */
[----:B--2---:R-:W-:Y:S05]  /*f550*/  @!P0 NANOSLEEP.SYNCS 0x989680 ;  /* 0x009896800000895d */ /* 0x004fea0003900000 */
[----:B------:R-:W2:Y:S02]  /*f560*/  @!P0 SYNCS.PHASECHK.TRANS64 P0, [R6+URZ+0x34200], R3 ;  /* 0x03420003060085a7 */ /* 0x000ea4000800007f */
[----:B--2---:R-:W-:Y:S05]  /*f570*/  @!P0 BRA `(.L_x_806) ;  /* 0xfffffffc00ec8947 */ /* 0x004fea000383ffff */
[----:B------:R-:W-:Y:S05]  /*f580*/  BRA `(.L_x_962) ;  /* 0xffffffa400847947 */ /* 0x000fea000383ffff */
.L_x_812:
[----:B-1----:R-:W-:-:S04]  /*f590*/  IMAD.U32 R4, RZ, RZ, UR6 ;  /* 0x00000006ff047e24 */ /* 0x002fc8000f8e00ff */
[----:B------:R1:W3:Y:S03]  /*f5a0*/  SYNCS.PHASECHK.TRANS64.TRYWAIT P1, [R4+URZ+0x342d0], R3 ;  /* 0x0342d003040075a7 */ /* 0x0002e6000802017f */
[----:B---3--:R-:W-:Y:S05]  /*f5b0*/  @!P1 NANOSLEEP.SYNCS 0x989680 ;  /* 0x009896800000995d */ /* 0x008fea0003900000 */
[----:B------:R-:W3:Y:S02]  /*f5c0*/  @!P1 SYNCS.PHASECHK.TRANS64 P1, [R4+URZ+0x342d0], R3 ;  /* 0x0342d003040095a7 */ /* 0x000ee4000802007f */
[----:B---3--:R-:W-:Y:S05]  /*f5d0*/  @!P1 BRA `(.L_x_812) ;  /* 0xfffffffc00ec9947 */ /* 0x008fea000383ffff */
[----:B------:R-:W-:Y:S05]  /*f5e0*/  BRA `(.L_x_963) ;  /* 0xffffffa800307947 */ /* 0x000fea000383ffff */
.L_x_818:
[----:B-1-3--:R-:W-:-:S04]  /*f5f0*/  IMAD.U32 R4, RZ, RZ, UR6 ;  /* 0x00000006ff047e24 */ /* 0x00afc8000f8e00ff */
[----:B------:R1:W3:Y:S03]  /*f600*/  SYNCS.PHASECHK.TRANS64.TRYWAIT P1, [R4+URZ+0x342d8], R3 ;  /* 0x0342d803040075a7 */ /* 0x0002e6000802017f */
[----:B---3--:R-:W-:Y:S05]  /*f610*/  @!P1 NANOSLEEP.SYNCS 0x989680 ;  /* 0x009896800000995d */ /* 0x008fea0003900000 */
[----:B------:R-:W3:Y:S02]  /*f620*/  @!P1 SYNCS.PHASECHK.TRANS64 P1, [R4+URZ+0x342d8], R3 ;  /* 0x0342d803040095a7 */ /* 0x000ee4000802007f */
[----:B---3--:R-:W-:Y:S05]  /*f630*/  @!P1 BRA `(.L_x_818) ;  /* 0xfffffffc00ec9947 */ /* 0x008fea000383ffff */
[----:B------:R-:W-:Y:S05]  /*f640*/  BRA `(.L_x_964) ;  /* 0xffffffa8006c7947 */ /* 0x000fea000383ffff */
.L_x_824:
[----:B-1-34-:R-:W-:-:S04]  /*f650*/  IMAD.U32 R4, RZ, RZ, UR6 ;  /* 0x00000006ff047e24 */ /* 0x01afc8000f8e00ff */
[----:B------:R1:W3:Y:S03]  /*f660*/  SYNCS.PHASECHK.TRANS64.TRYWAIT P1, [R4+URZ+0x342e0], R3 ;  /* 0x0342e003040075a7 */ /* 0x0002e6000802017f */
[----:B---3--:R-:W-:Y:S05]  /*f670*/  @!P1 NANOSLEEP.SYNCS 0x989680 ;  /* 0x009896800000995d */ /* 0x008fea0003900000 */
[----:B------:R-:W3:Y:S02]  /*f680*/  @!P1 SYNCS.PHASECHK.TRANS64 P1, [R4+URZ+0x342e0], R3 ;  /* 0x0342e003040095a7 */ /* 0x000ee4000802007f */
[----:B---3--:R-:W-:Y:S05]  /*f690*/  @!P1 BRA `(.L_x_824) ;  /* 0xfffffffc00ec9947 */ /* 0x008fea000383ffff */
[----:B------:R-:W-:Y:S05]  /*f6a0*/  BRA `(.L_x_965) ;  /* 0xffffffa800b47947 */ /* 0x000fea000383ffff */
.L_x_830:
[----:B-1-34-:R-:W-:-:S04]  /*f6b0*/  IMAD.U32 R4, RZ, RZ, UR6 ;  /* 0x00000006ff047e24 */ /* 0x01afc8000f8e00ff */
[----:B------:R1:W3:Y:S03]  /*f6c0*/  SYNCS.PHASECHK.TRANS64.TRYWAIT P1, [R4+URZ+0x342e8], R3 ;  /* 0x0342e803040075a7 */ /* 0x0002e6000802017f */
[----:B---3--:R-:W-:Y:S05]  /*f6d0*/  @!P1 NANOSLEEP.SYNCS 0x989680 ;  /* 0x009896800000995d */ /* 0x008fea0003900000 */
[----:B------:R-:W3:Y:S02]  /*f6e0*/  @!P1 SYNCS.PHASECHK.TRANS64 P1, [R4+URZ+0x342e8], R3 ;  /* 0x0342e803040095a7 */ /* 0x000ee4000802007f */
[----:B---3--:R-:W-:Y:S05]  /*f6f0*/  @!P1 BRA `(.L_x_830) ;  /* 0xfffffffc00ec9947 */ /* 0x008fea000383ffff */
[----:B------:R-:W-:Y:S05]  /*f700*/  BRA `(.L_x_966) ;  /* 0xffffffa800f47947 */ /* 0x000fea000383ffff */
.L_x_836:
[----:B-1----:R-:W-:-:S04]  /*f710*/  IMAD.U32 R5, RZ, RZ, UR6 ;  /* 0x00000006ff057e24 */ /* 0x002fc8000f8e00ff */
[----:B------:R1:W3:Y:S03]  /*f720*/  SYNCS.PHASECHK.TRANS64.TRYWAIT P1, [R5+URZ+0x342d0], R4 ;  /* 0x0342d004050075a7 */ /* 0x0002e6000802017f */
[----:B---3--:R-:W-:Y:S05]  /*f730*/  @!P1 NANOSLEEP.SYNCS 0x989680 ;  /* 0x009896800000995d */ /* 0x008fea0003900000 */
[----:B------:R-:W3:Y:S02]  /*f740*/  @!P1 SYNCS.PHASECHK.TRANS64 P1, [R5+URZ+0x342d0], R4 ;  /* 0x0342d004050095a7 */ /* 0x000ee4000802007f */
[----:B---3--:R-:W-:Y:S05]  /*f750*/  @!P1 BRA `(.L_x_836) ;  /* 0xfffffffc00ec9947 */ /* 0x008fea000383ffff */
[----:B------:R-:W-:Y:S05]  /*f760*/  BRA `(.L_x_967) ;  /* 0xffffffac003c7947 */ /* 0x000fea000383ffff */
.L_x_842:
[----:B-1-3--:R-:W-:-:S04]  /*f770*/  IMAD.U32 R5, RZ, RZ, UR6 ;  /* 0x00000006ff057e24 */ /* 0x00afc8000f8e00ff */
[----:B------:R1:W3:Y:S03]  /*f780*/  SYNCS.PHASECHK.TRANS64.TRYWAIT P1, [R5+URZ+0x342d8], R4 ;  /* 0x0342d804050075a7 */ /* 0x0002e6000802017f */
[----:B---3--:R-:W-:Y:S05]  /*f790*/  @!P1 NANOSLEEP.SYNCS 0x989680 ;  /* 0x009896800000995d */ /* 0x008fea0003900000 */
[----:B------:R-:W3:Y:S02]  /*f7a0*/  @!P1 SYNCS.PHASECHK.TRANS64 P1, [R5+URZ+0x342d8], R4 ;  /* 0x0342d804050095a7 */ /* 0x000ee4000802007f */
[----:B---3--:R-:W-:Y:S05]  /*f7b0*/  @!P1 BRA `(.L_x_842) ;  /* 0xfffffffc00ec9947 */ /* 0x008fea000383ffff */
[----:B------:R-:W-:Y:S05]  /*f7c0*/  BRA `(.L_x_968) ;  /* 0xffffffac00707947 */ /* 0x000fea000383ffff */
.L_x_848:
[----:B-1-34-:R-:W-:-:S04]  /*f7d0*/  IMAD.U32 R5, RZ, RZ, UR6 ;  /* 0x00000006ff057e24 */ /* 0x01afc8000f8e00ff */
[----:B------:R1:W3:Y:S03]  /*f7e0*/  SYNCS.PHASECHK.TRANS64.TRYWAIT P1, [R5+URZ+0x342e0], R4 ;  /* 0x0342e004050075a7 */ /* 0x0002e6000802017f */
[----:B---3--:R-:W-:Y:S05]  /*f7f0*/  @!P1 NANOSLEEP.SYNCS 0x989680 ;  /* 0x009896800000995d */ /* 0x008fea0003900000 */
[----:B------:R-:W3:Y:S02]  /*f800*/  @!P1 SYNCS.PHASECHK.TRANS64 P1, [R5+URZ+0x342e0], R4 ;  /* 0x0342e004050095a7 */ /* 0x000ee4000802007f */
[----:B---3--:R-:W-:Y:S05]  /*f810*/  @!P1 BRA `(.L_x_848) ;  /* 0xfffffffc00ec9947 */ /* 0x008fea000383ffff */
[----:B------:R-:W-:Y:S05]  /*f820*/  BRA `(.L_x_969) ;  /* 0xffffffac00ac7947 */ /* 0x000fea000383ffff */
.L_x_854:
[----:B-1-34-:R-:W-:-:S04]  /*f830*/  IMAD.U32 R5, RZ, RZ, UR6 ;  /* 0x00000006ff057e24 */ /* 0x01afc8000f8e00ff */
[----:B------:R1:W3:Y:S03]  /*f840*/  SYNCS.PHASECHK.TRANS64.TRYWAIT P1, [R5+URZ+0x342e8], R4 ;  /* 0x0342e804050075a7 */ /* 0x0002e6000802017f */
[----:B---3--:R-:W-:Y:S05]  /*f850*/  @!P1 NANOSLEEP.SYNCS 0x989680 ;  /* 0x009896800000995d */ /* 0x008fea0003900000 */
[----:B------:R-:W3:Y:S02]  /*f860*/  @!P1 SYNCS.PHASECHK.TRANS64 P1, [R5+URZ+0x342e8], R4 ;  /* 0x0342e804050095a7 */ /* 0x000ee4000802007f */
[----:B---3--:R-:W-:Y:S05]  /*f870*/  @!P1 BRA `(.L_x_854) ;  /* 0xfffffffc00ec9947 */ /* 0x008fea000383ffff */
[----:B------:R-:W-:Y:S05]  /*f880*/  BRA `(.L_x_970) ;  /* 0xffffffac00dc7947 */ /* 0x000fea000383ffff */
.L_x_869:
[----:B-1----:R-:W-:-:S04]  /*f890*/  IMAD.U32 R0, RZ, RZ, UR6 ;  /* 0x00000006ff007e24 */ /* 0x002fc8000f8e00ff */
[----:B------:R1:W2:Y:S03]  /*f8a0*/  SYNCS.PHASECHK.TRANS64.TRYWAIT P0, [R0+URZ+0x342d0], R3 ;  /* 0x0342d003000075a7 */ /* 0x0002a6000800017f */
[----:B--2---:R-:W-:Y:S05]  /*f8b0*/  @!P0 NANOSLEEP.SYNCS 0x989680 ;  /* 0x009896800000895d */ /* 0x004fea0003900000 */
[----:B------:R-:W2:Y:S02]  /*f8c0*/  @!P0 SYNCS.PHASECHK.TRANS64 P0, [R0+URZ+0x342d0], R3 ;  /* 0x0342d003000085a7 */ /* 0x000ea4000800007f */
[----:B--2---:R-:W-:Y:S05]  /*f8d0*/  @!P0 BRA `(.L_x_869) ;  /* 0xfffffffc00ec8947 */ /* 0x004fea000383ffff */
[----:B------:R-:W-:Y:S05]  /*f8e0*/  BRA `(.L_x_971) ;  /* 0xffffffb400607947 */ /* 0x000fea000383ffff */
.L_x_871:
[----:B-1----:R-:W-:-:S04]  /*f8f0*/  IMAD.U32 R0, RZ, RZ, UR6 ;  /* 0x00000006ff007e24 */ /* 0x002fc8000f8e00ff */
[----:B------:R1:W2:Y:S03]  /*f900*/  SYNCS.PHASECHK.TRANS64.TRYWAIT P0, [R0+URZ+0x342d8], R3 ;  /* 0x0342d803000075a7 */ /* 0x0002a6000800017f */
[----:B--2---:R-:W-:Y:S05]  /*f910*/  @!P0 NANOSLEEP.SYNCS 0x989680 ;  /* 0x009896800000895d */ /* 0x004fea0003900000 */
[----:B------:R-:W2:Y:S02]  /*f920*/  @!P0 SYNCS.PHASECHK.TRANS64 P0, [R0+URZ+0x342d8], R3 ;  /* 0x0342d803000085a7 */ /* 0x000ea4000800007f */
[----:B--2---:R-:W-:Y:S05]  /*f930*/  @!P0 BRA `(.L_x_871) ;  /* 0xfffffffc00ec8947 */ /* 0x004fea000383ffff */
[----:B------:R-:W-:Y:S05]  /*f940*/  BRA `(.L_x_972) ;  /* 0xffffffb400587947 */ /* 0x000fea000383ffff */
.L_x_873:
[----:B-1----:R-:W-:-:S04]  /*f950*/  IMAD.U32 R0, RZ, RZ, UR6 ;  /* 0x00000006ff007e24 */ /* 0x002fc8000f8e00ff */
[----:B------:R1:W2:Y:S03]  /*f960*/  SYNCS.PHASECHK.TRANS64.TRYWAIT P0, [R0+URZ+0x342e0], R3 ;  /* 0x0342e003000075a7 */ /* 0x0002a6000800017f */
[----:B--2---:R-:W-:Y:S05]  /*f970*/  @!P0 NANOSLEEP.SYNCS 0x989680 ;  /* 0x009896800000895d */ /* 0x004fea0003900000 */
[----:B------:R-:W2:Y:S02]  /*f980*/  @!P0 SYNCS.PHASECHK.TRANS64 P0, [R0+URZ+0x342e0], R3 ;  /* 0x0342e003000085a7 */ /* 0x000ea4000800007f */
[----:B--2---:R-:W-:Y:S05]  /*f990*/  @!P0 BRA `(.L_x_873) ;  /* 0xfffffffc00ec8947 */ /* 0x004fea000383ffff */
[----:B------:R-:W-:Y:S05]  /*f9a0*/  BRA `(.L_x_973) ;  /* 0xffffffb400507947 */ /* 0x000fea000383ffff */
.L_x_885:
[----:B------:R-:W-:Y:S01]  /*f9b0*/  BSSY B1, `(.L_x_974) ;  /* 0x0000006000017945 */ /* 0x000fe20003800000 */
[----:B------:R-:W-:-:S07]  /*f9c0*/  IMAD.MOV.U32 R15, RZ, RZ, -0x1 ;  /* 0xffffffffff0f7424 */ /* 0x000fce00078e00ff */
[----:B-----5:R-:W-:Y:S05]  /*f9d0*/  WARPSYNC.COLLECTIVE R15, `(.L_x_975) ;  /* 0x000000000f0c7348 */ /* 0x020fea0003c00000 */
[----:B-----5:R-:W-:Y:S02]  /*f9e0*/  ELECT P6, UR62, PT ;  /* 0x00000000003e782f */ /* 0x020fe400038c0000 */
[----:B------:R-:W-:Y:S01]  /*f9f0*/  MOV R14, UR62 ;  /* 0x0000003e000e7c02 */ /* 0x000fe20008000f00 */
[----:B------:R-:W-:Y:S10]  /*fa00*/  ENDCOLLECTIVE ;  /* 0x000000000000791b */ /* 0x000ff40003800000 */
.L_x_975:
[----:B------:R-:W-:Y:S05]  /*fa10*/  BSYNC B1 ;  /* 0x0000000000017941 */ /* 0x000fea0003800000 */
.L_x_974:
[----:B------:R-:W-:Y:S05]  /*fa20*/  BRA `(.L_x_976) ;  /* 0xffffffc000447947 */ /* 0x000fea000383ffff */
.L_x_888:
[----:B-1----:R1:W3:Y:S02]  /*fa30*/  SYNCS.PHASECHK.TRANS64.TRYWAIT P0, [R9+URZ+0x34298], R6 ;  /* 0x03429806090075a7 */ /* 0x0022e4000800017f */
[----:B---3--:R-:W-:Y:S05]  /*fa40*/  @!P0 NANOSLEEP.SYNCS 0x989680 ;  /* 0x009896800000895d */ /* 0x008fea0003900000 */
[----:B------:R-:W3:Y:S02]  /*fa50*/  @!P0 SYNCS.PHASECHK.TRANS64 P0, [R9+URZ+0x34298], R6 ;  /* 0x03429806090085a7 */ /* 0x000ee4000800007f */
[----:B---3--:R-:W-:Y:S05]  /*fa60*/  @!P0 BRA `(.L_x_888) ;  /* 0xfffffffc00f08947 */ /* 0x008fea000383ffff */
[----:B------:R-:W-:Y:S05]  /*fa70*/  BRA `(.L_x_977) ;  /* 0xffffffc0007c7947 */ /* 0x000fea000383ffff */
.L_x_893:
[----:B-1----:R1:W2:Y:S02]  /*fa80*/  SYNCS.PHASECHK.TRANS64.TRYWAIT P0, [R8+URZ+0x34200], R5 ;  /* 0x03420005080075a7 */ /* 0x0022a4000800017f */
[----:B--2---:R-:W-:Y:S05]  /*fa90*/  @!P0 NANOSLEEP.SYNCS 0x989680 ;  /* 0x009896800000895d */ /* 0x004fea0003900000 */
[----:B------:R-:W2:Y:S02]  /*faa0*/  @!P0 SYNCS.PHASECHK.TRANS64 P0, [R8+URZ+0x34200], R5 ;  /* 0x03420005080085a7 */ /* 0x000ea4000800007f */
[----:B--2---:R-:W-:Y:S05]  /*fab0*/  @!P0 BRA `(.L_x_893) ;  /* 0xfffffffc00f08947 */ /* 0x004fea000383ffff */
[----:B------:R-:W-:Y:S05]  /*fac0*/  BRA `(.L_x_978) ;  /* 0xffffffc400707947 */ /* 0x000fea000383ffff */
.L_x_896:
[----:B------:R-:W-:Y:S01]  /*fad0*/  BSSY B1, `(.L_x_979) ;  /* 0x0000006000017945 */ /* 0x000fe20003800000 */
[----:B------:R-:W-:-:S07]  /*fae0*/  IMAD.MOV.U32 R15, RZ, RZ, -0x1 ;  /* 0xffffffffff0f7424 */ /* 0x000fce00078e00ff */
[----:B-1---5:R-:W-:Y:S05]  /*faf0*/  WARPSYNC.COLLECTIVE R15, `(.L_x_980) ;  /* 0x000000000f0c7348 */ /* 0x022fea0003c00000 */
[----:B------:R-:W-:Y:S02]  /*fb00*/  ELECT P6, UR62, PT ;  /* 0x00000000003e782f */ /* 0x000fe400038c0000 */
[----:B------:R-:W-:Y:S01]  /*fb10*/  MOV R14, UR62 ;  /* 0x0000003e000e7c02 */ /* 0x000fe20008000f00 */
[----:B-1---5:R-:W-:Y:S10]  /*fb20*/  ENDCOLLECTIVE ;  /* 0x000000000000791b */ /* 0x022ff40003800000 */
.L_x_980:
[----:B------:R-:W-:Y:S05]  /*fb30*/  BSYNC B1 ;  /* 0x0000000000017941 */ /* 0x000fea0003800000 */
.L_x_979:
[----:B------:R-:W-:Y:S05]  /*fb40*/  BRA `(.L_x_981) ;  /* 0xffffffc400b87947 */ /* 0x000fea000383ffff */
.L_x_899:
[----:B------:R-:W-:Y:S01]  /*fb50*/  BSSY B1, `(.L_x_982) ;  /* 0x0000005000017945 */ /* 0x000fe20003800000 */
[----:B------:R-:W-:-:S07]  /*fb60*/  IMAD.MOV.U32 R15, RZ, RZ, -0x1 ;  /* 0xffffffffff0f7424 */ /* 0x000fce00078e00ff */
[----:B-12--5:R-:W-:Y:S05]  /*fb70*/  WARPSYNC.COLLECTIVE R15, `(.L_x_983) ;  /* 0x000000000f087348 */ /* 0x026fea0003c00000 */
[----:B------:R-:W-:Y:S01]  /*fb80*/  NOP ;  /* 0x0000000000007918 */ /* 0x000fe20000000000 */
[----:B-12--5:R-:W-:Y:S01]  /*fb90*/  ENDCOLLECTIVE ;  /* 0x000000000000791b */ /* 0x026fe20003800000 */
.L_x_983:
[----:B------:R-:W-:Y:S05]  /*fba0*/  BSYNC B1 ;  /* 0x0000000000017941 */ /* 0x000fea0003800000 */
.L_x_982:
[----:B------:R-:W-:-:S07]  /*fbb0*/  IMAD.MOV.U32 R15, RZ, RZ, -0x1 ;  /* 0xffffffffff0f7424 */ /* 0x000fce00078e00ff */
[----:B------:R-:W-:Y:S05]  /*fbc0*/  WARPSYNC.COLLECTIVE R15, `(.L_x_984) ;  /* 0x000000000f0c7348 */ /* 0x000fea0003c00000 */
[----:B------:R-:W-:Y:S02]  /*fbd0*/  ELECT P6, UR62, PT ;  /* 0x00000000003e782f */ /* 0x000fe400038c0000 */
[----:B------:R-:W-:Y:S01]  /*fbe0*/  MOV R14, UR62 ;  /* 0x0000003e000e7c02 */ /* 0x000fe20008000f00 */
[----:B------:R-:W-:Y:S10]  /*fbf0*/  ENDCOLLECTIVE ;  /* 0x000000000000791b */ /* 0x000ff40003800000 */
.L_x_984:
[----:B------:R-:W-:Y:S05]  /*fc00*/  BRA `(.L_x_985) ;  /* 0xffffffc800e07947 */ /* 0x000fea000383ffff */
.L_x_902:
[----:B------:R-:W-:Y:S01]  /*fc10*/  BSSY B0, `(.L_x_986) ;  /* 0x0000006000007945 */ /* 0x000fe20003800000 */
[----:B------:R-:W-:-:S07]  /*fc20*/  IMAD.MOV.U32 R15, RZ, RZ, -0x1 ;  /* 0xffffffffff0f7424 */ /* 0x000fce00078e00ff */
[----:B-1---5:R-:W-:Y:S05]  /*fc30*/  WARPSYNC.COLLECTIVE R15, `(.L_x_987) ;  /* 0x000000000f0c7348 */ /* 0x022fea0003c00000 */
[----:B-----5:R-:W-:Y:S02]  /*fc40*/  ELECT P6, UR62, PT ;  /* 0x00000000003e782f */ /* 0x020fe400038c0000 */
[----:B------:R-:W-:Y:S01]  /*fc50*/  MOV R14, UR62 ;  /* 0x0000003e000e7c02 */ /* 0x000fe20008000f00 */
[----:B-1----:R-:W-:Y:S10]  /*fc60*/  ENDCOLLECTIVE ;  /* 0x000000000000791b */ /* 0x002ff40003800000 */
.L_x_987:
[----:B------:R-:W-:Y:S05]  /*fc70*/  BSYNC B0 ;  /* 0x0000000000007941 */ /* 0x000fea0003800000 */
.L_x_986:
[----:B------:R-:W-:Y:S05]  /*fc80*/  BRA `(.L_x_988) ;  /* 0xffffffcc00307947 */ /* 0x000fea000383ffff */
.L_x_906:
[----:B-1----:R1:W2:Y:S02]  /*fc90*/  SYNCS.PHASECHK.TRANS64.TRYWAIT P0, [R7+URZ], R4 ;  /* 0x00000004070075a7 */ /* 0x0022a4000800017f */
[----:B--2---:R-:W-:Y:S05]  /*fca0*/  @!P0 NANOSLEEP.SYNCS 0x989680 ;  /* 0x009896800000895d */ /* 0x004fea0003900000 */
[----:B------:R-:W2:Y:S02]  /*fcb0*/  @!P0 SYNCS.PHASECHK.TRANS64 P0, [R7+URZ], R4 ;  /* 0x00000004070085a7 */ /* 0x000ea4000800007f */
[----:B--2---:R-:W-:Y:S05]  /*fcc0*/  @!P0 BRA `(.L_x_906) ;  /* 0xfffffffc00f08947 */ /* 0x004fea000383ffff */
[----:B------:R-:W-:Y:S05]  /*fcd0*/  BRA `(.L_x_989) ;  /* 0xffffffcc006c7947 */ /* 0x000fea000383ffff */
.L_x_907:
[----:B--2---:R2:W3:Y:S02]  /*fce0*/  SYNCS.PHASECHK.TRANS64.TRYWAIT P0, [R6+URZ], R3 ;  /* 0x00000003060075a7 */ /* 0x0044e4000800017f */
[----:B---3--:R-:W-:Y:S05]  /*fcf0*/  @!P0 NANOSLEEP.SYNCS 0x989680 ;  /* 0x009896800000895d */ /* 0x008fea0003900000 */
[----:B------:R-:W3:Y:S02]  /*fd00*/  @!P0 SYNCS.PHASECHK.TRANS64 P0, [R6+URZ], R3 ;  /* 0x00000003060085a7 */ /* 0x000ee4000800007f */
[----:B---3--:R-:W-:Y:S05]  /*fd10*/  @!P0 BRA `(.L_x_907) ;  /* 0xfffffffc00f08947 */ /* 0x008fea000383ffff */
[----:B------:R-:W-:Y:S05]  /*fd20*/  BRA `(.L_x_990) ;  /* 0xffffffcc00747947 */ /* 0x000fea000383ffff */
.L_x_925:
[----:B-1----:R1:W2:Y:S02]  /*fd30*/  SYNCS.PHASECHK.TRANS64.TRYWAIT P2, [R17+URZ+0x34240], R2 ;  /* 0x03424002110075a7 */ /* 0x0022a4000804017f */
[----:B--2---:R-:W-:Y:S05]  /*fd40*/  @!P2 NANOSLEEP.SYNCS 0x989680 ;  /* 0x009896800000a95d */ /* 0x004fea0003900000 */
[----:B------:R-:W2:Y:S02]  /*fd50*/  @!P2 SYNCS.PHASECHK.TRANS64 P2, [R17+URZ+0x34240], R2 ;  /* 0x034240021100a5a7 */ /* 0x000ea4000804007f */
[----:B--2---:R-:W-:Y:S05]  /*fd60*/  @!P2 BRA `(.L_x_925) ;  /* 0xfffffffc00f0a947 */ /* 0x004fea000383ffff */
[----:B------:R-:W-:Y:S05]  /*fd70*/  BRA `(.L_x_991) ;  /* 0xffffffe800907947 */ /* 0x000fea000383ffff */
.L_x_931:
[----:B-1----:R1:W3:Y:S02]  /*fd80*/  SYNCS.PHASECHK.TRANS64.TRYWAIT P0, [R5+URZ+0x34240], R2 ;  /* 0x03424002050075a7 */ /* 0x0022e4000800017f */
[----:B---3--:R-:W-:Y:S05]  /*fd90*/  @!P0 NANOSLEEP.SYNCS 0x989680 ;  /* 0x009896800000895d */ /* 0x008fea0003900000 */
[----:B------:R-:W3:Y:S02]  /*fda0*/  @!P0 SYNCS.PHASECHK.TRANS64 P0, [R5+URZ+0x34240], R2 ;  /* 0x03424002050085a7 */ /* 0x000ee4000800007f */
[----:B---3--:R-:W-:Y:S05]  /*fdb0*/  @!P0 BRA `(.L_x_931) ;  /* 0xfffffffc00f08947 */ /* 0x008fea000383ffff */
[----:B------:R-:W-:Y:S05]  /*fdc0*/  BRA `(.L_x_992) ;  /* 0xffffffe800f87947 */ /* 0x000fea000383ffff */
.L_x_933:
[----:B-1----:R1:W3:Y:S02]  /*fdd0*/  SYNCS.PHASECHK.TRANS64.TRYWAIT P0, [R7+URZ+0x34240], R0 ;  /* 0x03424000070075a7 */ /* 0x0022e4000800017f */
[----:B---3--:R-:W-:Y:S05]  /*fde0*/  @!P0 NANOSLEEP.SYNCS 0x989680 ;  /* 0x009896800000895d */ /* 0x008fea0003900000 */
[----:B------:R-:W3:Y:S02]  /*fdf0*/  @!P0 SYNCS.PHASECHK.TRANS64 P0, [R7+URZ+0x34240], R0 ;  /* 0x03424000070085a7 */ /* 0x000ee4000800007f */
[----:B---3--:R-:W-:Y:S05]  /*fe00*/  @!P0 BRA `(.L_x_933) ;  /* 0xfffffffc00f08947 */ /* 0x008fea000383ffff */
[----:B------:R-:W-:Y:S05]  /*fe10*/  BRA `(.L_x_993) ;  /* 0xffffffec00107947 */ /* 0x000fea000383ffff */
.L_x_935:
[----:B-1----:R1:W3:Y:S02]  /*fe20*/  SYNCS.PHASECHK.TRANS64.TRYWAIT P0, [R7+URZ+0x34240], R0 ;  /* 0x03424000070075a7 */ /* 0x0022e4000800017f */
[----:B---3--:R-:W-:Y:S05]  /*fe30*/  @!P0 NANOSLEEP.SYNCS 0x989680 ;  /* 0x009896800000895d */ /* 0x008fea0003900000 */
[----:B------:R-:W3:Y:S02]  /*fe40*/  @!P0 SYNCS.PHASECHK.TRANS64 P0, [R7+URZ+0x34240], R0 ;  /* 0x03424000070085a7 */ /* 0x000ee4000800007f */
[----:B---3--:R-:W-:Y:S05]  /*fe50*/  @!P0 BRA `(.L_x_935) ;  /* 0xfffffffc00f08947 */ /* 0x008fea000383ffff */
[----:B------:R-:W-:Y:S05]  /*fe60*/  BRA `(.L_x_994) ;  /* 0xffffffec00287947 */ /* 0x000fea000383ffff */
.L_x_937:
[----:B-1----:R1:W3:Y:S02]  /*fe70*/  SYNCS.PHASECHK.TRANS64.TRYWAIT P0, [R7+URZ+0x34240], R0 ;  /* 0x03424000070075a7 */ /* 0x0022e4000800017f */
[----:B---3--:R-:W-:Y:S05]  /*fe80*/  @!P0 NANOSLEEP.SYNCS 0x989680 ;  /* 0x009896800000895d */ /* 0x008fea0003900000 */
[----:B------:R-:W3:Y:S02]  /*fe90*/  @!P0 SYNCS.PHASECHK.TRANS64 P0, [R7+URZ+0x34240], R0 ;  /* 0x03424000070085a7 */ /* 0x000ee4000800007f */
[----:B---3--:R-:W-:Y:S05]  /*fea0*/  @!P0 BRA `(.L_x_937) ;  /* 0xfffffffc00f08947 */ /* 0x008fea000383ffff */
[----:B------:R-:W-:Y:S05]  /*feb0*/  BRA `(.L_x_995) ;  /* 0xffffffec00407947 */ /* 0x000fea000383ffff */
.L_x_939:
[----:B-1----:R1:W3:Y:S02]  /*fec0*/  SYNCS.PHASECHK.TRANS64.TRYWAIT P0, [R7+URZ+0x34240], R0 ;  /* 0x03424000070075a7 */ /* 0x0022e4000800017f */
[----:B---3--:R-:W-:Y:S05]  /*fed0*/  @!P0 NANOSLEEP.SYNCS 0x989680 ;  /* 0x009896800000895d */ /* 0x008fea0003900000 */
[----:B------:R-:W3:Y:S02]  /*fee0*/  @!P0 SYNCS.PHASECHK.TRANS64 P0, [R7+URZ+0x34240], R0 ;  /* 0x03424000070085a7 */ /* 0x000ee4000800007f */
[----:B---3--:R-:W-:Y:S05]  /*fef0*/  @!P0 BRA `(.L_x_939) ;  /* 0xfffffffc00f08947 */ /* 0x008fea000383ffff */
[----:B------:R-:W-:Y:S05]  /*ff00*/  BRA `(.L_x_996) ;  /* 0xffffffec00587947 */ /* 0x000fea000383ffff */
.L_x_941:
[----:B-1----:R1:W3:Y:S02]  /*ff10*/  SYNCS.PHASECHK.TRANS64.TRYWAIT P0, [R7+URZ+0x34240], R0 ;  /* 0x03424000070075a7 */ /* 0x0022e4000800017f */
[----:B---3--:R-:W-:Y:S05]  /*ff20*/  @!P0 NANOSLEEP.SYNCS 0x989680 ;  /* 0x009896800000895d */ /* 0x008fea0003900000 */
[----:B------:R-:W3:Y:S02]  /*ff30*/  @!P0 SYNCS.PHASECHK.TRANS64 P0, [R7+URZ+0x34240], R0 ;  /* 0x03424000070085a7 */ /* 0x000ee4000800007f */
[----:B---3--:R-:W-:Y:S05]  /*ff40*/  @!P0 BRA `(.L_x_941) ;  /* 0xfffffffc00f08947 */ /* 0x008fea000383ffff */
[----:B------:R-:W-:Y:S05]  /*ff50*/  BRA `(.L_x_997) ;  /* 0xffffffec00707947 */ /* 0x000fea000383ffff */
.L_x_943:
[----:B-1----:R1:W3:Y:S02]  /*ff60*/  SYNCS.PHASECHK.TRANS64.TRYWAIT P0, [R7+URZ+0x34240], R0 ;  /* 0x03424000070075a7 */ /* 0x0022e4000800017f */
[----:B---3--:R-:W-:Y:S05]  /*ff70*/  @!P0 NANOSLEEP.SYNCS 0x989680 ;  /* 0x009896800000895d */ /* 0x008fea0003900000 */
[----:B------:R-:W3:Y:S02]  /*ff80*/  @!P0 SYNCS.PHASECHK.TRANS64 P0, [R7+URZ+0x34240], R0 ;  /* 0x03424000070085a7 */ /* 0x000ee4000800007f */
[----:B---3--:R-:W-:Y:S05]  /*ff90*/  @!P0 BRA `(.L_x_943) ;  /* 0xfffffffc00f08947 */ /* 0x008fea000383ffff */
[----:B------:R-:W-:Y:S05]  /*ffa0*/  BRA `(.L_x_998) ;  /* 0xffffffec00887947 */ /* 0x000fea000383ffff */
        .weak           $__internal_2_$__cuda_sm20_div_u64
        .type           $__internal_2_$__cuda_sm20_div_u64,@function
        .size           $__internal_2_$__cuda_sm20_div_u64,(.L_x_922 - $__internal_2_$__cuda_sm20_div_u64)
$__internal_2_$__cuda_sm20_div_u64:
        /* <DEDUP_REMOVED lines=62> */
[----:B------:R-:W-:Y:S06]  /*10390*/  RET.REL.NODEC R2 `(_ZN7cutlass13device_kernelINS_4gemm6kernel13GemmUniversalINS1_17GroupProblemShapeIN4cute5tupleIJiiiEEEEENS1_10collective13CollectiveMmaINS1_39MainloopSm90ArrayTmaGmmaWarpSpecializedILi3ENS6_IJNS5_1CILi1EEENSC_ILi2EEESD_EEENS1_40KernelPtrArrayTmaWarpSpecializedPingpongEEENS6_IJNSC_ILi128EEESI_SI_EEENS_10bfloat16_tEPNS6_IJlSD_NSC_ILi0EEEEEESK_PNS6_IJSD_lSL_EEENS5_8TiledMMAINS5_8MMA_AtomIJNS5_4SM904GMMA28MMA_64x128x16_F32BF16BF16_SSILNST_5MajorE0ELSV_1ELNST_7ScaleInE1ELSW_1EEEEEENS5_6LayoutINS6_IJSD_SD_SD_EEENS6_IJSL_SL_SL_EEEEENS6_IJNS5_10UnderscoreES13_S13_EEEEENS5_23SM90_TMA_LOAD_MULTICASTENS5_14ComposedLayoutINS5_7SwizzleILi3ELi4ELi3EEENS5_18smem_ptr_flag_bitsILi16EEENSZ_INS6_IJNSC_ILi8EEENSC_ILi64EEEEEENS6_IJS1D_SD_EEEEEEEvNS5_8identityENS5_13SM90_TMA_LOADENS17_IS19_S1B_NSZ_INS6_IJS1D_S1C_EEENS6_IJSD_S1D_EEEEEEEvS1I_EENS_8epilogue10collective18CollectiveEpilogueINS1P_30Sm90PtrArrayTmaWarpSpecializedILi4ELi2ELi16ELb1ELb0ELi2EEEJSJ_NS6_IJS1D_NSC_ILi32EEEEEESK_SN_SK_SN_NS1P_6fusion15FusionCallbacksIS1T_NS1W_17LinearCombinationISK_fSK_fLNS_15FloatRoundStyleE2EEESJ_S1V_JEEES1J_NS17_INS18_ILi2ELi4ELi3EEES1B_NSZ_INS6_IJS1C_S1U_EEENS6_IJS1U_SD_EEEEEEENS5_17SM75_U32x4_LDSM_NENS5_14SM90_TMA_STOREES26_NS5_17SM90_U32x4_STSM_NENS5_9Copy_AtomIJS29_NS_6half_tEEEEvEEEvvEEEEvNT_6ParamsE) ;  /* 0xfffffefc02187950 */ /* 0x000fec0003c3ffff */
.L_x_922:
        /* <DEDUP_REMOVED lines=69> */
[----:B------:R-:W-:Y:S11]  /*107f0*/  RET.REL.NODEC R2 `(_ZN7cutlass13device_kernelINS_4gemm6kernel13GemmUniversalINS1_17GroupProblemShapeIN4cute5tupleIJiiiEEEEENS1_10collective13CollectiveMmaINS1_39MainloopSm90ArrayTmaGmmaWarpSpecializedILi3ENS6_IJNS5_1CILi1EEENSC_ILi2EEESD_EEENS1_40KernelPtrArrayTmaWarpSpecializedPingpongEEENS6_IJNSC_ILi128EEESI_SI_EEENS_10bfloat16_tEPNS6_IJlSD_NSC_ILi0EEEEEESK_PNS6_IJSD_lSL_EEENS5_8TiledMMAINS5_8MMA_AtomIJNS5_4SM904GMMA28MMA_64x128x16_F32BF16BF16_SSILNST_5MajorE0ELSV_1ELNST_7ScaleInE1ELSW_1EEEEEENS5_6LayoutINS6_IJSD_SD_SD_EEENS6_IJSL_SL_SL_EEEEENS6_IJNS5_10UnderscoreES13_S13_EEEEENS5_23SM90_TMA_LOAD_MULTICASTENS5_14ComposedLayoutINS5_7SwizzleILi3ELi4ELi3EEENS5_18smem_ptr_flag_bitsILi16EEENSZ_INS6_IJNSC_ILi8EEENSC_ILi64EEEEEENS6_IJS1D_SD_EEEEEEEvNS5_8identityENS5_13SM90_TMA_LOADENS17_IS19_S1B_NSZ_INS6_IJS1D_S1C_EEENS6_IJSD_S1D_EEEEEEEvS1I_EENS_8epilogue10collective18CollectiveEpilogueINS1P_30Sm90PtrArrayTmaWarpSpecializedILi4ELi2ELi16ELb1ELb0ELi2EEEJSJ_NS6_IJS1D_NSC_ILi32EEEEEESK_SN_SK_SN_NS1P_6fusion15FusionCallbacksIS1T_NS1W_17LinearCombinationISK_fSK_fLNS_15FloatRoundStyleE2EEESJ_S1V_JEEES1J_NS17_INS18_ILi2ELi4ELi3EEES1B_NSZ_INS6_IJS1C_S1U_EEENS6_IJS1U_SD_EEEEEEENS5_17SM75_U32x4_LDSM_NENS5_14SM90_TMA_STOREES26_NS5_17SM90_U32x4_STSM_NENS5_9Copy_AtomIJS29_NS_6half_tEEEEvEEEvvEEEEvNT_6ParamsE) ;  /* 0xfffffef802007950 */ /* 0x000ff60003c3ffff */
.L_x_999:
        /* <DEDUP_REMOVED lines=16> */
.L_x_1982:


//--------------------- .text._ZN7cutlass13device_kernelINS_4gemm6kernel13GemmUniversalINS1_17GroupProblemShapeIN4cute5tupleIJiiiEEEEENS1_10collective13CollectiveMmaINS1_39MainloopSm90ArrayTmaGmmaWarpSpecializedILi3ENS6_IJNS5_1CILi1EEENSC_ILi2EEESD_EEENS1_40KernelPtrArrayTmaWarpSpecializedPingpongEEENS6_IJNSC_ILi128EEESI_SI_EEENS_6half_tEPNS6_IJlSD_NSC_ILi0EEEEEESK_SN_NS5_8TiledMMAINS5_8MMA_AtomIJNS5_4SM904GMMA26MMA_64x128x16_F32F16F16_SSILNSR_5MajorE0ELST_0ELNSR_7ScaleInE1ELSU_1EEEEEENS5_6LayoutINS6_IJSD_SD_SD_EEENS6_IJSL_SL_SL_EEEEENS6_IJNS5_10UnderscoreES11_S11_EEEEENS5_23SM90_TMA_LOAD_MULTICASTENS5_14ComposedLayoutINS5_7SwizzleILi3ELi4ELi3EEENS5_18smem_ptr_flag_bitsILi16EEENSX_INS6_IJNSC_ILi8EEENSC_ILi64EEEEEENS6_IJS1B_SD_EEEEEEEvNS5_8identityENS5_13SM90_TMA_LOADES1F_vS1G_EENS_8epilogue10collective18CollectiveEpilogueINS1J_30Sm90PtrArrayTmaWarpSpecializedILi4ELi2ELi16ELb1ELb0ELi2EEEJSJ_NS6_IJS1B_NSC_ILi32EEEEEESK_SN_SK_SN_NS1J_6fusion15FusionCallbacksIS1N_NS1Q_17LinearCombinationISK_fSK_fLNS_15FloatRoundStyleE2EEESJ_S1P_JEEES1H_NS15_INS16_ILi2ELi4ELi3EEES19_NSX_INS6_IJS1A_S1O_EEENS6_IJS1O_SD_EEEEEEENS5_17SM75_U32x4_LDSM_NENS5_14SM90_TMA_STOREES20_NS5_17SM90_U32x4_STSM_NENS5_9Copy_AtomIJS23_SK_EEEvEEEvvEEEEvNT_6ParamsE --------------------------
	.section	.text._ZN7cutlass13device_kernelINS_4gemm6kernel13GemmUniversalINS1_17GroupProblemShapeIN4cute5tupleIJiiiEEEEENS1_10collective13CollectiveMmaINS1_39MainloopSm90ArrayTmaGmmaWarpSpecializedILi3ENS6_IJNS5_1CILi1EEENSC_ILi2EEESD_EEENS1_40KernelPtrArrayTmaWarpSpecializedPingpongEEENS6_IJNSC_ILi128EEESI_SI_EEENS_6half_tEPNS6_IJlSD_NSC_ILi0EEEEEESK_SN_NS5_8TiledMMAINS5_8MMA_AtomIJNS5_4SM904GMMA26MMA_64x128x16_F32F16F16_SSILNSR_5MajorE0ELST_0ELNSR_7ScaleInE1ELSU_1EEEEEENS5_6LayoutINS6_IJSD_SD_SD_EEENS6_IJSL_SL_SL_EEEEENS6_IJNS5_10UnderscoreES11_S11_EEEEENS5_23SM90_TMA_LOAD_MULTICASTENS5_14ComposedLayoutINS5_7SwizzleILi3ELi4ELi3EEENS5_18smem_ptr_flag_bitsILi16EEENSX_INS6_IJNSC_ILi8EEENSC_ILi64EEEEEENS6_IJS1B_SD_EEEEEEEvNS5_8identityENS5_13SM90_TMA_LOADES1F_vS1G_EENS_8epilogue10collective18CollectiveEpilogueINS1J_30Sm90PtrArrayTmaWarpSpecializedILi4ELi2ELi16ELb1ELb0ELi2EEEJSJ_NS6_IJS1B_NSC_ILi32EEEEEESK_SN_SK_SN_NS1J_6fusion15FusionCallbacksIS1N_NS1Q_17LinearCombinationISK_fSK_fLNS_15FloatRoundStyleE2EEESJ_S1P_JEEES1H_NS15_INS16_ILi2ELi4ELi3EEES19_NSX_INS6_IJS1A_S1O_EEENS6_IJS1O_SD_EEEEEEENS5_17SM75_U32x4_LDSM_NENS5_14SM90_TMA_STOREES20_NS5_17SM90_U32x4_STSM_NENS5_9Copy_AtomIJS23_SK_EEEvEEEvvEEEEvNT_6ParamsE,"ax",@progbits
	.align	128
.text._ZN7cutlass13device_kernelINS_4gemm6kernel13GemmUniversalINS1_17GroupProblemShapeIN4cute5tupleIJiiiEEEEENS1_10collective13CollectiveMmaINS1_39MainloopSm90ArrayTmaGmmaWarpSpecializedILi3ENS6_IJNS5_1CILi1EEENSC_ILi2EEESD_EEENS1_40KernelPtrArrayTmaWarpSpecializedPingpongEEENS6_IJNSC_ILi128EEESI_SI_EEENS_6half_tEPNS6_IJlSD_NSC_ILi0EEEEEESK_SN_NS5_8TiledMMAINS5_8MMA_AtomIJNS5_4SM904GMMA26MMA_64x128x16_F32F16F16_SSILNSR_5MajorE0ELST_0ELNSR_7ScaleInE1ELSU_1EEEEEENS5_6LayoutINS6_IJSD_SD_SD_EEENS6_IJSL_SL_SL_EEEEENS6_IJNS5_10UnderscoreES11_S11_EEEEENS5_23SM90_TMA_LOAD_MULTICASTENS5_14ComposedLayoutINS5_7SwizzleILi3ELi4ELi3EEENS5_18smem_ptr_flag_bitsILi16EEENSX_INS6_IJNSC_ILi8EEENSC_ILi64EEEEEENS6_IJS1B_SD_EEEEEEEvNS5_8identityENS5_13SM90_TMA_LOADES1F_vS1G_EENS_8epilogue10collective18CollectiveEpilogueINS1J_30Sm90PtrArrayTmaWarpSpecializedILi4ELi2ELi16ELb1ELb0ELi2EEEJSJ_NS6_IJS1B_NSC_ILi32EEEEEESK_SN_SK_SN_NS1J_6fusion15FusionCallbacksIS1N_NS1Q_17LinearCombinationISK_fSK_fLNS_15FloatRoundStyleE2EEESJ_S1P_JEEES1H_NS15_INS16_ILi2ELi4ELi3EEES19_NSX_INS6_IJS1A_S1O_EEENS6_IJS1O_SD_EEEEEEENS5_17SM75_U32x4_LDSM_NENS5_14SM90_TMA_STOREES20_NS5_17SM90_U32x4_STSM_NENS5_9Copy_AtomIJS23_SK_EEEvEEEvvEEEEvNT_6ParamsE:
        .type           _ZN7cutlass13device_kernelINS_4gemm6kernel13GemmUniversalINS1_17GroupProblemShapeIN4cute5tupleIJiiiEEEEENS1_10collective13CollectiveMmaINS1_39MainloopSm90ArrayTmaGmmaWarpSpecializedILi3ENS6_IJNS5_1CILi1EEENSC_ILi2EEESD_EEENS1_40KernelPtrArrayTmaWarpSpecializedPingpongEEENS6_IJNSC_ILi128EEESI_SI_EEENS_6half_tEPNS6_IJlSD_NSC_ILi0EEEEEESK_SN_NS5_8TiledMMAINS5_8MMA_AtomIJNS5_4SM904GMMA26MMA_64x128x16_F32F16F16_SSILNSR_5MajorE0ELST_0ELNSR_7ScaleInE1ELSU_1EEEEEENS5_6LayoutINS6_IJSD_SD_SD_EEENS6_IJSL_SL_SL_EEEEENS6_IJNS5_10UnderscoreES11_S11_EEEEENS5_23SM90_TMA_LOAD_MULTICASTENS5_14ComposedLayoutINS5_7SwizzleILi3ELi4ELi3EEENS5_18smem_ptr_flag_bitsILi16EEENSX_INS6_IJNSC_ILi8EEENSC_ILi64EEEEEENS6_IJS1B_SD_EEEEEEEvNS5_8identityENS5_13SM90_TMA_LOADES1F_vS1G_EENS_8epilogue10collective18CollectiveEpilogueINS1J_30Sm90PtrArrayTmaWarpSpecializedILi4ELi2ELi16ELb1ELb0ELi2EEEJSJ_NS6_IJS1B_NSC_ILi32EEEEEESK_SN_SK_SN_NS1J_6fusion15FusionCallbacksIS1N_NS1Q_17LinearCombinationISK_fSK_fLNS_15FloatRoundStyleE2EEESJ_S1P_JEEES1H_NS15_INS16_ILi2ELi4ELi3EEES19_NSX_INS6_IJS1A_S1O_EEENS6_IJS1O_SD_EEEEEEENS5_17SM75_U32x4_LDSM_NENS5_14SM90_TMA_STOREES20_NS5_17SM90_U32x4_STSM_NENS5_9Copy_AtomIJS23_SK_EEEvEEEvvEEEEvNT_6ParamsE,@function
        .size           _ZN7cutlass13device_kernelINS_4gemm6kernel13GemmUniversalINS1_17GroupProblemShapeIN4cute5tupleIJiiiEEEEENS1_10collective13CollectiveMmaINS1_39MainloopSm90ArrayTmaGmmaWarpSpecializedILi3ENS6_IJNS5_1CILi1EEENSC_ILi2EEESD_EEENS1_40KernelPtrArrayTmaWarpSpecializedPingpongEEENS6_IJNSC_ILi128EEESI_SI_EEENS_6half_tEPNS6_IJlSD_NSC_ILi0EEEEEESK_SN_NS5_8TiledMMAINS5_8MMA_AtomIJNS5_4SM904GMMA26MMA_64x128x16_F32F16F16_SSILNSR_5MajorE0ELST_0ELNSR_7ScaleInE1ELSU_1EEEEEENS5_6LayoutINS6_IJSD_SD_SD_EEENS6_IJSL_SL_SL_EEEEENS6_IJNS5_10UnderscoreES11_S11_EEEEENS5_23SM90_TMA_LOAD_MULTICASTENS5_14ComposedLayoutINS5_7SwizzleILi3ELi4ELi3EEENS5_18smem_ptr_flag_bitsILi16EEENSX_INS6_IJNSC_ILi8EEENSC_ILi64EEEEEENS6_IJS1B_SD_EEEEEEEvNS5_8identityENS5_13SM90_TMA_LOADES1F_vS1G_EENS_8epilogue10collective18CollectiveEpilogueINS1J_30Sm90PtrArrayTmaWarpSpecializedILi4ELi2ELi16ELb1ELb0ELi2EEEJSJ_NS6_IJS1B_NSC_ILi32EEEEEESK_SN_SK_SN_NS1J_6fusion15FusionCallbacksIS1N_NS1Q_17LinearCombinationISK_fSK_fLNS_15FloatRoundStyleE2EEESJ_S1P_JEEES1H_NS15_INS16_ILi2ELi4ELi3EEES19_NSX_INS6_IJS1A_S1O_EEENS6_IJS1O_SD_EEEEEEENS5_17SM75_U32x4_LDSM_NENS5_14SM90_TMA_STOREES20_NS5_17SM90_U32x4_STSM_NENS5_9Copy_AtomIJS23_SK_EEEvEEEvvEEEEvNT_6ParamsE,(.L_x_1984 - _ZN7cutlass13device_kernelINS_4gemm6kernel13GemmUniversalINS1_17GroupProblemShapeIN4cute5tupleIJiiiEEEEENS1_10collective13CollectiveMmaINS1_39MainloopSm90ArrayTmaGmmaWarpSpecializedILi3ENS6_IJNS5_1CILi1EEENSC_ILi2EEESD_EEENS1_40KernelPtrArrayTmaWarpSpecializedPingpongEEENS6_IJNSC_ILi128EEESI_SI_EEENS_6half_tEPNS6_IJlSD_NSC_ILi0EEEEEESK_SN_NS5_8TiledMMAINS5_8MMA_AtomIJNS5_4SM904GMMA26MMA_64x128x16_F32F16F16_SSILNSR_5MajorE0ELST_0ELNSR_7ScaleInE1ELSU_1EEEEEENS5_6LayoutINS6_IJSD_SD_SD_EEENS6_IJSL_SL_SL_EEEEENS6_IJNS5_10UnderscoreES11_S11_EEEEENS5_23SM90_TMA_LOAD_MULTICASTENS5_14ComposedLayoutINS5_7SwizzleILi3ELi4ELi3EEENS5_18smem_ptr_flag_bitsILi16EEENSX_INS6_IJNSC_ILi8EEENSC_ILi64EEEEEENS6_IJS1B_SD_EEEEEEEvNS5_8identityENS5_13SM90_TMA_LOADES1F_vS1G_EENS_8epilogue10collective18CollectiveEpilogueINS1J_30Sm90PtrArrayTmaWarpSpecializedILi4ELi2ELi16ELb1ELb0ELi2EEEJSJ_NS6_IJS1B_NSC_ILi32EEEEEESK_SN_SK_SN_NS1J_6fusion15FusionCallbacksIS1N_NS1Q_17LinearCombinationISK_fSK_fLNS_15FloatRoundStyleE2EEESJ_S1P_JEEES1H_NS15_INS16_ILi2ELi4ELi3EEES19_NSX_INS6_IJS1A_S1O_EEENS6_IJS1O_SD_EEEEEEENS5_17SM75_U32x4_LDSM_NENS5_14SM90_TMA_STOREES20_NS5_17SM90_U32x4_STSM_NENS5_9Copy_AtomIJS23_SK_EEEvEEEvvEEEEvNT_6ParamsE)
        .other          _ZN7cutlass13device_kernelINS_4gemm6kernel13GemmUniversalINS1_17GroupProblemShapeIN4cute5tupleIJiiiEEEEENS1_10collective13CollectiveMmaINS1_39MainloopSm90ArrayTmaGmmaWarpSpecializedILi3ENS6_IJNS5_1CILi1EEENSC_ILi2EEESD_EEENS1_40KernelPtrArrayTmaWarpSpecializedPingpongEEENS6_IJNSC_ILi128EEESI_SI_EEENS_6half_tEPNS6_IJlSD_NSC_ILi0EEEEEESK_SN_NS5_8TiledMMAINS5_8MMA_AtomIJNS5_4SM904GMMA26MMA_64x128x16_F32F16F16_SSILNSR_5MajorE0ELST_0ELNSR_7ScaleInE1ELSU_1EEEEEENS5_6LayoutINS6_IJSD_SD_SD_EEENS6_IJSL_SL_SL_EEEEENS6_IJNS5_10UnderscoreES11_S11_EEEEENS5_23SM90_TMA_LOAD_MULTICASTENS5_14ComposedLayoutINS5_7SwizzleILi3ELi4ELi3EEENS5_18smem_ptr_flag_bitsILi16EEENSX_INS6_IJNSC_ILi8EEENSC_ILi64EEEEEENS6_IJS1B_SD_EEEEEEEvNS5_8identityENS5_13SM90_TMA_LOADES1F_vS1G_EENS_8epilogue10collective18CollectiveEpilogueINS1J_30Sm90PtrArrayTmaWarpSpecializedILi4ELi2ELi16ELb1ELb0ELi2EEEJSJ_NS6_IJS1B_NSC_ILi32EEEEEESK_SN_SK_SN_NS1J_6fusion15FusionCallbacksIS1N_NS1Q_17LinearCombinationISK_fSK_fLNS_15FloatRoundStyleE2EEESJ_S1P_JEEES1H_NS15_INS16_ILi2ELi4ELi3EEES19_NSX_INS6_IJS1A_S1O_EEENS6_IJS1O_SD_EEEEEEENS5_17SM75_U32x4_LDSM_NENS5_14SM90_TMA_STOREES20_NS5_17SM90_U32x4_STSM_NENS5_9Copy_AtomIJS23_SK_EEEvEEEvvEEEEvNT_6ParamsE,@"STO_CUDA_ENTRY STV_DEFAULT"
_ZN7cutlass13device_kernelINS_4gemm6kernel13GemmUniversalINS1_17GroupProblemShapeIN4cute5tupleIJiiiEEEEENS1_10collective13CollectiveMmaINS1_39MainloopSm90ArrayTmaGmmaWarpSpecializedILi3ENS6_IJNS5_1CILi1EEENSC_ILi2EEESD_EEENS1_40KernelPtrArrayTmaWarpSpecializedPingpongEEENS6_IJNSC_ILi128EEESI_SI_EEENS_6half_tEPNS6_IJlSD_NSC_ILi0EEEEEESK_SN_NS5_8TiledMMAINS5_8MMA_AtomIJNS5_4SM904GMMA26MMA_64x128x16_F32F16F16_SSILNSR_5MajorE0ELST_0ELNSR_7ScaleInE1ELSU_1EEEEEENS5_6LayoutINS6_IJSD_SD_SD_EEENS6_IJSL_SL_SL_EEEEENS6_IJNS5_10UnderscoreES11_S11_EEEEENS5_23SM90_TMA_LOAD_MULTICASTENS5_14ComposedLayoutINS5_7SwizzleILi3ELi4ELi3EEENS5_18smem_ptr_flag_bitsILi16EEENSX_INS6_IJNSC_ILi8EEENSC_ILi64EEEEEENS6_IJS1B_SD_EEEEEEEvNS5_8identityENS5_13SM90_TMA_LOADES1F_vS1G_EENS_8epilogue10collective18CollectiveEpilogueINS1J_30Sm90PtrArrayTmaWarpSpecializedILi4ELi2ELi16ELb1ELb0ELi2EEEJSJ_NS6_IJS1B_NSC_ILi32EEEEEESK_SN_SK_SN_NS1J_6fusion15FusionCallbacksIS1N_NS1Q_17LinearCombinationISK_fSK_fLNS_15FloatRoundStyleE2EEESJ_S1P_JEEES1H_NS15_INS16_ILi2ELi4ELi3EEES19_NSX_INS6_IJS1A_S1O_EEENS6_IJS1O_SD_EEEEEEENS5_17SM75_U32x4_LDSM_NENS5_14SM90_TMA_STOREES20_NS5_17SM90_U32x4_STSM_NENS5_9Copy_AtomIJS23_SK_EEEvEEEvvEEEEvNT_6ParamsE:
        /* <DEDUP_REMOVED lines=77> */
.L_x_1000:
        /* <DEDUP_REMOVED lines=28> */
[----:B-1----:R-:W-:Y:S01]  /*0690*/  VIADD R3, R2, 0xffffffe ;  /* 0x0ffffffe02037836 */ /* 0x002fe20000000000 */
[----:B------:R-:W-:-:S04]  /*06a0*/  MOV R2, UR18 ;  /* 0x0000001200027c02 */ /* 0x000fc80008000f00 */
[----:B------:R-:W-:Y:S02]  /*06b0*/  IABS R2, R2 ;  /* 0x0000000200027213 */ /* 0x000fe40000000000 */
[----:B------:R-:W1:Y:S01]  /*06c0*/  F2I.FTZ.U32.TRUNC.NTZ R3, R3 ;  /* 0x0000000300037305 */ /* 0x000e62000021f000 */
[----:B--2---:R-:W-:Y:S01]  /*06d0*/  VIADD R5, R4, 0xffffffe ;  /* 0x0ffffffe04057836 */ /* 0x004fe20000000000 */
[----:B------:R-:W-:Y:S02]  /*06e0*/  IABS R4, R11 ;  /* 0x0000000b00047213 */ /* 0x000fe40000000000 */
[----:B------:R-:W-:-:S04]  /*06f0*/  R2UR UR26, R2 ;  /* 0x00000000021a72ca */ /* 0x000fc800000e0000 */
        /* <DEDUP_REMOVED lines=62> */
[----:B------:R-:W-:Y:S01]  /*0ae0*/  MOV R4, UR4 ;  /* 0x0000000400047c02 */ /* 0x000fe20008000f00 */
[----:B------:R-:W-:-:S02]  /*0af0*/  IMAD.U32 R7, RZ, RZ, UR25 ;  /* 0x00000019ff077e24 */ /* 0x000fc4000f8e00ff */
[----:B------:R-:W-:Y:S01]  /*0b00*/  IMAD.U32 R5, RZ, RZ, UR5 ;  /* 0x00000005ff057e24 */ /* 0x000fe2000f8e00ff */
[----:B------:R-:W-:Y:S07]  /*0b10*/  @P1 BRA `(.L_x_1001) ;  /* 0x0000000000841947 */ /* 0x000fee0003800000 */
        /* <DEDUP_REMOVED lines=32> */
.L_x_1002:
[----:B-1----:R-:W-:Y:S05]  /*0d20*/  BSYNC B0 ;  /* 0x0000000000007941 */ /* 0x002fea0003800000 */
.L_x_1001:
        /* <DEDUP_REMOVED lines=30> */
.L_x_1003:
        /* <DEDUP_REMOVED lines=38> */
.L_x_1004:
[----:B------:R-:W4:Y:S01]  /*1170*/  SHFL.IDX PT, R2, R25, RZ, 0x1f ;  /* 0x00001fff19027589 */ /* 0x000f2200000e0000 */
[----:B------:R-:W-:Y:S01]  /*1180*/  ELECT P1, URZ, PT ;  /* 0x00000000003f782f */ /* 0x000fe20003820000 */
[----:B------:R-:W2:Y:S01]  /*1190*/  F2I.U32.TRUNC.NTZ R16, R16 ;  /* 0x0000001000107305 */ /* 0x000ea2000020f000 */
[----:B------:R-:W-:Y:S01]  /*11a0*/  ELECT P2, URZ, PT ;  /* 0x00000000003f782f */ /* 0x000fe20003840000 */
[----:B------:R-:W3:Y:S01]  /*11b0*/  SHFL.IDX PT, R12, R25, RZ, 0x1f ;  /* 0x00001fff190c7589 */ /* 0x000ee200000e0000 */
[----:B------:R-:W-:Y:S01]  /*11c0*/  UMOV UR11, 0x20 ;  /* 0x00000020000b7882 */ /* 0x000fe20000000000 */
[----:B-1----:R-:W-:Y:S01]  /*11d0*/  UMOV UR25, 0x80 ;  /* 0x0000008000197882 */ /* 0x002fe20000000000 */
[----:B------:R-:W-:Y:S01]  /*11e0*/  NOP ;  /* 0x0000000000007918 */ /* 0x000fe20000000000 */
[----:B------:R-:W-:Y:S01]  /*11f0*/  ULDC UR60, c[0x0][0xc] ;  /* 0x00000300003c7ab9 */ /* 0x000fe20000000800 */
[----:B--2---:R-:W-:Y:S01]  /*1200*/  IMAD.MOV R23, RZ, RZ, -R16 ;  /* 0x000000ffff177224 */ /* 0x004fe200078e0a10 */
[----:B------:R-:W-:-:S02]  /*1210*/  MOV R16, 0xffffffff ;  /* 0xffffffff00107802 */ /* 0x000fc40000000f00 */
[----:B----4-:R-:W-:Y:S02]  /*1220*/  ISETP.NE.OR P1, PT, R2, RZ, !P1 ;  /* 0x000000ff0200720c */ /* 0x010fe40004f25670 */
[----:B------:R-:W-:Y:S02]  /*1230*/  SHF.R.S32.HI R2, RZ, 0x1f, R19 ;  /* 0x0000001fff027819 */ /* 0x000fe40000011413 */
[----:B---3--:R-:W-:Y:S02]  /*1240*/  ISETP.NE.OR P2, PT, R12, RZ, !P2 ;  /* 0x000000ff0c00720c */ /* 0x008fe40005745670 */
[----:B------:R-:W-:Y:S01]  /*1250*/  LEA.HI R2, R2, R19, RZ, 0x7 ;  /* 0x0000001302027211 */ /* 0x000fe200078f38ff */
[----:B------:R-:W1:Y:S03]  /*1260*/  LDC R12, c[0x0][0x144] ;  /* 0x00005100ff0c7b82 */ /* 0x000e660000000800 */
[----:B------:R-:W-:-:S03]  /*1270*/  LOP3.LUT R2, R2, 0xffffff80, RZ, 0xc0, !PT ;  /* 0xffffff8002027812 */ /* 0x000fc600078ec0ff */
[----:B------:R-:W-:Y:S02]  /*1280*/  VOTEU.ALL UP6, P1 ;  /* 0x00000000003f7886 */ /* 0x000fe400008c0000 */
[----:B------:R-:W-:Y:S01]  /*1290*/  IMAD.IADD R13, R19, 0x1, -R2 ;  /* 0x00000001130d7824 */ /* 0x000fe200078e0a02 */
[----:B------:R-:W-:Y:S01]  /*12a0*/  SHF.R.S32.HI R2, RZ, 0x1f, R3 ;  /* 0x0000001fff027819 */ /* 0x000fe20000011403 */
[----:B------:R-:W-:Y:S01]  /*12b0*/  VOTEU.ALL UP5, P2 ;  /* 0x00000000003f7886 */ /* 0x000fe200010a0000 */
[----:B------:R-:W2:Y:S01]  /*12c0*/  @!UP6 S2UR UR5, SR_CgaCtaId ;  /* 0x000000000005e9c3 */ /* 0x000ea20000008800 */
[----:B------:R-:W-:Y:S01]  /*12d0*/  @!UP6 UMOV UR4, 0x400 ;  /* 0x000004000004e882 */ /* 0x000fe20000000000 */
[----:B------:R-:W-:Y:S02]  /*12e0*/  SHF.R.S32.HI R14, RZ, 0x1f, R13 ;  /* 0x0000001fff0e7819 */ /* 0x000fe4000001140d */
[----:B------:R-:W-:Y:S02]  /*12f0*/  LEA.HI R2, R2, R3, RZ, 0x2 ;  /* 0x0000000302027211 */ /* 0x000fe400078f10ff */
[----:B------:R-:W-:-:S02]  /*1300*/  LEA.HI R15, R14, R13, RZ, 0x3 ;  /* 0x0000000d0e0f7211 */ /* 0x000fc400078f18ff */
[----:B------:R-:W3:Y:S01]  /*1310*/  @!UP5 S2UR UR24, SR_CgaCtaId ;  /* 0x000000000018d9c3 */ /* 0x000ee20000008800 */
[----:B------:R-:W-:Y:S02]  /*1320*/  LOP3.LUT R2, R2, 0x3ffffffc, RZ, 0xc0, !PT ;  /* 0x3ffffffc02027812 */ /* 0x000fe400078ec0ff */
[--C-:B------:R-:W-:Y:S02]  /*1330*/  SHF.R.S32.HI R24, RZ, 0x3, R15.reuse ;  /* 0x00000003ff187819 */ /* 0x100fe4000001140f */
[----:B------:R-:W-:Y:S01]  /*1340*/  SHF.R.S32.HI R17, RZ, 0x1f, R15 ;  /* 0x0000001fff117819 */ /* 0x000fe2000001140f */
[----:B------:R-:W-:Y:S02]  /*1350*/  IMAD.IADD R2, R3, 0x1, -R2 ;  /* 0x0000000103027824 */ /* 0x000fe400078e0a02 */
[----:B-1----:R-:W-:Y:S01]  /*1360*/  IMAD R12, R12, R23, UR53 ;  /* 0x000000350c0c7e24 */ /* 0x002fe2000f8e0217 */
[----:B------:R-:W-:-:S04]  /*1370*/  LEA.HI R17, R17, R24, RZ, 0x2 ;  /* 0x0000001811117211 */ /* 0x000fc800078f10ff */
[----:B------:R-:W-:Y:S01]  /*1380*/  LOP3.LUT R17, R17, 0xfffffffc, RZ, 0xc0, !PT ;  /* 0xfffffffc11117812 */ /* 0x000fe200078ec0ff */
[----:B--2---:R-:W-:-:S04]  /*1390*/  @!UP6 ULEA UR6, UR5, UR4, 0x18 ;  /* 0x000000040506e291 */ /* 0x004fc8000f8ec03f */
[----:B------:R-:W-:Y:S01]  /*13a0*/  IMAD.IADD R17, R24, 0x1, -R17 ;  /* 0x0000000118117824 */ /* 0x000fe200078e0a11 */
[----:B------:R-:W-:-:S04]  /*13b0*/  @!UP6 UIADD3 UR4, -UR11, 0x100000, URZ ;  /* 0x001000000b04e890 */ /* 0x000fc8000fffe13f */
[----:B------:R-:W-:Y:S02]  /*13c0*/  @!UP6 USHF.L.U32 UR5, UR4, 0xb, URZ ;  /* 0x0000000b0405e899 */ /* 0x000fe4000800063f */
[----:B------:R-:W-:Y:S01]  /*13d0*/  @!UP6 USHF.L.U32 UR4, UR4, 0x1, URZ ;  /* 0x000000010404e899 */ /* 0x000fe2000800063f */
[----:B------:R-:W-:Y:S01]  /*13e0*/  VOTEU.ALL UP6, P1 ;  /* 0x00000000003f7886 */ /* 0x000fe200008c0000 */
[----:B------:R-:W-:Y:S01]  /*13f0*/  IMAD R2, R2, 0x4, R17 ;  /* 0x0000000402027824 */ /* 0x000fe200078e0211 */
[----:B------:R-:W-:Y:S01]  /*1400*/  @!UP5 UMOV UR11, 0x400 ;  /* 0x00000400000bd882 */ /* 0x000fe20000000000 */
[----:B------:R-:W1:Y:S01]  /*1410*/  LDC R17, c[0x0][0x140] ;  /* 0x00005000ff117b82 */ /* 0x000e620000000800 */
[----:B---3--:R-:W-:Y:S01]  /*1420*/  @!UP5 ULEA UR11, UR24, UR11, 0x18 ;  /* 0x0000000b180bd291 */ /* 0x008fe2000f8ec03f */
[----:B------:R-:W-:Y:S01]  /*1430*/  IMAD.SHL.U32 R3, R2, 0x4, RZ ;  /* 0x0000000402037824 */ /* 0x000fe200078e00ff */
[----:B------:R-:W-:-:S04]  /*1440*/  @!UP5 UIADD3 UR24, -UR25, 0x100000, URZ ;  /* 0x001000001918d890 */ /* 0x000fc8000fffe13f */
[----:B------:R-:W-:Y:S02]  /*1450*/  @!UP5 USHF.L.U32 UR25, UR24, 0xb, URZ ;  /* 0x0000000b1819d899 */ /* 0x000fe4000800063f */
[----:B------:R-:W-:Y:S01]  /*1460*/  @!UP5 USHF.L.U32 UR24, UR24, 0x1, URZ ;  /* 0x000000011818d899 */ /* 0x000fe2000800063f */
[----:B------:R-:W-:Y:S01]  /*1470*/  VOTEU.ALL UP5, P1 ;  /* 0x00000000003f7886 */ /* 0x000fe200008a0000 */
[----:B------:R-:W-:Y:S01]  /*1480*/  LOP3.LUT P1, RZ, R13, 0x7, RZ, 0xc0, !PT ;  /* 0x000000070dff7812 */ /* 0x000fe2000782c0ff */
[----:B------:R-:W2:Y:S02]  /*1490*/  FENCE.VIEW.ASYNC.S ;  /* 0x00000000000073c6 */ /* 0x000ea40000000000 */
[----:B--2---:R-:W2:Y:S01]  /*14a0*/  @!UP6 SYNCS.EXCH.64 URZ, [UR6+0x342f0], UR4 ;  /* 0x0342f004063fe5b2 */ /* 0x004ea20008000100 */
[----:B------:R-:W-:Y:S01]  /*14b0*/  VOTEU.ALL UP6, P2 ;  /* 0x00000000003f7886 */ /* 0x000fe200010c0000 */
[----:B------:R-:W-:-:S04]  /*14c0*/  LOP3.LUT R22, R2, 0xc, R3, 0x78, !PT ;  /* 0x0000000c02167812 */ /* 0x000fc800078e7803 */
[----:B------:R-:W-:Y:S01]  /*14d0*/  ISETP.LT.U32.AND P1, PT, R22, 0x2, !P1 ;  /* 0x000000021600780c */ /* 0x000fe20004f21070 */
[----:B------:R3:W4:Y:S01]  /*14e0*/  @!UP5 SYNCS.EXCH.64 URZ, [UR6+0x342f8], UR4 ;  /* 0x0342f804063fd5b2 */ /* 0x0007220008000100 */
[----:B------:R-:W-:Y:S01]  /*14f0*/  VOTEU.ALL UP5, P2 ;  /* 0x00000000003f7886 */ /* 0x000fe200010a0000 */
[----:B------:R-:W-:Y:S01]  /*1500*/  NOP ;  /* 0x0000000000007918 */ /* 0x000fe20000000000 */
[----:B-1----:R-:W-:Y:S01]  /*1510*/  ISETP.EQ.U32.AND P3, PT, R17, 0x1, PT ;  /* 0x000000011100780c */ /* 0x002fe20003f62070 */
[----:B---3--:R-:W-:Y:S01]  /*1520*/  UMOV UR4, URZ ;  /* 0x0000003f00047c82 */ /* 0x008fe20008000000 */
[----:B------:R-:W-:Y:S01]  /*1530*/  ULDC.U8 UR5, c[0x0][0x900] ;  /* 0x0002400000057ab9 */ /* 0x000fe20000000000 */
[----:B------:R1:W3:Y:S01]  /*1540*/  @!UP6 SYNCS.EXCH.64 URZ, [UR11+0x34300], UR24 ;  /* 0x034300180b3fe5b2 */ /* 0x0002e20008000100 */
        /* <DEDUP_REMOVED lines=10> */
[----:B--2-4-:R-:W-:Y:S05]  /*15f0*/  @!P3 BRA `(.L_x_1005) ;  /* 0x000000000008b947 */ /* 0x014fea0003800000 */
[----:B-1-3--:R-:W-:Y:S01]  /*1600*/  UCGABAR_ARV ;  /* 0x00000000000079c7 */ /* 0x00afe20008000000 */
[----:B------:R-:W-:Y:S05]  /*1610*/  BRA `(.L_x_1006) ;  /* 0x0000000000047947 */ /* 0x000fea0003800000 */
.L_x_1005:
[----:B-1-3--:R-:W-:Y:S01]  /*1620*/  NOP ;  /* 0x0000000000007918 */ /* 0x00afe20000000000 */
.L_x_1006:
[----:B------:R-:W-:Y:S05]  /*1630*/  @!P3 BRA `(.L_x_1007) ;  /* 0x00000000000cb947 */ /* 0x000fea0003800000 */
[----:B------:R-:W-:Y:S01]  /*1640*/  UCGABAR_WAIT ;  /* 0x0000000000007dc7 */ /* 0x000fe20008000000 */
[----:B------:R-:W-:Y:S01]  /*1650*/  CCTL.IVALL ;  /* 0x00000000ff00798f */ /* 0x000fe20002000000 */
[----:B------:R-:W-:Y:S05]  /*1660*/  BRA `(.L_x_1008) ;  /* 0x0000000000047947 */ /* 0x000fea0003800000 */
.L_x_1007:
[----:B------:R-:W-:Y:S06]  /*1670*/  BAR.SYNC.DEFER_BLOCKING 0x0 ;  /* 0x0000000000007b1d */ /* 0x000fec0000010000 */
.L_x_1008:
        /* <DEDUP_REMOVED lines=30> */
[----:B-1----:R-:W-:Y:S01]  /*1860*/  @!P1 IMAD.WIDE R26, R17, 0xc, R26 ;  /* 0x0000000c111a9825 */ /* 0x002fe200078e021a */
[----:B------:R-:W-:-:S04]  /*1870*/  MOV R17, R10 ;  /* 0x0000000a00117202 */ /* 0x000fc80000000f00 */
        /* <DEDUP_REMOVED lines=27> */
[----:B------:R-:W-:Y:S01]  /*1a30*/  IMAD.MOV.U32 R30, RZ, RZ, R4 ;  /* 0x000000ffff1e7224 */ /* 0x000fe200078e0004 */
[----:B------:R-:W-:-:S07]  /*1a40*/  MOV R33, R5 ;  /* 0x0000000500217202 */ /* 0x000fce0000000f00 */
.L_x_1013:
        /* <DEDUP_REMOVED lines=13> */
.L_x_1014:
        /* <DEDUP_REMOVED lines=15> */
[----:B------:R-:W-:Y:S02]  /*1c10*/  ISETP.GE.AND P2, PT, R18, RZ, PT ;  /* 0x000000ff1200720c */ /* 0x000fe40003f46270 */
[----:B------:R-:W-:Y:S02]  /*1c20*/  @!P1 IADD3 R4, R4, -UR29, RZ ;  /* 0x8000001d04049c10 */ /* 0x000fe4000fffe0ff */
[----:B------:R-:W-:Y:S02]  /*1c30*/  ISETP.LT.U32.AND P4, PT, R5, UR28, PT ;  /* 0x0000001c05007c0c */ /* 0x000fe4000bf81070 */
[----:B------:R-:W-:Y:S02]  /*1c40*/  ISETP.LT.U32.AND P3, PT, R4, UR29, PT ;  /* 0x0000001d04007c0c */ /* 0x000fe4000bf61070 */
[----:B------:R-:W-:-:S09]  /*1c50*/  ISETP.GE.AND P1, PT, R27, RZ, PT ;  /* 0x000000ff1b00720c */ /* 0x000fd20003f26270 */
        /* <DEDUP_REMOVED lines=15> */
.L_x_1012:
[----:B------:R-:W-:Y:S05]  /*1d50*/  BSYNC B0 ;  /* 0x0000000000007941 */ /* 0x000fea0003800000 */
.L_x_1011:
[----:B------:R-:W1:Y:S01]  /*1d60*/  SHFL.UP PT, R17, R30, 0x1, RZ ;  /* 0x042000001e117989 */ /* 0x000e6200000e00ff */
[----:B------:R-:W-:-:S03]  /*1d70*/  ISETP.NE.AND P6, PT, R9, RZ, PT ;  /* 0x000000ff0900720c */ /* 0x000fc60003fc5270 */
[----:B------:R-:W2:Y:S01]  /*1d80*/  SHFL.UP PT, R12, R33, 0x1, RZ ;  /* 0x04200000210c7989 */ /* 0x000ea200000e00ff */
[----:B-1----:R-:W-:Y:S02]  /*1d90*/  SEL R17, R17, RZ, P6 ;  /* 0x000000ff11117207 */ /* 0x002fe40003000000 */
[----:B--2---:R-:W-:Y:S02]  /*1da0*/  SEL R12, R12, RZ, P6 ;  /* 0x000000ff0c0c7207 */ /* 0x004fe40003000000 */
[----:B------:R-:W-:-:S04]  /*1db0*/  IADD3 R26, P1, R17, R30, RZ ;  /* 0x0000001e111a7210 */ /* 0x000fc80007f3e0ff */
[----:B------:R-:W-:Y:S01]  /*1dc0*/  IADD3.X R29, R12, R33, RZ, P1, !PT ;  /* 0x000000210c1d7210 */ /* 0x000fe20000ffe4ff */
        /* <DEDUP_REMOVED lines=36> */
[----:B------:R-:W-:Y:S01]  /*2010*/  ULDC UR6, c[0x0][0x8dc] ;  /* 0x0002370000067ab9 */ /* 0x000fe20000000800 */
[----:B------:R-:W-:Y:S01]  /*2020*/  ULDC UR22, c[0x0][0x8d8] ;  /* 0x0002360000167ab9 */ /* 0x000fe20000000800 */
[----:B------:R-:W-:Y:S01]  /*2030*/  ULDC UR23, c[0x0][0x8f0] ;  /* 0x00023c0000177ab9 */ /* 0x000fe20000000800 */
[----:B------:R-:W-:Y:S01]  /*2040*/  ULDC.64 UR12, c[0x0][0x8d0] ;  /* 0x00023400000c7ab9 */ /* 0x000fe20000000a00 */
[----:B------:R-:W-:-:S05]  /*2050*/  ULDC.64 UR20, c[0x0][0x8e8] ;  /* 0x00023a0000147ab9 */ /* 0x000fca0000000a00 */
.L_x_1020:
[----:B------:R-:W-:Y:S01]  /*2060*/  IMAD.MOV.U32 R3, RZ, RZ, R7 ;  /* 0x000000ffff037224 */ /* 0x000fe200078e0007 */
[----:B-----5:R-:W-:Y:S01]  /*2070*/  MOV R12, R8 ;  /* 0x00000008000c7202 */ /* 0x020fe20000000f00 */
[----:B------:R-:W-:-:S05]  /*2080*/  VIADD R7, R7, 0x20 ;  /* 0x0000002007077836 */ /* 0x000fca0000000000 */
        /* <DEDUP_REMOVED lines=37> */
.L_x_1018:
        /* <DEDUP_REMOVED lines=12> */
.L_x_1019:
[----:B------:R-:W-:Y:S01]  /*23a0*/  SHF.R.U64 R12, R12, UR23, R17 ;  /* 0x000000170c0c7c19 */ /* 0x000fe20008001211 */
[----:B------:R-:W-:Y:S01]  /*23b0*/  IMAD.MOV.U32 R4, RZ, RZ, R30 ;  /* 0x000000ffff047224 */ /* 0x000fe200078e001e */
[----:B------:R-:W-:Y:S02]  /*23c0*/  IABS R5, R20 ;  /* 0x0000001400057213 */ /* 0x000fe40000000000 */
[----:B------:R-:W-:Y:S01]  /*23d0*/  SHF.R.U64 R18, R18, UR22, R31 ;  /* 0x0000001612127c19 */ /* 0x000fe2000800121f */
[----:B------:R-:W-:Y:S01]  /*23e0*/  VIADD R17, R12, UR5 ;  /* 0x000000050c117c36 */ /* 0x000fe20008000000 */
[----:B------:R-:W-:Y:S01]  /*23f0*/  IADD3 R27, RZ, -R5, RZ ;  /* 0x80000005ff1b7210 */ /* 0x000fe20007ffe0ff */
[----:B------:R-:W-:Y:S01]  /*2400*/  IMAD R12, R4, R35, RZ ;  /* 0x00000023040c7224 */ /* 0x000fe200078e02ff */
[----:B------:R-:W-:Y:S01]  /*2410*/  IABS R31, R11 ;  /* 0x0000000b001f7213 */ /* 0x000fe20000000000 */
[----:B------:R-:W-:Y:S01]  /*2420*/  IMAD.MOV.U32 R4, RZ, RZ, RZ ;  /* 0x000000ffff047224 */ /* 0x000fe200078e00ff */
[----:B------:R-:W-:Y:S01]  /*2430*/  IABS R26, R17 ;  /* 0x00000011001a7213 */ /* 0x000fe20000000000 */
[----:B------:R-:W-:-:S02]  /*2440*/  IMAD.MOV.U32 R5, RZ, RZ, R37 ;  /* 0x000000ffff057224 */ /* 0x000fc400078e0025 */
        /* <DEDUP_REMOVED lines=12> */
[----:B-1----:R-:W-:Y:S02]  /*2510*/  VIADD R4, R27, 0xffffffe ;  /* 0x0ffffffe1b047836 */ /* 0x002fe40000000000 */
[----:B------:R-:W-:Y:S02]  /*2520*/  IMAD.MOV R27, RZ, RZ, -R31 ;  /* 0x000000ffff1b7224 */ /* 0x000fe400078e0a1f */
[----:B------:R1:W2:Y:S02]  /*2530*/  F2I.FTZ.U32.TRUNC.NTZ R5, R4 ;  /* 0x0000000400057305 */ /* 0x0002a4000021f000 */
[----:B-1----:R-:W-:Y:S01]  /*2540*/  MOV R4, RZ ;  /* 0x000000ff00047202 */ /* 0x002fe20000000f00 */
[----:B--2---:R-:W-:-:S04]  /*2550*/  IMAD.MOV R29, RZ, RZ, -R5 ;  /* 0x000000ffff1d7224 */ /* 0x004fc800078e0a05 */
[----:B------:R-:W-:-:S04]  /*2560*/  IMAD R29, R29, R26, RZ ;  /* 0x0000001a1d1d7224 */ /* 0x000fc800078e02ff */
[----:B------:R-:W-:-:S04]  /*2570*/  IMAD.HI.U32 R28, R5, R29, R4 ;  /* 0x0000001d051c7227 */ /* 0x000fc800078e0004 */
[----:B------:R-:W-:-:S04]  /*2580*/  IMAD.MOV.U32 R5, RZ, RZ, R30 ;  /* 0x000000ffff057224 */ /* 0x000fc800078e001e */
        /* <DEDUP_REMOVED lines=12> */
[----:B------:R-:W-:Y:S02]  /*2650*/  @!P5 IADD3 R5, -R5, RZ, RZ ;  /* 0x000000ff0505d210 */ /* 0x000fe40007ffe1ff */
        /* <DEDUP_REMOVED lines=12> */
.L_x_1017:
[----:B------:R-:W-:Y:S05]  /*2720*/  BSYNC B0 ;  /* 0x0000000000007941 */ /* 0x000fea0003800000 */
.L_x_1016:
        /* <DEDUP_REMOVED lines=28> */
[----:B------:R-:W-:-:S04]  /*28f0*/  IADD3 R17, P5, R17, R18, RZ ;  /* 0x0000001211117210 */ /* 0x000fc80007fbe0ff */
[----:B------:R-:W-:Y:S02]  /*2900*/  IADD3.X R27, R12, R29, RZ, P5, !PT ;  /* 0x0000001d0c1b7210 */ /* 0x000fe40002ffe4ff */
[----:B------:R-:W-:-:S05]  /*2910*/  IADD3 R28, P5, R17, R6, RZ ;  /* 0x00000006111c7210 */ /* 0x000fca0007fbe0ff */
[----:B------:R-:W-:Y:S01]  /*2920*/  IMAD.X R29, R27, 0x1, R2, P5 ;  /* 0x000000011b1d7824 */ /* 0x000fe200028e0602 */
[----:B------:R-:W-:-:S04]  /*2930*/  ISETP.GT.U32.AND P5, PT, R28, UR8, PT ;  /* 0x000000081c007c0c */ /* 0x000fc8000bfa4070 */
[----:B------:R-:W-:-:S13]  /*2940*/  ISETP.GT.U32.AND.EX P5, PT, R29, UR7, PT, P5 ;  /* 0x000000071d007c0c */ /* 0x000fda000bfa4150 */
[----:B------:R-:W-:-:S04]  /*2950*/  VOTE.ANY R12, PT, P5 ;  /* 0x00000000000c7806 */ /* 0x000fc800028e0100 */
[----:B------:R-:W-:-:S13]  /*2960*/  ISETP.NE.AND P5, PT, R12, RZ, PT ;  /* 0x000000ff0c00720c */ /* 0x000fda0003fa5270 */
[----:B------:R-:W-:Y:S05]  /*2970*/  @!P5 BRA `(.L_x_1020) ;  /* 0xfffffff400b8d947 */ /* 0x000fea000383ffff */
[----:B------:R-:W-:-:S07]  /*2980*/  IMAD.MOV.U32 R29, RZ, RZ, R27 ;  /* 0x000000ffff1d7224 */ /* 0x000fce00078e001b */
.L_x_1015:
        /* <DEDUP_REMOVED lines=21> */
.L_x_1010:
        /* <DEDUP_REMOVED lines=26> */
[----:B-----5:R-:W-:Y:S05]  /*2c80*/  CALL.REL.NOINC `($__internal_3_$__cuda_sm20_div_u64) ;  /* 0x000000d000987944 */ /* 0x020fea0003c00000 */
[----:B------:R-:W-:-:S04]  /*2c90*/  IMAD.MOV R12, RZ, RZ, -R0 ;  /* 0x000000ffff0c7224 */ /* 0x000fc800078e0a00 */
[----:B------:R-:W-:Y:S01]  /*2ca0*/  IMAD R12, R26, R12, UR13 ;  /* 0x0000000d1a0c7e24 */ /* 0x000fe2000f8e020c */
[----:B------:R-:W-:Y:S06]  /*2cb0*/  BRA `(.L_x_1022) ;  /* 0x0000000000507947 */ /* 0x000fec0003800000 */
.L_x_1021:
[----:B------:R-:W1:Y:S01]  /*2cc0*/  I2F.U32.RP R0, R26 ;  /* 0x0000001a00007306 */ /* 0x000e620000209000 */
[----:B------:R-:W-:-:S07]  /*2cd0*/  ISETP.NE.U32.AND P3, PT, R26, RZ, PT ;  /* 0x000000ff1a00720c */ /* 0x000fce0003f65070 */
[----:B-1----:R-:W1:Y:S02]  /*2ce0*/  MUFU.RCP R0, R0 ;  /* 0x0000000000007308 */ /* 0x002e640000001000 */
[----:B-1----:R-:W-:-:S06]  /*2cf0*/  IADD3 R2, R0, 0xffffffe, RZ ;  /* 0x0ffffffe00027810 */ /* 0x002fcc0007ffe0ff */
        /* <DEDUP_REMOVED lines=16> */
.L_x_1022:
        /* <DEDUP_REMOVED lines=10> */
[----:B------:R-:W-:Y:S01]  /*2ea0*/  @P1 MOV R18, UR4 ;  /* 0x0000000400121c02 */ /* 0x000fe20008000f00 */
[----:B------:R-:W-:Y:S02]  /*2eb0*/  @!P1 IMAD.U32 R18, RZ, RZ, UR4 ;  /* 0x00000004ff129e24 */ /* 0x000fe4000f8e00ff */
[----:B------:R-:W-:-:S02]  /*2ec0*/  IMAD R0, R0, UR12, R3 ;  /* 0x0000000c00007c24 */ /* 0x000fc4000f8e0203 */
[----:B-1----:R-:W-:-:S04]  /*2ed0*/  IMAD R12, R12, R27, UR14 ;  /* 0x0000000e0c0c7e24 */ /* 0x002fc8000f8e021b */
[----:B------:R-:W-:Y:S02]  /*2ee0*/  @P1 IMAD.MOV.U32 R16, RZ, RZ, R12 ;  /* 0x000000ffff101224 */ /* 0x000fe400078e000c */
[----:B--2---:R-:W-:Y:S01]  /*2ef0*/  IMAD R17, R0, R17, UR11 ;  /* 0x0000000b00117e24 */ /* 0x004fe2000f8e0211 */
[----:B------:R-:W-:-:S03]  /*2f00*/  UMOV UR11, 0x1 ;  /* 0x00000001000b7882 */ /* 0x000fc60000000000 */
[----:B------:R-:W-:Y:S02]  /*2f10*/  @!P1 IMAD.MOV.U32 R16, RZ, RZ, R17 ;  /* 0x000000ffff109224 */ /* 0x000fe400078e0011 */
[----:B------:R-:W-:-:S07]  /*2f20*/  @!P1 IMAD.MOV.U32 R17, RZ, RZ, R12 ;  /* 0x000000ffff119224 */ /* 0x000fce00078e000c */
.L_x_1009:
        /* <DEDUP_REMOVED lines=24> */
.L_x_1024:
[----:B------:R-:W-:Y:S01]  /*30b0*/  UMOV UR11, 0x400 ;  /* 0x00000400000b7882 */ /* 0x000fe20000000000 */
[----:B------:R-:W-:Y:S01]  /*30c0*/  SHF.L.U32 R0, RZ, 0x1f, RZ ;  /* 0x0000001fff007819 */ /* 0x000fe200000006ff */
[----:B---3--:R-:W-:-:S09]  /*30d0*/  ULEA UR11, UR43, UR11, 0x18 ;  /* 0x0000000b2b0b7291 */ /* 0x008fd2000f8ec03f */
[----:B------:R-:W1:Y:S02]  /*30e0*/  SYNCS.PHASECHK.TRANS64.TRYWAIT P1, [UR11+0x34200], R0 ;  /* 0x03420000ff0075a7 */ /* 0x000e64000802014b */
[----:B-1----:R-:W-:Y:S05]  /*30f0*/  @!P1 BRA `(.L_x_1025) ;  /* 0x000000bc003c9947 */ /* 0x002fea0003800000 */
.L_x_1272:
[----:B------:R-:W2:Y:S01]  /*3100*/  LDS.128 R32, [UR11+0x34320] ;  /* 0x0343200bff207984 */ /* 0x000ea20008000c00 */
[----:B------:R-:W-:Y:S01]  /*3110*/  @!PT LDS RZ, [RZ] ;  /* 0x00000000fffff984 */ /* 0x000fe20000000800 */
[----:B------:R-:W-:Y:S01]  /*3120*/  @!PT LDS RZ, [RZ] ;  /* 0x00000000fffff984 */ /* 0x000fe20000000800 */
[----:B------:R-:W-:Y:S01]  /*3130*/  @!PT LDS RZ, [RZ] ;  /* 0x00000000fffff984 */ /* 0x000fe20000000800 */
[----:B------:R-:W-:Y:S01]  /*3140*/  @!PT LDS RZ, [RZ] ;  /* 0x00000000fffff984 */ /* 0x000fe20000000800 */
[----:B------:R3:W-:Y:S06]  /*3150*/  MEMBAR.ALL.CTA ;  /* 0x0000000000007992 */ /* 0x0007ec0000008000 */
[----:B---3--:R-:W3:Y:S01]  /*3160*/  FENCE.VIEW.ASYNC.S ;  /* 0x00000000000073c6 */ /* 0x008ee20000000000 */
[----:B--2---:R-:W-:Y:S01]  /*3170*/  IMAD.MOV.U32 R18, RZ, RZ, R34 ;  /* 0x000000ffff127224 */ /* 0x004fe200078e0022 */
[----:B------:R-:W-:Y:S01]  /*3180*/  MOV R17, R33 ;  /* 0x0000002100117202 */ /* 0x000fe20000000f00 */
[----:B------:R-:W-:Y:S01]  /*3190*/  IMAD.MOV.U32 R16, RZ, RZ, R32 ;  /* 0x000000ffff107224 */ /* 0x000fe200078e0020 */
[----:B---3--:R-:W-:Y:S06]  /*31a0*/  @!P2 BRA `(.L_x_1026) ;  /* 0x000000000004a947 */ /* 0x008fec0003800000 */
[----:B------:R-:W-:Y:S01]  /*31b0*/  BPT.TRAP 0x1 ;  /* 0x000000040000795c */ /* 0x000fe20000300000 */
.L_x_1026:
        /* <DEDUP_REMOVED lines=16> */
.L_x_1023:
        /* <DEDUP_REMOVED lines=11> */
.L_x_1028:
        /* <DEDUP_REMOVED lines=44> */
.L_x_1031:
[----:B------:R-:W-:Y:S05]  /*3630*/  BSYNC B0 ;  /* 0x0000000000007941 */ /* 0x000fea0003800000 */
.L_x_1030:
[----:B------:R-:W-:Y:S01]  /*3640*/  UISETP.NE.AND UP0, UPT, UR26, 0x1, UPT ;  /* 0x000000011a00788c */ /* 0x000fe2000bf05270 */
[----:B------:R-:W-:Y:S01]  /*3650*/  NOP ;  /* 0x0000000000007918 */ /* 0x000fe20000000000 */
[----:B------:R-:W-:Y:S01]  /*3660*/  ULDC UR5, c[0x0][0x884] ;  /* 0x0002210000057ab9 */ /* 0x000fe20000000800 */
[----:B------:R-:W-:Y:S01]  /*3670*/  ULDC.64 UR36, c[0x0][0x800] ;  /* 0x0002000000247ab9 */ /* 0x000fe20000000a00 */
[----:B------:R-:W-:-:S04]  /*3680*/  USEL UR5, UR5, URZ, UP0 ;  /* 0x0000003f05057287 */ /* 0x000fc80008000000 */
[----:B------:R-:W-:-:S04]  /*3690*/  UIADD3 UR5, UR4, UR5, URZ ;  /* 0x0000000504057290 */ /* 0x000fc8000fffe03f */
[----:B------:R-:W-:-:S12]  /*36a0*/  UIMAD.WIDE UR36, UR5, 0x80, UR36 ;  /* 0x00000080052478a5 */ /* 0x000fd8000f8e0224 */
.L_x_1029:
        /* <DEDUP_REMOVED lines=33> */
[----:B-1----:R-:W-:Y:S02]  /*38c0*/  IADD3 R8, R3, -0x1, RZ ;  /* 0xffffffff03087810 */ /* 0x002fe40007ffe0ff */
        /* <DEDUP_REMOVED lines=13> */
.L_x_1034:
[----:B------:R-:W-:Y:S05]  /*39a0*/  BSYNC B0 ;  /* 0x0000000000007941 */ /* 0x000fea0003800000 */
.L_x_1033:
[----:B------:R-:W-:Y:S01]  /*39b0*/  ELECT P0, URZ, PT ;  /* 0x00000000003f782f */ /* 0x000fe20003800000 */
[----:B------:R-:W-:Y:S01]  /*39c0*/  NOP ;  /* 0x0000000000007918 */ /* 0x000fe20000000000 */
[----:B------:R-:W-:Y:S11]  /*39d0*/  BSSY B0, `(.L_x_1035) ;  /* 0x0000004000007945 */ /* 0x000ff60003800000 */
[----:B------:R-:W-:Y:S05]  /*39e0*/  @!P0 BRA `(.L_x_1036) ;  /* 0x0000000000088947 */ /* 0x000fea0003800000 */
[----:B------:R0:W-:Y:S01]  /*39f0*/  UTMACMDFLUSH ;  /* 0x00000000000079b7 */ /* 0x0001e20000000000 */
[----:B------:R-:W-:-:S04]  /*3a00*/  DEPBAR.LE SB0, 0x0 ;  /* 0x000080000000791a */ /* 0x000fc80000000000 */
.L_x_1036:
[----:B------:R-:W-:Y:S05]  /*3a10*/  BSYNC B0 ;  /* 0x0000000000007941 */ /* 0x000fea0003800000 */
.L_x_1035:
        /* <DEDUP_REMOVED lines=14> */
.L_x_1032:
[----:B------:R-:W3:Y:S01]  /*3b00*/  S2UR UR58, SR_CgaCtaId ;  /* 0x00000000003a79c3 */ /* 0x000ee20000008800 */
[----:B-1---5:R-:W-:Y:S01]  /*3b10*/  LEA.HI R3, R24, R24, RZ, 0x1 ;  /* 0x0000001818037211 */ /* 0x022fe200078f08ff */
[----:B------:R-:W-:Y:S01]  /*3b20*/  UMOV UR48, 0x400 ;  /* 0x0000040000307882 */ /* 0x000fe20000000000 */
[----:B------:R-:W-:Y:S01]  /*3b30*/  LOP3.LUT R0, R15, 0xfffffff8, RZ, 0xc0, !PT ;  /* 0xfffffff80f007812 */ /* 0x000fe200078ec0ff */
[----:B------:R-:W-:Y:S01]  /*3b40*/  UISETP.NE.AND UP1, UPT, UR26, 0x1, UPT ;  /* 0x000000011a00788c */ /* 0x000fe2000bf25270 */
[----:B------:R-:W-:Y:S01]  /*3b50*/  LOP3.LUT R3, R3, 0xfffffe, RZ, 0xc0, !PT ;  /* 0x00fffffe03037812 */ /* 0x000fe200078ec0ff */
[----:B------:R-:W-:Y:S01]  /*3b60*/  USHF.L.U32 UR51, UR18, 0x3, URZ ;  /* 0x0000000312337899 */ /* 0x000fe2000800063f */
[CC--:B--2---:R-:W-:Y:S01]  /*3b70*/  LEA.HI R4, R14.reuse, R13.reuse, RZ, 0x5 ;  /* 0x0000000d0e047211 */ /* 0x0c4fe200078f28ff */
[C---:B------:R-:W-:Y:S01]  /*3b80*/  IMAD.IADD R0, R13.reuse, 0x1, -R0 ;  /* 0x000000010d007824 */ /* 0x040fe200078e0a00 */
[----:B------:R-:W-:Y:S01]  /*3b90*/  LEA.HI R14, R14, R13, RZ, 0x4 ;  /* 0x0000000d0e0e7211 */ /* 0x000fe200078f20ff */
[----:B------:R-:W-:Y:S01]  /*3ba0*/  IMAD.IADD R24, R24, 0x1, -R3 ;  /* 0x0000000118187824 */ /* 0x000fe200078e0a03 */
[----:B------:R-:W-:Y:S01]  /*3bb0*/  UISETP.NE.AND UP0, UPT, UR18, URZ, UPT ;  /* 0x0000003f1200728c */ /* 0x000fe2000bf05270 */
[----:B------:R-:W-:Y:S01]  /*3bc0*/  IMAD.SHL.U32 R4, R4, 0x10, RZ ;  /* 0x0000001004047824 */ /* 0x000fe200078e00ff */
[----:B------:R-:W-:Y:S01]  /*3bd0*/  LEA.HI R3, R0, R0, RZ, 0x1 ;  /* 0x0000000000037211 */ /* 0x000fe200078f08ff */
[----:B------:R-:W-:Y:S01]  /*3be0*/  IMAD.MOV.U32 R155, RZ, RZ, 0x10 ;  /* 0x00000010ff9b7424 */ /* 0x000fe200078e00ff */
[----:B------:R-:W-:Y:S01]  /*3bf0*/  SHF.R.S32.HI R14, RZ, 0x4, R14 ;  /* 0x00000004ff0e7819 */ /* 0x000fe2000001140e */
[----:B------:R-:W-:Y:S01]  /*3c00*/  USEL UR4, URZ, 0x1, UP0 ;  /* 0x000000013f047887 */ /* 0x000fe20008000000 */
[----:B------:R-:W-:Y:S01]  /*3c10*/  SHF.R.S32.HI R6, RZ, 0x1, R3 ;  /* 0x00000001ff067819 */ /* 0x000fe20000011403 */
[----:B------:R-:W-:Y:S01]  /*3c20*/  ULOP3.LUT UR55, UR51, 0x8, URZ, 0xc0, !UPT ;  /* 0x0000000833377892 */ /* 0x000fe2000f8ec03f */
[----:B------:R-:W-:Y:S01]  /*3c30*/  LOP3.LUT R5, R4, 0xfffffe00, RZ, 0xc0, !PT ;  /* 0xfffffe0004057812 */ /* 0x000fe200078ec0ff */
[----:B------:R-:W-:Y:S01]  /*3c40*/  VIADD R153, R13, 0x1f ;  /* 0x0000001f0d997836 */ /* 0x000fe20000000000 */
[C---:B------:R-:W-:Y:S01]  /*3c50*/  LOP3.LUT P0, RZ, R6.reuse, 0x2, RZ, 0xc0, !PT ;  /* 0x0000000206ff7812 */ /* 0x040fe2000780c0ff */
[----:B------:R-:W-:Y:S01]  /*3c60*/  IMAD.SHL.U32 R4, R6, 0x40, RZ ;  /* 0x0000004006047824 */ /* 0x000fe200078e00ff */
[----:B------:R-:W-:Y:S01]  /*3c70*/  LEA R24, R24, R5, 0x8 ;  /* 0x0000000518187211 */ /* 0x000fe200078e40ff */
[----:B---3--:R-:W-:Y:S01]  /*3c80*/  ULEA UR48, UR58, UR48, 0x18 ;  /* 0x000000303a307291 */ /* 0x008fe2000f8ec03f */
[----:B------:R-:W-:Y:S01]  /*3c90*/  LOP3.LUT R5, R3, 0x7fffffe, RZ, 0xc0, !PT ;  /* 0x07fffffe03057812 */ /* 0x000fe200078ec0ff */
[----:B------:R-:W-:Y:S01]  /*3ca0*/  IMAD.SHL.U32 R3, R14, 0x8, RZ ;  /* 0x000000080e037824 */ /* 0x000fe200078e00ff */
[----:B------:R-:W-:Y:S01]  /*3cb0*/  LOP3.LUT R4, R4, 0xc0, RZ, 0xc0, !PT ;  /* 0x000000c004047812 */ /* 0x000fe200078ec0ff */
[----:B------:R-:W-:Y:S01]  /*3cc0*/  UIADD3 UR50, UR48, 0x34300, URZ ;  /* 0x0003430030327890 */ /* 0x000fe2000fffe03f */
[----:B------:R-:W-:Y:S01]  /*3cd0*/  IMAD.MOV.U32 R154, RZ, RZ, RZ ;  /* 0x000000ffff9a7224 */ /* 0x000fe200078e00ff */
[----:B------:R-:W-:Y:S01]  /*3ce0*/  UIADD3 UR49, UR48, 0x80, URZ ;  /* 0x0000008030317890 */ /* 0x000fe2000fffe03f */
[----:B------:R-:W-:Y:S01]  /*3cf0*/  LOP3.LUT R3, R4, 0x8, R3, 0xf8, !PT ;  /* 0x0000000804037812 */ /* 0x000fe200078ef803 */
[----:B------:R-:W-:Y:S01]  /*3d00*/  IMAD.IADD R5, R0, 0x1, -R5 ;  /* 0x0000000100057824 */ /* 0x000fe200078e0a05 */
[----:B------:R-:W-:Y:S01]  /*3d10*/  SHF.R.U32.HI R4, RZ, 0x3, R4 ;  /* 0x00000003ff047819 */ /* 0x000fe20000011604 */
[----:B------:R-:W-:Y:S01]  /*3d20*/  UIADD3 UR5, UR51, UR50, URZ ;  /* 0x0000003233057290 */ /* 0x000fe2000fffe03f */
[----:B------:R-:W-:Y:S01]  /*3d30*/  IMAD.MOV.U32 R0, RZ, RZ, 0x1 ;  /* 0x00000001ff007424 */ /* 0x000fe200078e00ff */
[----:B------:R-:W-:Y:S01]  /*3d40*/  @!UP1 UIADD3 UR49, UR48, URZ, URZ ;  /* 0x0000003f30319290 */ /* 0x000fe2000fffe03f */
[----:B------:R-:W-:Y:S01]  /*3d50*/  LOP3.LUT R4, R3, R4, RZ, 0x3c, !PT ;  /* 0x0000000403047212 */ /* 0x000fe200078e3cff */
[----:B------:R-:W-:Y:S01]  /*3d60*/  IMAD R5, R5, 0x20, R24 ;  /* 0x0000002005057824 */ /* 0x000fe200078e0218 */
[----:B------:R-:W-:Y:S01]  /*3d70*/  SEL R155, R155, 0xfffffff0, !P0 ;  /* 0xfffffff09b9b7807 */ /* 0x000fe20004000000 */
[----:B------:R-:W-:Y:S01]  /*3d80*/  IMAD.U32 R156, RZ, RZ, UR4 ;  /* 0x00000004ff9c7e24 */ /* 0x000fe2000f8e00ff */
[----:B------:R-:W-:Y:S01]  /*3d90*/  MOV R3, UR5 ;  /* 0x0000000500037c02 */ /* 0x000fe20008000f00 */
[----:B------:R-:W-:Y:S01]  /*3da0*/  IMAD.IADD R152, R5, 0x1, R4 ;  /* 0x0000000105987824 */ /* 0x000fe200078e0204 */
[----:B------:R-:W-:-:S02]  /*3db0*/  ULOP3.LUT UR47, UR42, 0x1, URZ, 0xfc, !UPT ;  /* 0x000000012a2f7892 */ /* 0x000fc4000f8efc3f */
[----:B------:R-:W-:Y:S02]  /*3dc0*/  ULOP3.LUT UR54, UR59, 0x1, URZ, 0xfc, !UPT ;  /* 0x000000013b367892 */ /* 0x000fe4000f8efc3f */
[----:B------:R-:W-:Y:S02]  /*3dd0*/  ULOP3.LUT UR56, UR61, 0x1, URZ, 0xfc, !UPT ;  /* 0x000000013d387892 */ /* 0x000fe4000f8efc3f */
[----:B------:R-:W-:Y:S02]  /*3de0*/  ULOP3.LUT UR57, UR51, 0x8, URZ, 0xc, !UPT ;  /* 0x0000000833397892 */ /* 0x000fe4000f8e0c3f */
[----:B------:R-:W-:Y:S02]  /*3df0*/  ULOP3.LUT UR55, UR55, 0x18, URZ, 0x3c, !UPT ;  /* 0x0000001837377892 */ /* 0x000fe4000f8e3c3f */
[----:B------:R-:W-:-:S12]  /*3e00*/  UIADD3 UR49, UR49, 0x34580, URZ ;  /* 0x0003458031317890 */ /* 0x000fd8000fffe03f */
.L_x_1120:
[----:B--2---:R-:W1:Y:S02]  /*3e10*/  LDC.64 R4, c[0x0][0x290] ;  /* 0x0000a400ff047b82 */ /* 0x004e640000000a00 */
[----:B-1----:R-:W-:-:S05]  /*3e20*/  IMAD.WIDE R4, R18, 0xc, R4 ;  /* 0x0000000c12047825 */ /* 0x002fca00078e0204 */
[----:B------:R-:W2:Y:S01]  /*3e30*/  LDG.E R8, desc[UR38][R4.64+0x8] ;  /* 0x0000082604087981 */ /* 0x000ea2000c1e1900 */
[----:B------:R-:W-:Y:S01]  /*3e40*/  SHF.L.U32 R7, R156, 0x1f, RZ ;  /* 0x0000001f9c077819 */ /* 0x000fe200000006ff */
[----:B------:R-:W-:Y:S02]  /*3e50*/  IMAD.U32 R10, RZ, RZ, UR50 ;  /* 0x00000032ff0a7e24 */ /* 0x000fe4000f8e00ff */
[----:B------:R-:W-:Y:S02]  /*3e60*/  IMAD.MOV.U32 R157, RZ, RZ, R18 ;  /* 0x000000ffff9d7224 */ /* 0x000fe400078e0012 */
[----:B------:R-:W1:Y:S01]  /*3e70*/  SYNCS.PHASECHK.TRANS64.TRYWAIT P0, [R10+UR51], R7 ;  /* 0x000000070a0075a7 */ /* 0x000e620008000173 */
[----:B--2---:R-:W-:-:S05]  /*3e80*/  VIADD R3, R8, 0x7f ;  /* 0x0000007f08037836 */ /* 0x004fca0000000000 */
[----:B------:R-:W-:-:S04]  /*3e90*/  SHF.R.S32.HI R6, RZ, 0x1f, R3 ;  /* 0x0000001fff067819 */ /* 0x000fc80000011403 */
[----:B------:R-:W-:Y:S01]  /*3ea0*/  LEA.HI R6, R6, R3, RZ, 0x7 ;  /* 0x0000000306067211 */ /* 0x000fe200078f38ff */
[----:B-1----:R-:W-:Y:S06]  /*3eb0*/  @!P0 BRA `(.L_x_1037) ;  /* 0x000000ac00e48947 */ /* 0x002fec0003800000 */
.L_x_1273:
        /* <DEDUP_REMOVED lines=75> */
.L_x_1039:
[----:B------:R-:W-:Y:S01]  /*4370*/  ULEA UR4, UR40, UR48, 0x3 ;  /* 0x0000003028047291 */ /* 0x000fe2000f8e183f */
[----:B------:R-:W-:-:S04]  /*4380*/  MOV R3, UR41 ;  /* 0x0000002900037c02 */ /* 0x000fc80008000f00 */
[----:B------:R-:W-:-:S04]  /*4390*/  SHF.L.U32 R3, R3, 0x1f, RZ ;  /* 0x0000001f03037819 */ /* 0x000fc800000006ff */
[----:B------:R1:W2:Y:S01]  /*43a0*/  SYNCS.PHASECHK.TRANS64.TRYWAIT P0, [UR4+0x34280], R3 ;  /* 0x03428003ff0075a7 */ /* 0x0002a20008000144 */
[----:B------:R-:W-:Y:S05]  /*43b0*/  @!P1 BRA `(.L_x_1040) ;  /* 0x0000000000049947 */ /* 0x000fea0003800000 */
[----:B------:R-:W-:Y:S01]  /*43c0*/  BPT.TRAP 0x1 ;  /* 0x000000040000795c */ /* 0x000fe20000300000 */
.L_x_1040:
[----:B--2---:R-:W-:Y:S05]  /*43d0*/  @P0 BRA `(.L_x_1041) ;  /* 0x0000000000080947 */ /* 0x004fea0003800000 */
[----:B------:R-:W2:Y:S02]  /*43e0*/  SYNCS.PHASECHK.TRANS64.TRYWAIT P0, [UR4+0x34280], R3 ;  /* 0x03428003ff0075a7 */ /* 0x000ea40008000144 */
[----:B--2---:R-:W-:Y:S05]  /*43f0*/  @!P0 BRA `(.L_x_1042) ;  /* 0x000000a800b08947 */ /* 0x004fea0003800000 */
.L_x_1041:
        /* <DEDUP_REMOVED lines=14> */
[----:B------:R-:W-:Y:S01]  /*44e0*/  HGMMA.64x128x16.F32 R88, gdesc[UR8], RZ, !UPT, gsb0 ;  /* 0x01e00000085879f0 */ /* 0x000fe2000c0008ff */
[----:B------:R-:W-:Y:S01]  /*44f0*/  UIADD3 UR8, UR5, 0x200, URZ ;  /* 0x0000020005087890 */ /* 0x000fe2000fffe03f */
[----:B------:R-:W-:Y:S01]  /*4500*/  UMOV UR9, 0x40000040 ;  /* 0x4000004000097882 */ /* 0x000fe20000000000 */
[----:B------:R-:W-:Y:S02]  /*4510*/  WARPGROUP.DEPBAR.LE gsb0, 0x0 ;  /* 0x00008000000079c5 */ /* 0x000fe40000010000 */
[----:B------:R-:W-:-:S07]  /*4520*/  WARPGROUP.ARRIVE ;  /* 0x00000000000079c5 */ /* 0x000fce0000000000 */
[----:B------:R-:W-:Y:S01]  /*4530*/  HGMMA.64x128x16.F32 R24, gdesc[UR8], RZ, !UPT, gsb0 ;  /* 0x01e00000081879f0 */ /* 0x000fe2000c0008ff */
[----:B------:R-:W-:Y:S02]  /*4540*/  UIADD3 UR8, UR5, 0x2, URZ ;  /* 0x0000000205087890 */ /* 0x000fe4000fffe03f */
[----:B------:R-:W-:Y:S01]  /*4550*/  UIADD3 UR10, UR4, 0x2, URZ ;  /* 0x00000002040a7890 */ /* 0x000fe2000fffe03f */
[----:B------:R-:W-:Y:S01]  /*4560*/  UMOV UR9, 0x40000040 ;  /* 0x4000004000097882 */ /* 0x000fe20000000000 */
[----:B------:R-:W-:Y:S01]  /*4570*/  UMOV UR11, 0x40000040 ;  /* 0x40000040000b7882 */ /* 0x000fe20000000000 */
[----:B------:R-:W-:Y:S02]  /*4580*/  WARPGROUP.DEPBAR.LE gsb0, 0x0 ;  /* 0x00008000000079c5 */ /* 0x000fe40000010000 */
[----:B------:R-:W-:-:S06]  /*4590*/  WARPGROUP.ARRIVE ;  /* 0x00000000000079c5 */ /* 0x000fcc0000000000 */
[----:B------:R-:W-:Y:S01]  /*45a0*/  HGMMA.64x128x16.F32 R88, gdesc[UR8], R88, gsb0 ;  /* 0x01e00000085879f0 */ /* 0x000fe20008000858 */
[----:B------:R-:W-:Y:S01]  /*45b0*/  UIADD3 UR8, UR5, 0x202, URZ ;  /* 0x0000020205087890 */ /* 0x000fe2000fffe03f */
[----:B------:R-:W-:Y:S01]  /*45c0*/  UMOV UR9, 0x40000040 ;  /* 0x4000004000097882 */ /* 0x000fe20000000000 */
[----:B------:R-:W-:Y:S02]  /*45d0*/  WARPGROUP.DEPBAR.LE gsb0, 0x0 ;  /* 0x00008000000079c5 */ /* 0x000fe40000010000 */
[----:B------:R-:W-:-:S07]  /*45e0*/  WARPGROUP.ARRIVE ;  /* 0x00000000000079c5 */ /* 0x000fce0000000000 */
[----:B------:R-:W-:Y:S01]  /*45f0*/  HGMMA.64x128x16.F32 R24, gdesc[UR8], R24, gsb0 ;  /* 0x01e00000081879f0 */ /* 0x000fe20008000818 */
        /* <DEDUP_REMOVED lines=78> */
[----:B------:R-:W-:Y:S03]  /*4ae0*/  HGMMA.64x128x16.F32 R24, gdesc[UR8], R24, gsb0 ;  /* 0x01e00000081879f0 */ /* 0x000fe60008000818 */
[----:B------:R-:W-:Y:S02]  /*4af0*/  WARPGROUP.DEPBAR.LE gsb0, 0x0 ;  /* 0x00008000000079c5 */ /* 0x000fe40000010000 */
.L_x_1038:
[----:B-12---:R-:W-:-:S05]  /*4b00*/  VIMNMX R3, R6, 0x1, PT ;  /* 0x0000000106037848 */ /* 0x006fca0003fe0100 */
[----:B------:R-:W-:-:S05]  /*4b10*/  IMAD.IADD R6, R6, 0x1, -R3 ;  /* 0x0000000106067824 */ /* 0x000fca00078e0a03 */
[----:B------:R-:W-:-:S13]  /*4b20*/  ISETP.GE.AND P0, PT, R6, 0x1, PT ;  /* 0x000000010600780c */ /* 0x000fda0003f06270 */
[----:B------:R-:W-:Y:S05]  /*4b30*/  @!P0 BRA `(.L_x_1043) ;  /* 0x0000000800388947 */ /* 0x000fea0003800000 */
[----:B------:R-:W-:Y:S02]  /*4b40*/  IMAD.MOV.U32 R3, RZ, RZ, R6 ;  /* 0x000000ffff037224 */ /* 0x000fe400078e0006 */
[----:B------:R-:W-:-:S07]  /*4b50*/  IMAD.U32 R4, RZ, RZ, UR40 ;  /* 0x00000028ff047e24 */ /* 0x000fce000f8e00ff */
.L_x_1050:
[----:B------:R-:W-:-:S06]  /*4b60*/  UISETP.NE.AND UP0, UPT, UR47, 0x3, UPT ;  /* 0x000000032f00788c */ /* 0x000fcc000bf05270 */
[----:B------:R-:W-:-:S13]  /*4b70*/  PLOP3.LUT P1, PT, PT, PT, UP0, 0x80, 0x0 ;  /* 0x000000000000781c */ /* 0x000fda0003f2f008 */
[----:B------:R-:W-:Y:S05]  /*4b80*/  @!P1 BRA `(.L_x_1044) ;  /* 0x0000000000049947 */ /* 0x000fea0003800000 */
[----:B------:R-:W-:Y:S01]  /*4b90*/  BPT.TRAP 0x1 ;  /* 0x000000040000795c */ /* 0x000fe20000300000 */
.L_x_1044:
[----:B------:R-:W-:Y:S01]  /*4ba0*/  ULEA UR6, UR5, UR48, 0x3 ;  /* 0x0000003005067291 */ /* 0x000fe2000f8e183f */
[----:B------:R-:W-:-:S08]  /*4bb0*/  SHF.L.U32 R5, R7, 0x1f, RZ ;  /* 0x0000001f07057819 */ /* 0x000fd000000006ff */
[----:B------:R1:W2:Y:S01]  /*4bc0*/  SYNCS.PHASECHK.TRANS64.TRYWAIT P0, [UR6+0x34280], R5 ;  /* 0x03428005ff0075a7 */ /* 0x0002a20008000146 */
[----:B------:R-:W-:Y:S05]  /*4bd0*/  @!P1 BRA `(.L_x_1045) ;  /* 0x0000000000049947 */ /* 0x000fea0003800000 */
[----:B------:R-:W-:Y:S01]  /*4be0*/  BPT.TRAP 0x1 ;  /* 0x000000040000795c */ /* 0x000fe20000300000 */
.L_x_1045:
[----:B--2---:R-:W-:Y:S05]  /*4bf0*/  @P0 BRA `(.L_x_1046) ;  /* 0x0000000000080947 */ /* 0x004fea0003800000 */
[----:B------:R-:W2:Y:S02]  /*4c00*/  SYNCS.PHASECHK.TRANS64.TRYWAIT P0, [UR6+0x34280], R5 ;  /* 0x03428005ff0075a7 */ /* 0x000ea40008000146 */
[----:B--2---:R-:W-:Y:S05]  /*4c10*/  @!P0 BRA `(.L_x_1047) ;  /* 0x000000a000c08947 */ /* 0x004fea0003800000 */
.L_x_1046:
        /* <DEDUP_REMOVED lines=15> */
[----:B------:R-:W-:Y:S01]  /*4d10*/  HGMMA.64x128x16.F32 R88, gdesc[UR8], R88, UP0, gsb0 ;  /* 0x01e00000085879f0 */ /* 0x000fe2000b800858 */
[----:B------:R-:W-:Y:S01]  /*4d20*/  UIADD3 UR8, UR7, 0x200, URZ ;  /* 0x0000020007087890 */ /* 0x000fe2000fffe03f */
[----:B------:R-:W-:Y:S01]  /*4d30*/  UMOV UR9, 0x40000040 ;  /* 0x4000004000097882 */ /* 0x000fe20000000000 */
[----:B------:R-:W-:Y:S02]  /*4d40*/  WARPGROUP.DEPBAR.LE gsb0, 0x0 ;  /* 0x00008000000079c5 */ /* 0x000fe40000010000 */
[----:B------:R-:W-:-:S07]  /*4d50*/  WARPGROUP.ARRIVE ;  /* 0x00000000000079c5 */ /* 0x000fce0000000000 */
[----:B------:R-:W-:Y:S01]  /*4d60*/  HGMMA.64x128x16.F32 R24, gdesc[UR8], R24, UP0, gsb0 ;  /* 0x01e00000081879f0 */ /* 0x000fe2000b800818 */
[----:B------:R-:W-:Y:S02]  /*4d70*/  UIADD3 UR8, UR7, 0x2, URZ ;  /* 0x0000000207087890 */ /* 0x000fe4000fffe03f */
[----:B------:R-:W-:Y:S01]  /*4d80*/  UIADD3 UR10, UR6, 0x2, URZ ;  /* 0x00000002060a7890 */ /* 0x000fe2000fffe03f */
[----:B------:R-:W-:Y:S01]  /*4d90*/  UMOV UR9, 0x40000040 ;  /* 0x4000004000097882 */ /* 0x000fe20000000000 */
[----:B------:R-:W-:Y:S01]  /*4da0*/  UMOV UR11, 0x40000040 ;  /* 0x40000040000b7882 */ /* 0x000fe20000000000 */
[----:B------:R-:W-:Y:S02]  /*4db0*/  WARPGROUP.DEPBAR.LE gsb0, 0x0 ;  /* 0x00008000000079c5 */ /* 0x000fe40000010000 */
[----:B------:R-:W-:-:S06]  /*4dc0*/  WARPGROUP.ARRIVE ;  /* 0x00000000000079c5 */ /* 0x000fcc0000000000 */
        /* <DEDUP_REMOVED lines=77> */
[----:B------:R-:W-:Y:S03]  /*52a0*/  HGMMA.64x128x16.F32 R24, gdesc[UR8], R24, UP0, gsb0 ;  /* 0x01e00000081879f0 */ /* 0x000fe6000b800818 */
[----:B------:R-:W-:Y:S02]  /*52b0*/  WARPGROUP.DEPBAR.LE gsb0, 0x0 ;  /* 0x00008000000079c5 */ /* 0x000fe40000010000 */
[----:B------:R-:W-:Y:S05]  /*52c0*/  @!P1 BRA `(.L_x_1048) ;  /* 0x0000000000049947 */ /* 0x000fea0003800000 */
[----:B------:R-:W-:Y:S01]  /*52d0*/  BPT.TRAP 0x1 ;  /* 0x000000040000795c */ /* 0x000fe20000300000 */
.L_x_1048:
        /* <DEDUP_REMOVED lines=9> */
.L_x_1049:
        /* <DEDUP_REMOVED lines=11> */
.L_x_1043:
[----:B------:R-:W-:Y:S02]  /*5420*/  ISETP.GE.AND P0, PT, R8, 0x1, PT ;  /* 0x000000010800780c */ /* 0x000fe40003f06270 */
[----:B------:R-:W-:-:S04]  /*5430*/  MOV R3, UR57 ;  /* 0x0000003900037c02 */ /* 0x000fc80008000f00 */
[----:B------:R1:W-:Y:S07]  /*5440*/  SYNCS.ARRIVE.TRANS64.A1T0 RZ, [R3+UR50], RZ ;  /* 0x000000ff03ff79a7 */ /* 0x0003ee0008100032 */
[----:B------:R-:W-:Y:S05]  /*5450*/  @!P0 BRA `(.L_x_1051) ;  /* 0x0000000000448947 */ /* 0x000fea0003800000 */
[----:B------:R-:W-:-:S06]  /*5460*/  UISETP.NE.AND UP0, UPT, UR47, 0x3, UPT ;  /* 0x000000032f00788c */ /* 0x000fcc000bf05270 */
[----:B------:R-:W-:-:S13]  /*5470*/  PLOP3.LUT P0, PT, PT, PT, UP0, 0x80, 0x0 ;  /* 0x000000000000781c */ /* 0x000fda0003f0f008 */
[----:B------:R-:W-:Y:S05]  /*5480*/  @!P0 BRA `(.L_x_1052) ;  /* 0x0000000000048947 */ /* 0x000fea0003800000 */
[----:B------:R-:W-:Y:S01]  /*5490*/  BPT.TRAP 0x1 ;  /* 0x000000040000795c */ /* 0x000fe20000300000 */
.L_x_1052:
[----:B------:R-:W-:Y:S01]  /*54a0*/  ISETP.NE.AND P0, PT, R23, RZ, PT ;  /* 0x000000ff1700720c */ /* 0x000fe20003f05270 */
[----:B------:R-:W-:-:S12]  /*54b0*/  UISETP.GT.U32.AND UP0, UPT, UR42, 0x1, UPT ;  /* 0x000000012a00788c */ /* 0x000fd8000bf04070 */
[----:B-1----:R-:W-:-:S04]  /*54c0*/  @P0 VIADD R3, R6, UR40 ;  /* 0x0000002806030c36 */ /* 0x002fc80008000000 */
        /* <DEDUP_REMOVED lines=8> */
[----:B--2---:R-:W-:Y:S05]  /*5550*/  @P0 BRA `(.L_x_1051) ;  /* 0x0000000000040947 */ /* 0x004fea0003800000 */
[----:B------:R-:W-:Y:S01]  /*5560*/  BPT.TRAP 0x1 ;  /* 0x000000040000795c */ /* 0x000fe20000300000 */
.L_x_1051:
[----:B-1----:R-:W-:Y:S02]  /*5570*/  SHF.L.U32 R3, R156, 0x1f, RZ ;  /* 0x0000001f9c037819 */ /* 0x002fe400000006ff */
[----:B------:R-:W-:Y:S02]  /*5580*/  R2UR UR4, R8 ;  /* 0x00000000080472ca */ /* 0x000fe400000e0000 */
[----:B------:R-:W1:Y:S11]  /*5590*/  SYNCS.PHASECHK.TRANS64.TRYWAIT P0, [R10+UR51+0x10], R3 ;  /* 0x000010030a0075a7 */ /* 0x000e760008000173 */
[----:B------:R-:W-:-:S04]  /*55a0*/  UIADD3 UR4, UR4, 0x7f, URZ ;  /* 0x0000007f04047890 */ /* 0x000fc8000fffe03f */
[----:B------:R-:W-:-:S04]  /*55b0*/  USHF.R.S32.HI UR5, URZ, 0x1f, UR4 ;  /* 0x0000001f3f057899 */ /* 0x000fc80008011404 */
[----:B------:R-:W-:-:S04]  /*55c0*/  ULEA.HI UR5, UR5, UR4, URZ, 0x7 ;  /* 0x0000000405057291 */ /* 0x000fc8000f8f383f */
[----:B------:R-:W-:Y:S01]  /*55d0*/  USHF.R.S32.HI UR5, URZ, 0x7, UR5 ;  /* 0x000000073f057899 */ /* 0x000fe20008011405 */
[----:B-1----:R-:W-:Y:S11]  /*55e0*/  @!P0 BRA `(.L_x_1053) ;  /* 0x0000009800648947 */ /* 0x002ff60003800000 */
.L_x_1274:
        /* <DEDUP_REMOVED lines=15> */
.L_x_1054:
        /* <DEDUP_REMOVED lines=15> */
[----:B------:R-:W-:Y:S01]  /*57d0*/  IMAD.U32 R10, RZ, RZ, UR6 ;  /* 0x00000006ff0a7e24 */ /* 0x000fe2000f8e00ff */
[----:B------:R-:W-:Y:S01]  /*57e0*/  MOV R11, UR7 ;  /* 0x00000007000b7c02 */ /* 0x000fe20008000f00 */
[----:B------:R-:W-:Y:S02]  /*57f0*/  IMAD.U32 R6, RZ, RZ, UR4 ;  /* 0x00000004ff067e24 */ /* 0x000fe4000f8e00ff */
[----:B------:R-:W-:-:S02]  /*5800*/  IMAD.U32 R7, RZ, RZ, UR5 ;  /* 0x00000005ff077e24 */ /* 0x000fc4000f8e00ff */
[----:B------:R-:W-:Y:S02]  /*5810*/  IMAD.MOV.U32 R8, RZ, RZ, 0x70 ;  /* 0x00000070ff087424 */ /* 0x000fe400078e00ff */
[----:B------:R-:W-:Y:S02]  /*5820*/  IMAD.MOV.U32 R12, RZ, RZ, 0x1 ;  /* 0x00000001ff0c7424 */ /* 0x000fe400078e00ff */
[----:B-1----:R-:W-:-:S07]  /*5830*/  IMAD.MOV.U32 R13, RZ, RZ, RZ ;  /* 0x000000ffff0d7224 */ /* 0x002fce00078e00ff */
[----:B------:R-:W-:-:S07]  /*5840*/  LEPC R20, `(.L_x_1056) ;  /* 0x000000001014794e */ /* 0x000fce0000000000 */
[----:B--2---:R-:W-:Y:S05]  /*5850*/  CALL.ABS.NOINC R14 ;  /* 0x000000000e007343 */ /* 0x004fea0003c00000 */
.L_x_1056:
[----:B------:R-:W1:Y:S01]  /*5860*/  LDC.64 R16, c[0x4][R16] ;  /* 0x0100000010107b82 */ /* 0x000e620000000a00 */
[----:B------:R-:W-:Y:S01]  /*5870*/  ULDC.64 UR4, c[0x4][0x160] ;  /* 0x0100580000047ab9 */ /* 0x000fe20000000a00 */
[----:B------:R-:W-:Y:S01]  /*5880*/  ULDC.64 UR6, c[0x4][0x0] ;  /* 0x0100000000067ab9 */ /* 0x000fe20000000a00 */
[----:B------:R-:W-:Y:S01]  /*5890*/  IMAD.U32 R4, RZ, RZ, UR4 ;  /* 0x00000004ff047e24 */ /* 0x000fe2000f8e00ff */
[----:B------:R-:W-:Y:S01]  /*58a0*/  MOV R10, UR6 ;  /* 0x00000006000a7c02 */ /* 0x000fe20008000f00 */
[----:B------:R-:W-:Y:S01]  /*58b0*/  IMAD.U32 R5, RZ, RZ, UR5 ;  /* 0x00000005ff057e24 */ /* 0x000fe2000f8e00ff */
[----:B------:R-:W-:Y:S01]  /*58c0*/  ULDC.64 UR4, c[0x4][0x168] ;  /* 0x01005a0000047ab9 */ /* 0x000fe20000000a00 */
[----:B------:R-:W-:Y:S02]  /*58d0*/  IMAD.U32 R11, RZ, RZ, UR7 ;  /* 0x00000007ff0b7e24 */ /* 0x000fe4000f8e00ff */
[----:B------:R-:W-:Y:S02]  /*58e0*/  IMAD.U32 R6, RZ, RZ, UR4 ;  /* 0x00000004ff067e24 */ /* 0x000fe4000f8e00ff */
[----:B------:R-:W-:-:S02]  /*58f0*/  IMAD.U32 R7, RZ, RZ, UR5 ;  /* 0x00000005ff077e24 */ /* 0x000fc4000f8e00ff */
[----:B------:R-:W-:Y:S02]  /*5900*/  IMAD.MOV.U32 R8, RZ, RZ, 0x70 ;  /* 0x00000070ff087424 */ /* 0x000fe400078e00ff */
[----:B------:R-:W-:Y:S02]  /*5910*/  IMAD.MOV.U32 R12, RZ, RZ, 0x1 ;  /* 0x00000001ff0c7424 */ /* 0x000fe400078e00ff */
[----:B------:R-:W-:-:S07]  /*5920*/  IMAD.MOV.U32 R13, RZ, RZ, RZ ;  /* 0x000000ffff0d7224 */ /* 0x000fce00078e00ff */
[----:B------:R-:W-:-:S07]  /*5930*/  LEPC R20, `(.L_x_1055) ;  /* 0x000000001014794e */ /* 0x000fce0000000000 */
[----:B-1----:R-:W-:Y:S05]  /*5940*/  CALL.ABS.NOINC R16 ;  /* 0x0000000010007343 */ /* 0x002fea0003c00000 */
.L_x_1055:
        /* <DEDUP_REMOVED lines=9> */
.L_x_1057:
        /* <DEDUP_REMOVED lines=10> */
.L_x_1059:
[----:B------:R-:W-:Y:S02]  /*5a80*/  ULDC UR4, c[0x0][0x580] ;  /* 0x0001600000047ab9 */ /* 0x000fe40000000800 */
[----:B------:R-:W-:-:S07]  /*5a90*/  IMAD.U32 R0, RZ, RZ, UR4 ;  /* 0x00000004ff007e24 */ /* 0x000fce000f8e00ff */
.L_x_1058:
        /* <DEDUP_REMOVED lines=9> */
.L_x_1060:
        /* <DEDUP_REMOVED lines=10> */
.L_x_1062:
[----:B------:R-:W-:Y:S02]  /*5bd0*/  ULDC UR4, c[0x0][0x5a8] ;  /* 0x00016a0000047ab9 */ /* 0x000fe40000000800 */
[----:B-1----:R-:W-:-:S07]  /*5be0*/  IMAD.U32 R3, RZ, RZ, UR4 ;  /* 0x00000004ff037e24 */ /* 0x002fce000f8e00ff */
.L_x_1061:
[----:B------:R-:W-:Y:S01]  /*5bf0*/  ISETP.GT.U32.AND P0, PT, R153, 0x3e, PT ;  /* 0x0000003e9900780c */ /* 0x000fe20003f04070 */
[----:B------:R-:W-:Y:S01]  /*5c00*/  BSSY B0, `(.L_x_1063) ;  /* 0x0000007000007945 */ /* 0x000fe20003800000 */
[----:B------:R-:W-:-:S11]  /*5c10*/  PRMT R8, RZ, 0x7610, R8 ;  /* 0x00007610ff087816 */ /* 0x000fd60000000008 */
[----:B------:R-:W-:Y:S05]  /*5c20*/  @P0 BRA `(.L_x_1064) ;  /* 0x0000000000100947 */ /* 0x000fea0003800000 */
[----:B------:R-:W-:-:S03]  /*5c30*/  UMOV UR4, 0xffffffff ;  /* 0xffffffff00047882 */ /* 0x000fc60000000000 */
[----:B------:R-:W-:Y:S05]  /*5c40*/  BRA.DIV UR4, `(.L_x_1065) ;  /* 0x0000009204e87947 */ /* 0x000fea000b800000 */
[----:B------:R-:W-:-:S13]  /*5c50*/  ELECT P6, URZ, PT ;  /* 0x00000000003f782f */ /* 0x000fda00038c0000 */
.L_x_1276:
[----:B------:R-:W-:-:S07]  /*5c60*/  SEL R8, RZ, 0x1, !P6 ;  /* 0x00000001ff087807 */ /* 0x000fce0007000000 */
.L_x_1064:
[----:B------:R-:W-:Y:S05]  /*5c70*/  BSYNC B0 ;  /* 0x0000000000007941 */ /* 0x000fea0003800000 */
.L_x_1063:
[----:B-123--:R-:W-:-:S05]  /*5c80*/  IMAD.U32 R4, RZ, RZ, UR56 ;  /* 0x00000038ff047e24 */ /* 0x00efca000f8e00ff */
[----:B------:R-:W-:-:S13]  /*5c90*/  ISETP.NE.AND P0, PT, R4, 0x3, PT ;  /* 0x000000030400780c */ /* 0x000fda0003f05270 */
[----:B------:R-:W-:Y:S05]  /*5ca0*/  @!P0 BRA `(.L_x_1066) ;  /* 0x0000000000048947 */ /* 0x000fea0003800000 */
[----:B------:R-:W-:Y:S01]  /*5cb0*/  BPT.TRAP 0x1 ;  /* 0x000000040000795c */ /* 0x000fe20000300000 */
.L_x_1066:
[----:B------:R-:W-:Y:S02]  /*5cc0*/  SHF.L.U32 R16, RZ, 0x1f, RZ ;  /* 0x0000001fff107819 */ /* 0x000fe400000006ff */
[----:B-----5:R-:W-:Y:S02]  /*5cd0*/  FSETP.NEU.AND P1, PT, R0, RZ, PT ;  /* 0x000000ff0000720b */ /* 0x020fe40003f2d000 */
[----:B------:R-:W1:Y:S01]  /*5ce0*/  SYNCS.PHASECHK.TRANS64.TRYWAIT P2, [UR48+0x342b0], R16 ;  /* 0x0342b010ff0075a7 */ /* 0x000e620008040170 */
[----:B------:R-:W-:-:S10]  /*5cf0*/  MOV R4, RZ ;  /* 0x000000ff00047202 */ /* 0x000fd40000000f00 */
[----:B------:R-:W-:Y:S01]  /*5d00*/  @P1 LEA R12, R152, UR48, 0x1 ;  /* 0x00000030980c1c11 */ /* 0x000fe2000f8e08ff */
[----:B-1----:R-:W-:Y:S06]  /*5d10*/  @!P2 BRA `(.L_x_1067) ;  /* 0x0000009000cca947 */ /* 0x002fec0003800000 */
.L_x_1277:
[----:B------:R-:W-:Y:S05]  /*5d20*/  @P1 WARPSYNC.ALL ;  /* 0x0000000000001948 */ /* 0x000fea0003800000 */
[----:B-1----:R-:W1:Y:S01]  /*5d30*/  @P1 LDSM.16.M88.4 R4, [R12+0x30000] ;  /* 0x030000000c04183b */ /* 0x002e620000000200 */
[----:B------:R-:W-:Y:S01]  /*5d40*/  PRMT R8, R8, 0x9910, RZ ;  /* 0x0000991008087816 */ /* 0x000fe200000000ff */
[----:B------:R-:W-:Y:S01]  /*5d50*/  BSSY B0, `(.L_x_1068) ;  /* 0x000000e000007945 */ /* 0x000fe20003800000 */
[-C--:B------:R-:W-:Y:S01]  /*5d60*/  FMUL R88, R88, R3.reuse ;  /* 0x0000000358587220 */ /* 0x080fe20000400000 */
[----:B------:R-:W-:Y:S01]  /*5d70*/  FMUL R14, R89, R3 ;  /* 0x00000003590e7220 */ /* 0x000fe20000400000 */
[----:B------:R-:W-:Y:S01]  /*5d80*/  ISETP.NE.AND P2, PT, R8, RZ, PT ;  /* 0x000000ff0800720c */ /* 0x000fe20003f45270 */
[----:B------:R-:W-:-:S02]  /*5d90*/  @P1 IMAD R8, R155, 0x2, R12 ;  /* 0x000000029b081824 */ /* 0x000fc400078e020c */
[----:B------:R-:W-:-:S04]  /*5da0*/  FMUL R90, R90, R3 ;  /* 0x000000035a5a7220 */ /* 0x000fc80000400000 */
[----:B------:R-:W2:Y:S01]  /*5db0*/  @P1 LDSM.16.M88.4 R8, [R8+0x30000] ;  /* 0x030000000808183b */ /* 0x000ea20000000200 */
[--C-:B-1----:R-:W-:Y:S02]  /*5dc0*/  HADD2.F32 R13, -RZ, R4.reuse.H0_H0 ;  /* 0x20000004ff0d7230 */ /* 0x102fe40000004100 */
[----:B------:R-:W-:Y:S01]  /*5dd0*/  HADD2.F32 R15, -RZ, R4.H1_H1 ;  /* 0x30000004ff0f7230 */ /* 0x000fe20000004100 */
[----:B------:R-:W-:Y:S06]  /*5de0*/  @P1 BRA `(.L_x_1069) ;  /* 0x0000000000101947 */ /* 0x000fec0003800000 */
[----:B------:R-:W-:Y:S01]  /*5df0*/  IMAD.MOV.U32 R5, RZ, RZ, RZ ;  /* 0x000000ffff057224 */ /* 0x000fe200078e00ff */
[----:B------:R-:W-:Y:S02]  /*5e00*/  CS2R R6, SRZ ;  /* 0x0000000000067805 */ /* 0x000fe4000001ff00 */
[----:B--2---:R-:W-:Y:S02]  /*5e10*/  CS2R R8, SRZ ;  /* 0x0000000000087805 */ /* 0x004fe4000001ff00 */
[----:B------:R-:W-:-:S07]  /*5e20*/  CS2R R10, SRZ ;  /* 0x00000000000a7805 */ /* 0x000fce000001ff00 */
.L_x_1069:
[----:B------:R-:W-:Y:S05]  /*5e30*/  BSYNC B0 ;  /* 0x0000000000007941 */ /* 0x000fea0003800000 */
.L_x_1068:
[--C-:B------:R-:W-:Y:S02]  /*5e40*/  HADD2.F32 R17, -RZ, R5.reuse.H0_H0 ;  /* 0x20000005ff117230 */ /* 0x100fe40000004100 */
[----:B------:R-:W-:Y:S01]  /*5e50*/  FMUL R18, R91, R3 ;  /* 0x000000035b127220 */ /* 0x000fe20000400000 */
[----:B------:R-:W-:Y:S02]  /*5e60*/  HADD2.F32 R19, -RZ, R5.H1_H1 ;  /* 0x30000005ff137230 */ /* 0x000fe40000004100 */
[-C--:B------:R-:W-:Y:S01]  /*5e70*/  FFMA R12, R13, R0.reuse, R88 ;  /* 0x000000000d0c7223 */ /* 0x080fe20000000058 */
[-C--:B------:R-:W-:Y:S01]  /*5e80*/  FFMA R21, R15, R0.reuse, R14 ;  /* 0x000000000f157223 */ /* 0x080fe2000000000e */
[-C--:B------:R-:W-:Y:S01]  /*5e90*/  FFMA R90, R17, R0.reuse, R90 ;  /* 0x00000000115a7223 */ /* 0x080fe2000000005a */
[--C-:B------:R-:W-:Y:S02]  /*5ea0*/  HADD2.F32 R13, -RZ, R6.reuse.H0_H0 ;  /* 0x20000006ff0d7230 */ /* 0x100fe40000004100 */
[----:B------:R-:W-:Y:S01]  /*5eb0*/  FFMA R89, R19, R0, R18 ;  /* 0x0000000013597223 */ /* 0x000fe20000000012 */
[----:B------:R-:W-:-:S02]  /*5ec0*/  HADD2.F32 R15, -RZ, R6.H1_H1 ;  /* 0x30000006ff0f7230 */ /* 0x000fc40000004100 */
[-C--:B------:R-:W-:Y:S01]  /*5ed0*/  FMUL R92, R92, R3.reuse ;  /* 0x000000035c5c7220 */ /* 0x080fe20000400000 */
[-C--:B------:R-:W-:Y:S01]  /*5ee0*/  FMUL R18, R93, R3.reuse ;  /* 0x000000035d127220 */ /* 0x080fe20000400000 */
[--C-:B------:R-:W-:Y:S02]  /*5ef0*/  HADD2.F32 R17, -RZ, R7.reuse.H0_H0 ;  /* 0x20000007ff117230 */ /* 0x100fe40000004100 */
[-C--:B------:R-:W-:Y:S01]  /*5f00*/  FMUL R94, R94, R3.reuse ;  /* 0x000000035e5e7220 */ /* 0x080fe20000400000 */
[----:B------:R-:W-:Y:S02]  /*5f10*/  HADD2.F32 R19, -RZ, R7.H1_H1 ;  /* 0x30000007ff137230 */ /* 0x000fe40000004100 */
[----:B------:R-:W-:Y:S01]  /*5f20*/  FMUL R20, R95, R3 ;  /* 0x000000035f147220 */ /* 0x000fe20000400000 */
[-C--:B------:R-:W-:Y:S01]  /*5f30*/  FFMA R14, R13, R0.reuse, R92 ;  /* 0x000000000d0e7223 */ /* 0x080fe2000000005c */
[-C--:B------:R-:W-:Y:S01]  /*5f40*/  FFMA R91, R15, R0.reuse, R18 ;  /* 0x000000000f5b7223 */ /* 0x080fe20000000012 */
[-C--:B------:R-:W-:Y:S01]  /*5f50*/  FFMA R94, R17, R0.reuse, R94 ;  /* 0x00000000115e7223 */ /* 0x080fe2000000005e */
[----:B------:R-:W-:Y:S01]  /*5f60*/  FFMA R93, R19, R0, R20 ;  /* 0x00000000135d7223 */ /* 0x000fe20000000014 */
[----:B--2---:R-:W-:-:S02]  /*5f70*/  HADD2.F32 R13, -RZ, R8.H0_H0 ;  /* 0x20000008ff0d7230 */ /* 0x004fc40000004100 */
[-C--:B------:R-:W-:Y:S01]  /*5f80*/  FMUL R96, R96, R3.reuse ;  /* 0x0000000360607220 */ /* 0x080fe20000400000 */
[----:B------:R-:W-:Y:S02]  /*5f90*/  HADD2.F32 R15, -RZ, R8.H1_H1 ;  /* 0x30000008ff0f7230 */ /* 0x000fe40000004100 */
        /* <DEDUP_REMOVED lines=9> */
[----:B------:R-:W-:-:S02]  /*6030*/  HADD2.F32 R13, -RZ, R10.H0_H0 ;  /* 0x2000000aff0d7230 */ /* 0x000fc40000004100 */
        /* <DEDUP_REMOVED lines=11> */
[----:B------:R-:W-:Y:S01]  /*60f0*/  LEA R18, R152, UR48, 0x1 ;  /* 0x0000003098127c11 */ /* 0x000fe2000f8e08ff */
[----:B------:R-:W-:Y:S05]  /*6100*/  WARPSYNC.ALL ;  /* 0x0000000000007948 */ /* 0x000fea0003800000 */
[----:B------:R-:W-:Y:S01]  /*6110*/  F2FP.F16.F32.PACK_AB R97, R97, R98 ;  /* 0x000000626161723e */ /* 0x000fe200000000ff */
[----:B------:R-:W-:Y:S01]  /*6120*/  BSSY B0, `(.L_x_1070) ;  /* 0x0000017000007945 */ /* 0x000fe20003800000 */
[----:B------:R-:W-:-:S02]  /*6130*/  F2FP.F16.F32.PACK_AB R98, R99, R100 ;  /* 0x000000646362723e */ /* 0x000fc400000000ff */
[----:B------:R-:W-:Y:S02]  /*6140*/  F2FP.F16.F32.PACK_AB R12, R21, R12 ;  /* 0x0000000c150c723e */ /* 0x000fe400000000ff */
[----:B------:R-:W-:Y:S02]  /*6150*/  F2FP.F16.F32.PACK_AB R13, R89, R90 ;  /* 0x0000005a590d723e */ /* 0x000fe400000000ff */
[----:B------:R-:W-:Y:S02]  /*6160*/  F2FP.F16.F32.PACK_AB R14, R91, R14 ;  /* 0x0000000e5b0e723e */ /* 0x000fe400000000ff */
[----:B------:R-:W-:Y:S02]  /*6170*/  F2FP.F16.F32.PACK_AB R15, R93, R94 ;  /* 0x0000005e5d0f723e */ /* 0x000fe400000000ff */
[----:B------:R-:W-:Y:S01]  /*6180*/  F2FP.F16.F32.PACK_AB R99, R20, R17 ;  /* 0x000000111463723e */ /* 0x000fe200000000ff */
[----:B------:R-:W-:Y:S01]  /*6190*/  IMAD R17, R155, 0x2, R18 ;  /* 0x000000029b117824 */ /* 0x000fe200078e0212 */
[----:B------:R-:W-:Y:S01]  /*61a0*/  F2FP.F16.F32.PACK_AB R96, R95, R96 ;  /* 0x000000605f60723e */ /* 0x000fe200000000ff */
[----:B------:R1:W-:Y:S04]  /*61b0*/  STSM.16.M88.4 [R18+0x30000], R12 ;  /* 0x0300000c12007844 */ /* 0x0003e80000000200 */
        /* <DEDUP_REMOVED lines=13> */
.L_x_1071:
[----:B------:R-:W-:Y:S05]  /*6290*/  BSYNC B0 ;  /* 0x0000000000007941 */ /* 0x000fea0003800000 */
.L_x_1070:
[----:B-1----:R-:W-:Y:S01]  /*62a0*/  VIADD R12, R18, 0x30000 ;  /* 0x00030000120c7836 */ /* 0x002fe20000000000 */
[----:B------:R-:W-:Y:S03]  /*62b0*/  BAR.SYNC.DEFER_BLOCKING 0x1, 0x80 ;  /* 0x0042000000007b1d */ /* 0x000fe60000010000 */
[----:B------:R-:W-:-:S03]  /*62c0*/  IMAD R12, R155, 0x2, R12 ;  /* 0x000000029b0c7824 */ /* 0x000fc600078e020c */
[----:B------:R-:W-:Y:S05]  /*62d0*/  @!P0 BRA `(.L_x_1072) ;  /* 0x0000000000048947 */ /* 0x000fea0003800000 */
[----:B------:R-:W-:Y:S01]  /*62e0*/  BPT.TRAP 0x1 ;  /* 0x000000040000795c */ /* 0x000fe20000300000 */
.L_x_1072:
[----:B------:R-:W1:Y:S02]  /*62f0*/  SYNCS.PHASECHK.TRANS64.TRYWAIT P3, [UR48+0x342b8], R16 ;  /* 0x0342b810ff0075a7 */ /* 0x000e640008060170 */
[----:B-1----:R-:W-:Y:S05]  /*6300*/  @!P3 BRA `(.L_x_1073) ;  /* 0x0000008c0068b947 */ /* 0x002fea0003800000 */
.L_x_1278:
[----:B------:R-:W-:Y:S05]  /*6310*/  @P1 WARPSYNC.ALL ;  /* 0x0000000000001948 */ /* 0x000fea0003800000 */
[----:B------:R-:W2:Y:S01]  /*6320*/  @P1 LDSM.16.M88.4 R4, [R18+0x31000] ;  /* 0x031000001204183b */ /* 0x000ea20000000200 */
[-C--:B-1----:R-:W-:Y:S01]  /*6330*/  FMUL R13, R24, R3.reuse ;  /* 0x00000003180d7220 */ /* 0x082fe20000400000 */
[-C--:B------:R-:W-:Y:S01]  /*6340*/  FMUL R15, R26, R3.reuse ;  /* 0x000000031a0f7220 */ /* 0x080fe20000400000 */
[-C--:B------:R-:W-:Y:S01]  /*6350*/  FMUL R25, R25, R3.reuse ;  /* 0x0000000319197220 */ /* 0x080fe20000400000 */
[----:B------:R-:W1:Y:S01]  /*6360*/  @P1 LDSM.16.M88.4 R8, [R12+0x1000] ;  /* 0x001000000c08183b */ /* 0x000e620000000200 */
        /* <DEDUP_REMOVED lines=9> */
[----:B------:R-:W-:Y:S01]  /*6400*/  FMUL R39, R39, R3 ;  /* 0x0000000327277220 */ /* 0x000fe20000400000 */
[----:B------:R-:W-:Y:S05]  /*6410*/  WARPSYNC.ALL ;  /* 0x0000000000007948 */ /* 0x000fea0003800000 */
[----:B------:R-:W-:Y:S01]  /*6420*/  BSSY B0, `(.L_x_1074) ;  /* 0x000003c000007945 */ /* 0x000fe20003800000 */
[----:B--2---:R-:W-:-:S02]  /*6430*/  HADD2.F32 R14, -RZ, R4.H0_H0 ;  /* 0x20000004ff0e7230 */ /* 0x004fc40000004100 */
[----:B------:R-:W-:Y:S02]  /*6440*/  HADD2.F32 R20, -RZ, R4.H1_H1 ;  /* 0x30000004ff147230 */ /* 0x000fe40000004100 */
[--C-:B------:R-:W-:Y:S02]  /*6450*/  HADD2.F32 R24, -RZ, R5.reuse.H0_H0 ;  /* 0x20000005ff187230 */ /* 0x100fe40000004100 */
[-C--:B------:R-:W-:Y:S01]  /*6460*/  FFMA R13, R14, R0.reuse, R13 ;  /* 0x000000000e0d7223 */ /* 0x080fe2000000000d */
[----:B------:R-:W-:Y:S02]  /*6470*/  HADD2.F32 R26, -RZ, R5.H1_H1 ;  /* 0x30000005ff1a7230 */ /* 0x000fe40000004100 */
[-C--:B------:R-:W-:Y:S01]  /*6480*/  FFMA R14, R20, R0.reuse, R25 ;  /* 0x00000000140e7223 */ /* 0x080fe20000000019 */
[----:B------:R-:W-:Y:S02]  /*6490*/  HADD2.F32 R28, -RZ, R7.H0_H0 ;  /* 0x20000007ff1c7230 */ /* 0x000fe40000004100 */
[----:B------:R-:W-:Y:S01]  /*64a0*/  FFMA R15, R24, R0, R15 ;  /* 0x00000000180f7223 */ /* 0x000fe2000000000f */
[----:B------:R-:W-:-:S02]  /*64b0*/  HADD2.F32 R24, -RZ, R6.H0_H0 ;  /* 0x20000006ff187230 */ /* 0x000fc40000004100 */
[-C--:B------:R-:W-:Y:S01]  /*64c0*/  FFMA R20, R26, R0.reuse, R27 ;  /* 0x000000001a147223 */ /* 0x080fe2000000001b */
[----:B------:R-:W-:Y:S02]  /*64d0*/  HADD2.F32 R26, -RZ, R6.H1_H1 ;  /* 0x30000006ff1a7230 */ /* 0x000fe40000004100 */
[-C--:B------:R-:W-:Y:S01]  /*64e0*/  FFMA R19, R28, R0.reuse, R19 ;  /* 0x000000001c137223 */ /* 0x080fe20000000013 */
[----:B------:R-:W-:Y:S02]  /*64f0*/  HADD2.F32 R30, -RZ, R7.H1_H1 ;  /* 0x30000007ff1e7230 */ /* 0x000fe40000004100 */
[-C--:B------:R-:W-:Y:S01]  /*6500*/  FFMA R17, R24, R0.reuse, R17 ;  /* 0x0000000018117223 */ /* 0x080fe20000000011 */
[--C-:B-1----:R-:W-:Y:S02]  /*6510*/  HADD2.F32 R28, -RZ, R8.reuse.H0_H0 ;  /* 0x20000008ff1c7230 */ /* 0x102fe40000004100 */
[-C--:B------:R-:W-:Y:S01]  /*6520*/  FFMA R24, R26, R0.reuse, R29 ;  /* 0x000000001a187223 */ /* 0x080fe2000000001d */
[----:B------:R-:W-:Y:S01]  /*6530*/  FMUL R25, R34, R3 ;  /* 0x0000000322197220 */ /* 0x000fe20000400000 */
[----:B------:R-:W-:Y:S01]  /*6540*/  FFMA R26, R30, R0, R31 ;  /* 0x000000001e1a7223 */ /* 0x000fe2000000001f */
[----:B------:R-:W-:-:S02]  /*6550*/  HADD2.F32 R30, -RZ, R8.H1_H1 ;  /* 0x30000008ff1e7230 */ /* 0x000fc40000004100 */
[-C--:B------:R-:W-:Y:S01]  /*6560*/  FFMA R21, R28, R0.reuse, R21 ;  /* 0x000000001c157223 */ /* 0x080fe20000000015 */
[--C-:B------:R-:W-:Y:S02]  /*6570*/  HADD2.F32 R32, -RZ, R9.reuse.H0_H0 ;  /* 0x20000009ff207230 */ /* 0x100fe40000004100 */
[-C--:B------:R-:W-:Y:S01]  /*6580*/  FMUL R27, R36, R3.reuse ;  /* 0x00000003241b7220 */ /* 0x080fe20000400000 */
[----:B------:R-:W-:Y:S02]  /*6590*/  HADD2.F32 R34, -RZ, R9.H1_H1 ;  /* 0x30000009ff227230 */ /* 0x000fe40000004100 */
[-C--:B------:R-:W-:Y:S01]  /*65a0*/  FFMA R28, R30, R0.reuse, R33 ;  /* 0x000000001e1c7223 */ /* 0x080fe20000000021 */
[----:B------:R-:W-:Y:S01]  /*65b0*/  FMUL R29, R38, R3 ;  /* 0x00000003261d7220 */ /* 0x000fe20000400000 */
[-C--:B------:R-:W-:Y:S01]  /*65c0*/  FFMA R25, R32, R0.reuse, R25 ;  /* 0x0000000020197223 */ /* 0x080fe20000000019 */
[--C-:B------:R-:W-:Y:S02]  /*65d0*/  HADD2.F32 R32, -RZ, R10.reuse.H0_H0 ;  /* 0x2000000aff207230 */ /* 0x100fe40000004100 */
[----:B------:R-:W-:Y:S01]  /*65e0*/  FFMA R30, R34, R0, R35 ;  /* 0x00000000221e7223 */ /* 0x000fe20000000023 */
[----:B------:R-:W-:-:S02]  /*65f0*/  HADD2.F32 R34, -RZ, R10.H1_H1 ;  /* 0x3000000aff227230 */ /* 0x000fc40000004100 */
[--C-:B------:R-:W-:Y:S02]  /*6600*/  HADD2.F32 R36, -RZ, R11.reuse.H0_H0 ;  /* 0x2000000bff247230 */ /* 0x100fe40000004100 */
[-C--:B------:R-:W-:Y:S01]  /*6610*/  FFMA R27, R32, R0.reuse, R27 ;  /* 0x00000000201b7223 */ /* 0x080fe2000000001b */
[----:B------:R-:W-:Y:S02]  /*6620*/  HADD2.F32 R38, -RZ, R11.H1_H1 ;  /* 0x3000000bff267230 */ /* 0x000fe40000004100 */
[-C--:B------:R-:W-:Y:S01]  /*6630*/  FFMA R32, R34, R0.reuse, R37 ;  /* 0x0000000022207223 */ /* 0x080fe20000000025 */
[----:B------:R-:W-:Y:S01]  /*6640*/  F2FP.F16.F32.PACK_AB R37, R20, R15 ;  /* 0x0000000f1425723e */ /* 0x000fe200000000ff */
[-C--:B------:R-:W-:Y:S01]  /*6650*/  FFMA R29, R36, R0.reuse, R29 ;  /* 0x00000000241d7223 */ /* 0x080fe2000000001d */
[----:B------:R-:W-:Y:S01]  /*6660*/  F2FP.F16.F32.PACK_AB R36, R14, R13 ;  /* 0x0000000d0e24723e */ /* 0x000fe200000000ff */
[----:B------:R-:W-:Y:S01]  /*6670*/  FFMA R34, R38, R0, R39 ;  /* 0x0000000026227223 */ /* 0x000fe20000000027 */
[----:B------:R-:W-:-:S02]  /*6680*/  F2FP.F16.F32.PACK_AB R39, R26, R19 ;  /* 0x000000131a27723e */ /* 0x000fc400000000ff */
[----:B------:R-:W-:Y:S02]  /*6690*/  F2FP.F16.F32.PACK_AB R38, R24, R17 ;  /* 0x000000111826723e */ /* 0x000fe400000000ff */
[----:B------:R-:W-:Y:S02]  /*66a0*/  F2FP.F16.F32.PACK_AB R26, R32, R27 ;  /* 0x0000001b201a723e */ /* 0x000fe400000000ff */
[----:B------:R-:W-:Y:S01]  /*66b0*/  F2FP.F16.F32.PACK_AB R24, R28, R21 ;  /* 0x000000151c18723e */ /* 0x000fe200000000ff */
[----:B------:R1:W-:Y:S01]  /*66c0*/  STSM.16.M88.4 [R18+0x31000], R36 ;  /* 0x0310002412007844 */ /* 0x0003e20000000200 */
[----:B------:R-:W-:Y:S02]  /*66d0*/  F2FP.F16.F32.PACK_AB R25, R30, R25 ;  /* 0x000000191e19723e */ /* 0x000fe400000000ff */
[----:B------:R-:W-:-:S05]  /*66e0*/  F2FP.F16.F32.PACK_AB R27, R34, R29 ;  /* 0x0000001d221b723e */ /* 0x000fca00000000ff */
        /* <DEDUP_REMOVED lines=15> */
.L_x_1075:
[----:B------:R-:W-:Y:S05]  /*67e0*/  BSYNC B0 ;  /* 0x0000000000007941 */ /* 0x000fea0003800000 */
.L_x_1074:
[----:B------:R-:W-:Y:S06]  /*67f0*/  BAR.SYNC.DEFER_BLOCKING 0x1, 0x80 ;  /* 0x0042000000007b1d */ /* 0x000fec0000010000 */
[----:B------:R-:W-:Y:S05]  /*6800*/  @!P0 BRA `(.L_x_1076) ;  /* 0x0000000000048947 */ /* 0x000fea0003800000 */
[----:B------:R-:W-:Y:S01]  /*6810*/  BPT.TRAP 0x1 ;  /* 0x000000040000795c */ /* 0x000fe20000300000 */
.L_x_1076:
[----:B------:R-:W-:-:S04]  /*6820*/  UIADD3 UR4, UR48, 0x342d0, URZ ;  /* 0x000342d030047890 */ /* 0x000fc8000fffe03f */
[----:B------:R-:W-:-:S09]  /*6830*/  UPRMT UR8, UR58, 0x654, UR4 ;  /* 0x000006543a087896 */ /* 0x000fd20008000004 */
[----:B------:R-:W-:Y:S01]  /*6840*/  SYNCS.ARRIVE.TRANS64.RED.A1T0 RZ, [UR8], RZ ;  /* 0x000000ffffff79a7 */ /* 0x000fe20008100408 */
[----:B------:R-:W-:Y:S05]  /*6850*/  @!P0 BRA `(.L_x_1077) ;  /* 0x0000000000048947 */ /* 0x000fea0003800000 */
[----:B------:R-:W-:Y:S01]  /*6860*/  BPT.TRAP 0x1 ;  /* 0x000000040000795c */ /* 0x000fe20000300000 */
.L_x_1077:
[----:B------:R-:W2:Y:S02]  /*6870*/  SYNCS.PHASECHK.TRANS64.TRYWAIT P3, [UR48+0x342c0], R16 ;  /* 0x0342c010ff0075a7 */ /* 0x000ea40008060170 */
[----:B--2---:R-:W-:Y:S05]  /*6880*/  @!P3 BRA `(.L_x_1078) ;  /* 0x000000880020b947 */ /* 0x004fea0003800000 */
.L_x_1279:
[----:B------:R-:W-:Y:S05]  /*6890*/  @P1 WARPSYNC.ALL ;  /* 0x0000000000001948 */ /* 0x000fea0003800000 */
[----:B------:R-:W3:Y:S01]  /*68a0*/  @P1 LDSM.16.M88.4 R4, [R18+0x32000] ;  /* 0x032000001204183b */ /* 0x000ee20000000200 */
[-C--:B--2---:R-:W-:Y:S01]  /*68b0*/  FMUL R13, R104, R3.reuse ;  /* 0x00000003680d7220 */ /* 0x084fe20000400000 */
[-C--:B------:R-:W-:Y:S01]  /*68c0*/  FMUL R105, R105, R3.reuse ;  /* 0x0000000369697220 */ /* 0x080fe20000400000 */
[-C--:B------:R-:W-:Y:S01]  /*68d0*/  FMUL R15, R106, R3.reuse ;  /* 0x000000036a0f7220 */ /* 0x080fe20000400000 */
[----:B------:R-:W2:Y:S01]  /*68e0*/  @P1 LDSM.16.M88.4 R8, [R12+0x2000] ;  /* 0x002000000c08183b */ /* 0x000ea20000000200 */
[-C--:B------:R-:W-:Y:S01]  /*68f0*/  FMUL R107, R107, R3.reuse ;  /* 0x000000036b6b7220 */ /* 0x080fe20000400000 */
[-C--:B------:R-:W-:Y:S01]  /*6900*/  FMUL R17, R108, R3.reuse ;  /* 0x000000036c117220 */ /* 0x080fe20000400000 */
[-C--:B------:R-:W-:Y:S01]  /*6910*/  FMUL R109, R109, R3.reuse ;  /* 0x000000036d6d7220 */ /* 0x080fe20000400000 */
[-C--:B------:R-:W-:Y:S01]  /*6920*/  FMUL R19, R110, R3.reuse ;  /* 0x000000036e137220 */ /* 0x080fe20000400000 */
[-C--:B------:R-:W-:Y:S01]  /*6930*/  FMUL R111, R111, R3.reuse ;  /* 0x000000036f6f7220 */ /* 0x080fe20000400000 */
[-C--:B------:R-:W-:Y:S01]  /*6940*/  FMUL R21, R112, R3.reuse ;  /* 0x0000000370157220 */ /* 0x080fe20000400000 */
[-C--:B------:R-:W-:Y:S01]  /*6950*/  FMUL R113, R113, R3.reuse ;  /* 0x0000000371717220 */ /* 0x080fe20000400000 */
[-C--:B-1----:R-:W-:Y:S01]  /*6960*/  FMUL R25, R114, R3.reuse ;  /* 0x0000000372197220 */ /* 0x082fe20000400000 */
[-C--:B------:R-:W-:Y:S01]  /*6970*/  FMUL R115, R115, R3.reuse ;  /* 0x0000000373737220 */ /* 0x080fe20000400000 */
[-C--:B------:R-:W-:Y:S01]  /*6980*/  FMUL R27, R116, R3.reuse ;  /* 0x00000003741b7220 */ /* 0x080fe20000400000 */
[-C--:B------:R-:W-:Y:S01]  /*6990*/  FMUL R117, R117, R3.reuse ;  /* 0x0000000375757220 */ /* 0x080fe20000400000 */
[-C--:B------:R-:W-:Y:S01]  /*69a0*/  FMUL R29, R118, R3.reuse ;  /* 0x00000003761d7220 */ /* 0x080fe20000400000 */
[----:B------:R-:W-:Y:S01]  /*69b0*/  FMUL R119, R119, R3 ;  /* 0x0000000377777220 */ /* 0x000fe20000400000 */
[----:B------:R-:W-:Y:S05]  /*69c0*/  WARPSYNC.ALL ;  /* 0x0000000000007948 */ /* 0x000fea0003800000 */
[----:B------:R-:W-:Y:S01]  /*69d0*/  BSSY B0, `(.L_x_1079) ;  /* 0x0000039000007945 */ /* 0x000fe20003800000 */
[----:B---3--:R-:W-:-:S02]  /*69e0*/  HADD2.F32 R14, -RZ, R4.H0_H0 ;  /* 0x20000004ff0e7230 */ /* 0x008fc40000004100 */
        /* <DEDUP_REMOVED lines=13> */
[----:B--2---:R-:W-:Y:S02]  /*6ac0*/  HADD2.F32 R28, -RZ, R8.H0_H0 ;  /* 0x20000008ff1c7230 */ /* 0x004fe40000004100 */
[----:B------:R-:W-:Y:S01]  /*6ad0*/  FFMA R24, R26, R0, R109 ;  /* 0x000000001a187223 */ /* 0x000fe2000000006d */
[----:B------:R-:W-:-:S02]  /*6ae0*/  HADD2.F32 R32, -RZ, R9.H0_H0 ;  /* 0x20000009ff207230 */ /* 0x000fc40000004100 */
[-C--:B------:R-:W-:Y:S01]  /*6af0*/  FFMA R26, R30, R0.reuse, R111 ;  /* 0x000000001e1a7223 */ /* 0x080fe2000000006f */
[----:B------:R-:W-:Y:S02]  /*6b00*/  HADD2.F32 R30, -RZ, R8.H1_H1 ;  /* 0x30000008ff1e7230 */ /* 0x000fe40000004100 */
        /* <DEDUP_REMOVED lines=37> */
.L_x_1080:
[----:B------:R-:W-:Y:S05]  /*6d60*/  BSYNC B0 ;  /* 0x0000000000007941 */ /* 0x000fea0003800000 */
.L_x_1079:
[----:B------:R-:W-:Y:S06]  /*6d70*/  BAR.SYNC.DEFER_BLOCKING 0x1, 0x80 ;  /* 0x0042000000007b1d */ /* 0x000fec0000010000 */
[----:B------:R-:W-:Y:S05]  /*6d80*/  @!P0 BRA `(.L_x_1081) ;  /* 0x0000000000048947 */ /* 0x000fea0003800000 */
[----:B------:R-:W-:Y:S01]  /*6d90*/  BPT.TRAP 0x1 ;  /* 0x000000040000795c */ /* 0x000fe20000300000 */
.L_x_1081:
[----:B------:R-:W-:-:S04]  /*6da0*/  UIADD3 UR4, UR48, 0x342d8, URZ ;  /* 0x000342d830047890 */ /* 0x000fc8000fffe03f */
[----:B------:R-:W-:-:S09]  /*6db0*/  UPRMT UR9, UR58, 0x654, UR4 ;  /* 0x000006543a097896 */ /* 0x000fd20008000004 */
[----:B------:R-:W-:Y:S01]  /*6dc0*/  SYNCS.ARRIVE.TRANS64.RED.A1T0 RZ, [UR9], RZ ;  /* 0x000000ffffff79a7 */ /* 0x000fe20008100409 */
[----:B------:R-:W-:Y:S05]  /*6dd0*/  @!P0 BRA `(.L_x_1082) ;  /* 0x0000000000048947 */ /* 0x000fea0003800000 */
[----:B------:R-:W-:Y:S01]  /*6de0*/  BPT.TRAP 0x1 ;  /* 0x000000040000795c */ /* 0x000fe20000300000 */
.L_x_1082:
[----:B------:R-:W2:Y:S02]  /*6df0*/  SYNCS.PHASECHK.TRANS64.TRYWAIT P3, [UR48+0x342c8], R16 ;  /* 0x0342c810ff0075a7 */ /* 0x000ea40008060170 */
[----:B--2---:R-:W-:Y:S05]  /*6e00*/  @!P3 BRA `(.L_x_1083) ;  /* 0x0000008000d8b947 */ /* 0x004fea0003800000 */
.L_x_1280:
        /* <DEDUP_REMOVED lines=58> */
[----:B------:R-:W-:Y:S02]  /*71b0*/  F2FP.F16.F32.PACK_AB R26, R30, R27 ;  /* 0x0000001b1e1a723e */ /* 0x000fe400000000ff */
[----:B------:R-:W-:Y:S01]  /*71c0*/  F2FP.F16.F32.PACK_AB R25, R28, R25 ;  /* 0x000000191c19723e */ /* 0x000fe200000000ff */
[----:B------:R1:W-:Y:S01]  /*71d0*/  STSM.16.M88.4 [R18+0x33000], R36 ;  /* 0x0330002412007844 */ /* 0x0003e20000000200 */
        /* <DEDUP_REMOVED lines=16> */
.L_x_1085:
[----:B------:R-:W-:Y:S05]  /*72e0*/  BSYNC B0 ;  /* 0x0000000000007941 */ /* 0x000fea0003800000 */
.L_x_1084:
[----:B------:R-:W-:Y:S06]  /*72f0*/  BAR.SYNC.DEFER_BLOCKING 0x1, 0x80 ;  /* 0x0042000000007b1d */ /* 0x000fec0000010000 */
[----:B------:R-:W-:Y:S05]  /*7300*/  @!P0 BRA `(.L_x_1086) ;  /* 0x0000000000048947 */ /* 0x000fea0003800000 */
[----:B------:R-:W-:Y:S01]  /*7310*/  BPT.TRAP 0x1 ;  /* 0x000000040000795c */ /* 0x000fe20000300000 */
.L_x_1086:
[----:B------:R-:W-:-:S04]  /*7320*/  UIADD3 UR4, UR48, 0x342e0, URZ ;  /* 0x000342e030047890 */ /* 0x000fc8000fffe03f */
[----:B------:R-:W-:-:S09]  /*7330*/  UPRMT UR10, UR58, 0x654, UR4 ;  /* 0x000006543a0a7896 */ /* 0x000fd20008000004 */
[----:B------:R-:W-:Y:S01]  /*7340*/  SYNCS.ARRIVE.TRANS64.RED.A1T0 RZ, [UR10], RZ ;  /* 0x000000ffffff79a7 */ /* 0x000fe2000810040a */
[----:B------:R-:W-:Y:S05]  /*7350*/  @!P0 BRA `(.L_x_1087) ;  /* 0x0000000000048947 */ /* 0x000fea0003800000 */
[----:B------:R-:W-:Y:S01]  /*7360*/  BPT.TRAP 0x1 ;  /* 0x000000040000795c */ /* 0x000fe20000300000 */
.L_x_1087:
[----:B------:R-:W-:-:S05]  /*7370*/  IMAD.MOV.U32 R13, RZ, RZ, 0x1 ;  /* 0x00000001ff0d7424 */ /* 0x000fca00078e00ff */
[----:B------:R-:W-:-:S04]  /*7380*/  SHF.L.U32 R13, R13, 0x1f, RZ ;  /* 0x0000001f0d0d7819 */ /* 0x000fc800000006ff */
[----:B------:R-:W2:Y:S02]  /*7390*/  SYNCS.PHASECHK.TRANS64.TRYWAIT P3, [UR48+0x342b0], R13 ;  /* 0x0342b00dff0075a7 */ /* 0x000ea40008060170 */
[----:B--2---:R-:W-:Y:S05]  /*73a0*/  @!P3 BRA `(.L_x_1088) ;  /* 0x0000007c0088b947 */ /* 0x004fea0003800000 */
.L_x_1281:
[----:B------:R-:W-:Y:S05]  /*73b0*/  @P1 WARPSYNC.ALL ;  /* 0x0000000000001948 */ /* 0x000fea0003800000 */
[----:B------:R-:W2:Y:S01]  /*73c0*/  @P1 LDSM.16.M88.4 R4, [R18+0x30000] ;  /* 0x030000001204183b */ /* 0x000ea20000000200 */
[-C--:B------:R-:W-:Y:S01]  /*73d0*/  FMUL R15, R120, R3.reuse ;  /* 0x00000003780f7220 */ /* 0x080fe20000400000 */
[-C--:B------:R-:W-:Y:S01]  /*73e0*/  FMUL R121, R121, R3.reuse ;  /* 0x0000000379797220 */ /* 0x080fe20000400000 */
[-C--:B------:R-:W-:Y:S01]  /*73f0*/  FMUL R17, R122, R3.reuse ;  /* 0x000000037a117220 */ /* 0x080fe20000400000 */
[----:B------:R-:W3:Y:S01]  /*7400*/  @P1 LDSM.16.M88.4 R8, [R12] ;  /* 0x000000000c08183b */ /* 0x000ee20000000200 */
        /* <DEDUP_REMOVED lines=29> */
[----:B---3--:R-:W-:Y:S02]  /*75e0*/  HADD2.F32 R26, -RZ, R8.H0_H0 ;  /* 0x20000008ff1a7230 */ /* 0x008fe40000004100 */
        /* <DEDUP_REMOVED lines=41> */
.L_x_1090:
[----:B------:R-:W-:Y:S05]  /*7880*/  BSYNC B0 ;  /* 0x0000000000007941 */ /* 0x000fea0003800000 */
.L_x_1089:
[----:B------:R-:W-:Y:S06]  /*7890*/  BAR.SYNC.DEFER_BLOCKING 0x1, 0x80 ;  /* 0x0042000000007b1d */ /* 0x000fec0000010000 */
[----:B------:R-:W-:Y:S05]  /*78a0*/  @!P0 BRA `(.L_x_1091) ;  /* 0x0000000000048947 */ /* 0x000fea0003800000 */
[----:B------:R-:W-:Y:S01]  /*78b0*/  BPT.TRAP 0x1 ;  /* 0x000000040000795c */ /* 0x000fe20000300000 */
.L_x_1091:
[----:B------:R-:W-:-:S04]  /*78c0*/  UIADD3 UR7, UR48, 0x342e8, URZ ;  /* 0x000342e830077890 */ /* 0x000fc8000fffe03f */
[----:B------:R-:W-:-:S09]  /*78d0*/  UPRMT UR7, UR58, 0x654, UR7 ;  /* 0x000006543a077896 */ /* 0x000fd20008000007 */
[----:B------:R-:W-:Y:S01]  /*78e0*/  SYNCS.ARRIVE.TRANS64.RED.A1T0 RZ, [UR7], RZ ;  /* 0x000000ffffff79a7 */ /* 0x000fe20008100407 */
[----:B------:R-:W-:Y:S05]  /*78f0*/  @!P0 BRA `(.L_x_1092) ;  /* 0x0000000000048947 */ /* 0x000fea0003800000 */
[----:B------:R-:W-:Y:S01]  /*7900*/  BPT.TRAP 0x1 ;  /* 0x000000040000795c */ /* 0x000fe20000300000 */
.L_x_1092:
[----:B------:R-:W2:Y:S02]  /*7910*/  SYNCS.PHASECHK.TRANS64.TRYWAIT P3, [UR48+0x342b8], R13 ;  /* 0x0342b80dff0075a7 */ /* 0x000ea40008060170 */
[----:B--2---:R-:W-:Y:S05]  /*7920*/  @!P3 BRA `(.L_x_1093) ;  /* 0x000000780040b947 */ /* 0x004fea0003800000 */
.L_x_1282:
[----:B------:R-:W-:Y:S05]  /*7930*/  @P1 WARPSYNC.ALL ;  /* 0x0000000000001948 */ /* 0x000fea0003800000 */
[----:B------:R-:W2:Y:S01]  /*7940*/  @P1 LDSM.16.M88.4 R4, [R18+0x31000] ;  /* 0x031000001204183b */ /* 0x000ea20000000200 */
[-C--:B------:R-:W-:Y:S01]  /*7950*/  FMUL R15, R56, R3.reuse ;  /* 0x00000003380f7220 */ /* 0x080fe20000400000 */
[-C--:B------:R-:W-:Y:S01]  /*7960*/  FMUL R57, R57, R3.reuse ;  /* 0x0000000339397220 */ /* 0x080fe20000400000 */
[-C--:B------:R-:W-:Y:S01]  /*7970*/  FMUL R17, R58, R3.reuse ;  /* 0x000000033a117220 */ /* 0x080fe20000400000 */
[----:B------:R-:W3:Y:S01]  /*7980*/  @P1 LDSM.16.M88.4 R8, [R12+0x1000] ;  /* 0x001000000c08183b */ /* 0x000ee20000000200 */
        /* <DEDUP_REMOVED lines=71> */
.L_x_1095:
[----:B------:R-:W-:Y:S05]  /*7e00*/  BSYNC B0 ;  /* 0x0000000000007941 */ /* 0x000fea0003800000 */
.L_x_1094:
[----:B------:R-:W-:Y:S06]  /*7e10*/  BAR.SYNC.DEFER_BLOCKING 0x1, 0x80 ;  /* 0x0042000000007b1d */ /* 0x000fec0000010000 */
[----:B------:R-:W-:Y:S05]  /*7e20*/  @!P0 BRA `(.L_x_1096) ;  /* 0x0000000000048947 */ /* 0x000fea0003800000 */
[----:B------:R-:W-:Y:S01]  /*7e30*/  BPT.TRAP 0x1 ;  /* 0x000000040000795c */ /* 0x000fe20000300000 */
.L_x_1096:
[----:B------:R-:W-:Y:S01]  /*7e40*/  SYNCS.ARRIVE.TRANS64.RED.A1T0 RZ, [UR8], RZ ;  /* 0x000000ffffff79a7 */ /* 0x000fe20008100408 */
[----:B------:R-:W-:Y:S05]  /*7e50*/  @!P0 BRA `(.L_x_1097) ;  /* 0x0000000000048947 */ /* 0x000fea0003800000 */
[----:B------:R-:W-:Y:S01]  /*7e60*/  BPT.TRAP 0x1 ;  /* 0x000000040000795c */ /* 0x000fe20000300000 */
.L_x_1097:
[----:B------:R-:W2:Y:S02]  /*7e70*/  SYNCS.PHASECHK.TRANS64.TRYWAIT P3, [UR48+0x342c0], R13 ;  /* 0x0342c00dff0075a7 */ /* 0x000ea40008060170 */
[----:B--2---:R-:W-:Y:S05]  /*7e80*/  @!P3 BRA `(.L_x_1098) ;  /* 0x000000740000b947 */ /* 0x004fea0003800000 */
.L_x_1283:
[----:B------:R-:W-:Y:S05]  /*7e90*/  @P1 WARPSYNC.ALL ;  /* 0x0000000000001948 */ /* 0x000fea0003800000 */
[----:B------:R-:W3:Y:S01]  /*7ea0*/  @P1 LDSM.16.M88.4 R4, [R18+0x32000] ;  /* 0x032000001204183b */ /* 0x000ee20000000200 */
[-C--:B------:R-:W-:Y:S01]  /*7eb0*/  FMUL R17, R138, R3.reuse ;  /* 0x000000038a117220 */ /* 0x080fe20000400000 */
[-C--:B------:R-:W-:Y:S01]  /*7ec0*/  FMUL R139, R139, R3.reuse ;  /* 0x000000038b8b7220 */ /* 0x080fe20000400000 */
[-C--:B------:R-:W-:Y:S01]  /*7ed0*/  FMUL R19, R140, R3.reuse ;  /* 0x000000038c137220 */ /* 0x080fe20000400000 */
[----:B------:R-:W4:Y:S01]  /*7ee0*/  @P1 LDSM.16.M88.4 R8, [R12+0x2000] ;  /* 0x002000000c08183b */ /* 0x000f220000000200 */
        /* <DEDUP_REMOVED lines=21> */
[----:B----4-:R-:W-:Y:S02]  /*8040*/  HADD2.F32 R30, -RZ, R8.H1_H1 ;  /* 0x30000008ff1e7230 */ /* 0x010fe40000004100 */
[----:B------:R-:W-:Y:S01]  /*8050*/  FFMA R19, R24, R0, R19 ;  /* 0x0000000018137223 */ /* 0x000fe20000000013 */
[----:B------:R-:W-:-:S02]  /*8060*/  HADD2.F32 R24, -RZ, R7.H0_H0 ;  /* 0x20000007ff187230 */ /* 0x000fc40000004100 */
[-C--:B------:R-:W-:Y:S01]  /*8070*/  FFMA R20, R26, R0.reuse, R141 ;  /* 0x000000001a147223 */ /* 0x080fe2000000008d */
[----:B------:R-:W-:Y:S01]  /*8080*/  HADD2.F32 R26, -RZ, R7.H1_H1 ;  /* 0x30000007ff1a7230 */ /* 0x000fe20000004100 */
[----:B------:R-:W-:Y:S01]  /*8090*/  F2FP.F16.F32.PACK_AB R37, R16, R17 ;  /* 0x000000111025723e */ /* 0x000fe200000000ff */
[----:B--2---:R-:W-:Y:S02]  /*80a0*/  HADD2.F32 R14, -RZ, R4.H0_H0 ;  /* 0x20000004ff0e7230 */ /* 0x004fe40000004100 */
[-C--:B------:R-:W-:Y:S01]  /*80b0*/  FFMA R21, R24, R0.reuse, R21 ;  /* 0x0000000018157223 */ /* 0x080fe20000000015 */
[----:B------:R-:W-:Y:S02]  /*80c0*/  HADD2.F32 R28, -RZ, R8.H0_H0 ;  /* 0x20000008ff1c7230 */ /* 0x000fe40000004100 */
[-C--:B------:R-:W-:Y:S01]  /*80d0*/  FFMA R24, R26, R0.reuse, R143 ;  /* 0x000000001a187223 */ /* 0x080fe2000000008f */
[----:B------:R-:W-:Y:S02]  /*80e0*/  HADD2.F32 R32, -RZ, R9.H0_H0 ;  /* 0x20000009ff207230 */ /* 0x000fe40000004100 */
[-C--:B------:R-:W-:Y:S01]  /*80f0*/  FFMA R26, R30, R0.reuse, R145 ;  /* 0x000000001e1a7223 */ /* 0x080fe20000000091 */
[-C--:B------:R-:W-:Y:S01]  /*8100*/  FFMA R15, R14, R0.reuse, R15 ;  /* 0x000000000e0f7223 */ /* 0x080fe2000000000f */
[----:B------:R-:W-:Y:S01]  /*8110*/  FFMA R25, R28, R0, R25 ;  /* 0x000000001c197223 */ /* 0x000fe20000000019 */
[----:B------:R-:W-:-:S02]  /*8120*/  HADD2.F32 R30, -RZ, R10.H0_H0 ;  /* 0x2000000aff1e7230 */ /* 0x000fc40000004100 */
[-C--:B------:R-:W-:Y:S01]  /*8130*/  FFMA R27, R32, R0.reuse, R27 ;  /* 0x00000000201b7223 */ /* 0x080fe2000000001b */
[----:B------:R-:W-:Y:S01]  /*8140*/  HADD2.F32 R14, -RZ, R4.H1_H1 ;  /* 0x30000004ff0e7230 */ /* 0x000fe20000004100 */
[----:B------:R-:W-:Y:S01]  /*8150*/  F2FP.F16.F32.PACK_AB R39, R24, R21 ;  /* 0x000000151827723e */ /* 0x000fe200000000ff */
[----:B------:R-:W-:Y:S02]  /*8160*/  HADD2.F32 R28, -RZ, R9.H1_H1 ;  /* 0x30000009ff1c7230 */ /* 0x000fe40000004100 */
[-C--:B------:R-:W-:Y:S01]  /*8170*/  FFMA R29, R30, R0.reuse, R29 ;  /* 0x000000001e1d7223 */ /* 0x080fe2000000001d */
[----:B------:R-:W-:Y:S02]  /*8180*/  HADD2.F32 R32, -RZ, R10.H1_H1 ;  /* 0x3000000aff207230 */ /* 0x000fe40000004100 */
[-C--:B------:R-:W-:Y:S01]  /*8190*/  FFMA R14, R14, R0.reuse, R137 ;  /* 0x000000000e0e7223 */ /* 0x080fe20000000089 */
[--C-:B------:R-:W-:Y:S02]  /*81a0*/  HADD2.F32 R34, -RZ, R11.reuse.H0_H0 ;  /* 0x2000000bff227230 */ /* 0x100fe40000004100 */
[----:B------:R-:W-:Y:S01]  /*81b0*/  FFMA R28, R28, R0, R147 ;  /* 0x000000001c1c7223 */ /* 0x000fe20000000093 */
[----:B------:R-:W-:-:S02]  /*81c0*/  HADD2.F32 R36, -RZ, R11.H1_H1 ;  /* 0x3000000bff247230 */ /* 0x000fc40000004100 */
[-C--:B------:R-:W-:Y:S01]  /*81d0*/  FFMA R30, R32, R0.reuse, R149 ;  /* 0x00000000201e7223 */ /* 0x080fe20000000095 */
[----:B------:R-:W-:Y:S01]  /*81e0*/  F2FP.F16.F32.PACK_AB R24, R26, R25 ;  /* 0x000000191a18723e */ /* 0x000fe200000000ff */
[-C--:B------:R-:W-:Y:S01]  /*81f0*/  FFMA R31, R34, R0.reuse, R31 ;  /* 0x00000000221f7223 */ /* 0x080fe2000000001f */
[----:B------:R-:W-:Y:S01]  /*8200*/  F2FP.F16.F32.PACK_AB R38, R20, R19 ;  /* 0x000000131426723e */ /* 0x000fe200000000ff */
[----:B------:R-:W-:Y:S01]  /*8210*/  FFMA R32, R36, R0, R151 ;  /* 0x0000000024207223 */ /* 0x000fe20000000097 */
        /* <DEDUP_REMOVED lines=20> */
.L_x_1100:
[----:B------:R-:W-:Y:S05]  /*8360*/  BSYNC B0 ;  /* 0x0000000000007941 */ /* 0x000fea0003800000 */
.L_x_1099:
[----:B------:R-:W-:Y:S06]  /*8370*/  BAR.SYNC.DEFER_BLOCKING 0x1, 0x80 ;  /* 0x0042000000007b1d */ /* 0x000fec0000010000 */
[----:B------:R-:W-:Y:S05]  /*8380*/  @!P0 BRA `(.L_x_1101) ;  /* 0x0000000000048947 */ /* 0x000fea0003800000 */
[----:B------:R-:W-:Y:S01]  /*8390*/  BPT.TRAP 0x1 ;  /* 0x000000040000795c */ /* 0x000fe20000300000 */
.L_x_1101:
[----:B------:R-:W-:Y:S01]  /*83a0*/  SYNCS.ARRIVE.TRANS64.RED.A1T0 RZ, [UR9], RZ ;  /* 0x000000ffffff79a7 */ /* 0x000fe20008100409 */
[----:B------:R-:W-:Y:S05]  /*83b0*/  @!P0 BRA `(.L_x_1102) ;  /* 0x0000000000048947 */ /* 0x000fea0003800000 */
[----:B------:R-:W-:Y:S01]  /*83c0*/  BPT.TRAP 0x1 ;  /* 0x000000040000795c */ /* 0x000fe20000300000 */
.L_x_1102:
[----:B------:R-:W2:Y:S02]  /*83d0*/  SYNCS.PHASECHK.TRANS64.TRYWAIT P3, [UR48+0x342c8], R13 ;  /* 0x0342c80dff0075a7 */ /* 0x000ea40008060170 */
[----:B--2---:R-:W-:Y:S05]  /*83e0*/  @!P3 BRA `(.L_x_1103) ;  /* 0x0000006c00c0b947 */ /* 0x004fea0003800000 */
.L_x_1284:
[----:B------:R-:W-:Y:S05]  /*83f0*/  @P1 WARPSYNC.ALL ;  /* 0x0000000000001948 */ /* 0x000fea0003800000 */
[----:B------:R-:W3:Y:S01]  /*8400*/  @P1 LDSM.16.M88.4 R4, [R18+0x33000] ;  /* 0x033000001204183b */ /* 0x000ee20000000200 */
[-C--:B------:R-:W-:Y:S01]  /*8410*/  FMUL R72, R72, R3.reuse ;  /* 0x0000000348487220 */ /* 0x080fe20000400000 */
[-C--:B--2---:R-:W-:Y:S01]  /*8420*/  FMUL R14, R73, R3.reuse ;  /* 0x00000003490e7220 */ /* 0x084fe20000400000 */
[-C--:B------:R-:W-:Y:S01]  /*8430*/  FMUL R74, R74, R3.reuse ;  /* 0x000000034a4a7220 */ /* 0x080fe20000400000 */
[----:B------:R-:W2:Y:S01]  /*8440*/  @P1 LDSM.16.M88.4 R8, [R12+0x3000] ;  /* 0x003000000c08183b */ /* 0x000ea20000000200 */
        /* <DEDUP_REMOVED lines=16> */
[----:B------:R-:W-:Y:S02]  /*8550*/  HADD2.F32 R21, -RZ, R7.H0_H0 ;  /* 0x20000007ff157230 */ /* 0x000fe40000004100 */
[--C-:B------:R-:W-:Y:S02]  /*8560*/  HADD2.F32 R3, -RZ, R4.reuse.H0_H0 ;  /* 0x20000004ff037230 */ /* 0x100fe40000004100 */
[-C--:B------:R-:W-:Y:S01]  /*8570*/  FFMA R15, R15, R0.reuse, R74 ;  /* 0x000000000f0f7223 */ /* 0x080fe2000000004a */
[----:B------:R-:W-:Y:S02]  /*8580*/  HADD2.F32 R13, -RZ, R4.H1_H1 ;  /* 0x30000004ff0d7230 */ /* 0x000fe40000004100 */
[-C--:B------:R-:W-:Y:S01]  /*8590*/  FFMA R21, R21, R0.reuse, R78 ;  /* 0x0000000015157223 */ /* 0x080fe2000000004e */
[----:B------:R-:W-:Y:S02]  /*85a0*/  HADD2.F32 R5, -RZ, R5.H1_H1 ;  /* 0x30000005ff057230 */ /* 0x000fe40000004100 */
        /* <DEDUP_REMOVED lines=49> */
.L_x_1105:
[----:B------:R-:W-:Y:S05]  /*88c0*/  BSYNC B0 ;  /* 0x0000000000007941 */ /* 0x000fea0003800000 */
.L_x_1104:
[----:B------:R-:W-:Y:S06]  /*88d0*/  BAR.SYNC.DEFER_BLOCKING 0x1, 0x80 ;  /* 0x0042000000007b1d */ /* 0x000fec0000010000 */
[----:B------:R-:W-:Y:S05]  /*88e0*/  @!P0 BRA `(.L_x_1106) ;  /* 0x0000000000048947 */ /* 0x000fea0003800000 */
[----:B------:R-:W-:Y:S01]  /*88f0*/  BPT.TRAP 0x1 ;  /* 0x000000040000795c */ /* 0x000fe20000300000 */
.L_x_1106:
[----:B------:R-:W-:Y:S01]  /*8900*/  UISETP.NE.AND UP0, UPT, UR54, 0x3, UPT ;  /* 0x000000033600788c */ /* 0x000fe2000bf05270 */
[----:B------:R-:W-:Y:S05]  /*8910*/  SYNCS.ARRIVE.TRANS64.RED.A1T0 RZ, [UR10], RZ ;  /* 0x000000ffffff79a7 */ /* 0x000fea000810040a */
[----:B------:R-:W-:-:S13]  /*8920*/  PLOP3.LUT P1, PT, PT, PT, UP0, 0x80, 0x0 ;  /* 0x000000000000781c */ /* 0x000fda0003f2f008 */
[----:B------:R-:W-:Y:S05]  /*8930*/  @!P1 BRA `(.L_x_1107) ;  /* 0x0000000000049947 */ /* 0x000fea0003800000 */
[----:B------:R-:W-:Y:S01]  /*8940*/  BPT.TRAP 0x1 ;  /* 0x000000040000795c */ /* 0x000fe20000300000 */
.L_x_1107:
[----:B------:R-:W-:Y:S02]  /*8950*/  R2UR UR4, R2 ;  /* 0x00000000020472ca */ /* 0x000fe400000e0000 */
[----:B------:R-:W-:Y:S02]  /*8960*/  SHF.L.U32 R0, R154, 0x1f, RZ ;  /* 0x0000001f9a007819 */ /* 0x000fe400000006ff */
[----:B------:R-:W-:-:S09]  /*8970*/  LEA R19, R2, UR48, 0x4 ;  /* 0x0000003002137c11 */ /* 0x000fd2000f8e20ff */
[----:B------:R-:W-:-:S09]  /*8980*/  ULEA UR4, UR4, UR48, 0x3 ;  /* 0x0000003004047291 */ /* 0x000fd2000f8e183f */
[----:B------:R-:W2:Y:S02]  /*8990*/  SYNCS.PHASECHK.TRANS64.TRYWAIT P2, [UR4+0x34200], R0 ;  /* 0x03420000ff0075a7 */ /* 0x000ea40008040144 */
[----:B--2---:R-:W-:Y:S05]  /*89a0*/  @!P2 BRA `(.L_x_1108) ;  /* 0x000000680068a947 */ /* 0x004fea0003800000 */
.L_x_1285:
[----:B-1----:R-:W1:Y:S01]  /*89b0*/  LDS.128 R16, [R19+0x34320] ;  /* 0x0343200013107984 */ /* 0x002e620000000c00 */
        /* <DEDUP_REMOVED lines=8> */
.L_x_1109:
[----:B------:R-:W-:Y:S01]  /*8a40*/  UIADD3 UR4, UR4, 0x34240, URZ ;  /* 0x0003424004047890 */ /* 0x000fe2000fffe03f */
[----:B-1----:R-:W-:Y:S01]  /*8a50*/  ISETP.NE.AND P3, PT, R19, RZ, PT ;  /* 0x000000ff1300720c */ /* 0x002fe20003f65270 */
[----:B------:R-:W-:Y:S01]  /*8a60*/  VIADD R2, R2, 0x1 ;  /* 0x0000000102027836 */ /* 0x000fe20000000000 */
[----:B------:R-:W-:Y:S01]  /*8a70*/  MOV R19, RZ ;  /* 0x000000ff00137202 */ /* 0x000fe20000000f00 */
[----:B------:R-:W-:-:S03]  /*8a80*/  UPRMT UR4, UR58, 0x654, UR4 ;  /* 0x000006543a047896 */ /* 0x000fc60008000004 */
[----:B------:R-:W-:-:S04]  /*8a90*/  ISETP.NE.AND P2, PT, R2, 0x8, PT ;  /* 0x000000080200780c */ /* 0x000fc80003f45270 */
[----:B--2---:R-:W-:Y:S02]  /*8aa0*/  SEL R3, RZ, 0x1, P2 ;  /* 0x00000001ff037807 */ /* 0x004fe40001000000 */
[----:B---3--:R-:W-:Y:S01]  /*8ab0*/  SYNCS.ARRIVE.TRANS64.RED.A1T0 RZ, [UR4], RZ ;  /* 0x000000ffffff79a7 */ /* 0x008fe20008100404 */
[----:B------:R-:W-:Y:S02]  /*8ac0*/  SEL R2, R2, RZ, P2 ;  /* 0x000000ff02027207 */ /* 0x000fe40001000000 */
[----:B------:R-:W-:Y:S01]  /*8ad0*/  LOP3.LUT R154, R154, R3, RZ, 0x3c, !PT ;  /* 0x000000039a9a7212 */ /* 0x000fe200078e3cff */
[----:B------:R-:W-:Y:S06]  /*8ae0*/  @!P3 BRA `(.L_x_1110) ;  /* 0x0000000000b4b947 */ /* 0x000fec0003800000 */
[----:B------:R-:W1:Y:S02]  /*8af0*/  LDC.64 R4, c[0x0][0x290] ;  /* 0x0000a400ff047b82 */ /* 0x000e640000000a00 */
[----:B-1----:R-:W-:-:S06]  /*8b00*/  IMAD.WIDE R4, R18, 0xc, R4 ;  /* 0x0000000c12047825 */ /* 0x002fcc00078e0204 */
[----:B------:R-:W2:Y:S02]  /*8b10*/  LDG.E R4, desc[UR38][R4.64+0x8] ;  /* 0x0000082604047981 */ /* 0x000ea4000c1e1900 */
[----:B--2---:R-:W-:-:S13]  /*8b20*/  R2UR UR4, R4 ;  /* 0x00000000040472ca */ /* 0x004fda00000e0000 */
        /* <DEDUP_REMOVED lines=15> */
.L_x_1111:
[----:B------:R-:W-:Y:S02]  /*8c20*/  R2UR UR4, R2 ;  /* 0x00000000020472ca */ /* 0x000fe400000e0000 */
[----:B------:R-:W-:Y:S02]  /*8c30*/  SHF.L.U32 R3, R154, 0x1f, RZ ;  /* 0x0000001f9a037819 */ /* 0x000fe400000006ff */
[----:B------:R-:W-:-:S09]  /*8c40*/  LEA R0, R2, UR48, 0x4 ;  /* 0x0000003002007c11 */ /* 0x000fd2000f8e20ff */
[----:B------:R-:W-:-:S09]  /*8c50*/  ULEA UR4, UR4, UR48, 0x3 ;  /* 0x0000003004047291 */ /* 0x000fd2000f8e183f */
[----:B------:R-:W1:Y:S02]  /*8c60*/  SYNCS.PHASECHK.TRANS64.TRYWAIT P2, [UR4+0x34200], R3 ;  /* 0x03420003ff0075a7 */ /* 0x000e640008040144 */
[----:B-1----:R-:W-:Y:S05]  /*8c70*/  @!P2 BRA `(.L_x_1112) ;  /* 0x0000006400cca947 */ /* 0x002fea0003800000 */
.L_x_1286:
[----:B------:R2:W3:Y:S01]  /*8c80*/  LDS.128 R16, [R0+0x34320] ;  /* 0x0343200000107984 */ /* 0x0004e20000000c00 */
[----:B------:R-:W-:Y:S01]  /*8c90*/  @!PT LDS RZ, [RZ] ;  /* 0x00000000fffff984 */ /* 0x000fe20000000800 */
[----:B------:R-:W-:Y:S01]  /*8ca0*/  @!PT LDS RZ, [RZ] ;  /* 0x00000000fffff984 */ /* 0x000fe20000000800 */
[----:B------:R-:W-:Y:S01]  /*8cb0*/  @!PT LDS RZ, [RZ] ;  /* 0x00000000fffff984 */ /* 0x000fe20000000800 */
[----:B------:R-:W-:Y:S01]  /*8cc0*/  @!PT LDS RZ, [RZ] ;  /* 0x00000000fffff984 */ /* 0x000fe20000000800 */
[----:B------:R4:W-:Y:S06]  /*8cd0*/  MEMBAR.ALL.CTA ;  /* 0x0000000000007992 */ /* 0x0009ec0000008000 */
[----:B----4-:R-:W4:Y:S01]  /*8ce0*/  FENCE.VIEW.ASYNC.S ;  /* 0x00000000000073c6 */ /* 0x010f220000000000 */
[----:B--2---:R-:W-:Y:S05]  /*8cf0*/  @!P1 BRA `(.L_x_1113) ;  /* 0x0000000000049947 */ /* 0x004fea0003800000 */
[----:B------:R-:W-:Y:S01]  /*8d00*/  BPT.TRAP 0x1 ;  /* 0x000000040000795c */ /* 0x000fe20000300000 */
.L_x_1113:
[----:B------:R-:W-:Y:S01]  /*8d10*/  UIADD3 UR4, UR4, 0x34240, URZ ;  /* 0x0003424004047890 */ /* 0x000fe2000fffe03f */
[----:B------:R-:W-:-:S03]  /*8d20*/  VIADD R2, R2, 0x1 ;  /* 0x0000000102027836 */ /* 0x000fc60000000000 */
[----:B------:R-:W-:Y:S02]  /*8d30*/  UPRMT UR4, UR58, 0x654, UR4 ;  /* 0x000006543a047896 */ /* 0x000fe40008000004 */
[----:B------:R-:W-:-:S04]  /*8d40*/  ISETP.NE.AND P1, PT, R2, 0x8, PT ;  /* 0x000000080200780c */ /* 0x000fc80003f25270 */
[----:B-1----:R-:W-:Y:S02]  /*8d50*/  SEL R3, RZ, 0x1, P1 ;  /* 0x00000001ff037807 */ /* 0x002fe40000800000 */
[----:B------:R-:W-:Y:S01]  /*8d60*/  SEL R2, R2, RZ, P1 ;  /* 0x000000ff02027207 */ /* 0x000fe20000800000 */
[----:B----4-:R-:W-:Y:S01]  /*8d70*/  SYNCS.ARRIVE.TRANS64.RED.A1T0 RZ, [UR4], RZ ;  /* 0x000000ffffff79a7 */ /* 0x010fe20008100404 */
[----:B------:R-:W-:Y:S01]  /*8d80*/  UIMAD.WIDE.U32 UR4, UR40, -0x55555555, URZ ;  /* 0xaaaaaaab280478a5 */ /* 0x000fe2000f8e003f */
[----:B------:R-:W-:-:S03]  /*8d90*/  LOP3.LUT R154, R154, R3, RZ, 0x3c, !PT ;  /* 0x000000039a9a7212 */ /* 0x000fc600078e3cff */
[----:B------:R-:W-:-:S04]  /*8da0*/  USHF.R.U32.HI UR4, URZ, 0x1, UR5 ;  /* 0x000000013f047899 */ /* 0x000fc80008011605 */
[----:B------:R-:W-:-:S12]  /*8db0*/  UIMAD UR40, UR4, -0x3, UR40 ;  /* 0xfffffffd042878a4 */ /* 0x000fd8000f8e0228 */
.L_x_1110:
[----:B---3--:R-:W-:Y:S02]  /*8dc0*/  ISETP.NE.AND P1, PT, R19, RZ, PT ;  /* 0x000000ff1300720c */ /* 0x008fe40003f25270 */
        /* <DEDUP_REMOVED lines=18> */
[----:B------:R-:W2:Y:S01]  /*8ef0*/  LDG.E.64 R6, desc[UR38][R6.64] ;  /* 0x0000002606067981 */ /* 0x000ea2000c1e1b00 */
[----:B-1----:R-:W-:Y:S01]  /*8f00*/  IMAD.WIDE R8, R18, 0xc, R4 ;  /* 0x0000000c12087825 */ /* 0x002fe200078e0204 */
[----:B------:R-:W-:Y:S02]  /*8f10*/  IADD3 R4, P3, R0, UR4, RZ ;  /* 0x0000000400047c10 */ /* 0x000fe4000ff7e0ff */
[----:B------:R-:W1:Y:S02]  /*8f20*/  LDS R0, [UR49+0x1c] ;  /* 0x00001c31ff007984 */ /* 0x000e640008000800 */
[----:B------:R-:W-:Y:S02]  /*8f30*/  IADD3.X R5, R3, UR5, RZ, P3, !PT ;  /* 0x0000000503057c10 */ /* 0x000fe40009ffe4ff */
[----:B------:R-:W3:Y:S04]  /*8f40*/  LDG.E R14, desc[UR38][R8.64] ;  /* 0x00000026080e7981 */ /* 0x000ee8000c1e1900 */
[----:B------:R3:W4:Y:S04]  /*8f50*/  LDG.E R15, desc[UR38][R8.64+0x4] ;  /* 0x00000426080f7981 */ /* 0x000728000c1e1900 */
[----:B------:R-:W5:Y:S01]  /*8f60*/  LDG.E.64 R4, desc[UR38][R4.64] ;  /* 0x0000002604047981 */ /* 0x000f62000c1e1b00 */
[----:B------:R-:W-:Y:S01]  /*8f70*/  IMAD.U32 R12, RZ, RZ, UR49 ;  /* 0x00000031ff0c7e24 */ /* 0x000fe2000f8e00ff */
[----:B------:R-:W-:-:S02]  /*8f80*/  CS2R R10, SRZ ;  /* 0x00000000000a7805 */ /* 0x000fc4000001ff00 */
[----:B------:R-:W-:Y:S02]  /*8f90*/  STS [UR49+0x30], RZ ;  /* 0x000030ffff007988 */ /* 0x000fe40008000831 */
[----:B------:R-:W-:-:S05]  /*8fa0*/  SHF.R.U64 R12, R12, 0x4, RZ ;  /* 0x000000040c0c7819 */ /* 0x000fca00000012ff */
[----:B------:R-:W-:Y:S04]  /*8fb0*/  STS [UR49+0x10], R12 ;  /* 0x0000100cff007988 */ /* 0x000fe80008000831 */
[----:B------:R-:W-:Y:S01]  /*8fc0*/  STS [UR49+0x14], R12 ;  /* 0x0000140cff007988 */ /* 0x000fe20008000831 */
[C---:B--2---:R-:W-:Y:S01]  /*8fd0*/  SHF.L.U64.HI R3, R6.reuse, 0x1, R7 ;  /* 0x0000000106037819 */ /* 0x044fe20000010207 */
[----:B------:R-:W-:-:S03]  /*8fe0*/  IMAD.SHL.U32 R6, R6, 0x2, RZ ;  /* 0x0000000206067824 */ /* 0x000fc600078e00ff */
[----:B------:R-:W-:-:S04]  /*8ff0*/  LOP3.LUT R7, R3, 0x1fffffff, RZ, 0xc0, !PT ;  /* 0x1fffffff03077812 */ /* 0x000fc800078ec0ff */
[----:B------:R-:W-:-:S04]  /*9000*/  SHF.R.U32.HI R3, RZ, 0x4, R7 ;  /* 0x00000004ff037819 */ /* 0x000fc80000011607 */
[----:B-1----:R-:W-:-:S05]  /*9010*/  LOP3.LUT R0, R0, 0xf, R3, 0xb8, !PT ;  /* 0x0000000f00007812 */ /* 0x002fca00078eb803 */
[----:B------:R1:W-:Y:S01]  /*9020*/  STS [UR49+0x1c], R0 ;  /* 0x00001c00ff007988 */ /* 0x0003e20008000831 */
[----:B---3--:R-:W-:-:S03]  /*9030*/  VIADD R9, R14, 0xffffffff ;  /* 0xffffffff0e097836 */ /* 0x008fc60000000000 */
[----:B------:R-:W2:Y:S01]  /*9040*/  LDS R3, [UR49+0x1c] ;  /* 0x00001c31ff037984 */ /* 0x000ea20008000800 */
[----:B----4-:R-:W-:Y:S01]  /*9050*/  VIADD R8, R15, 0xffffffff ;  /* 0xffffffff0f087836 */ /* 0x010fe20000000000 */
[----:B-1----:R-:W-:Y:S02]  /*9060*/  LOP3.LUT R0, R6, 0xfffffffe, RZ, 0xc0, !PT ;  /* 0xfffffffe06007812 */ /* 0x002fe400078ec0ff */
[----:B-----5:R-:W-:Y:S04]  /*9070*/  STS.64 [UR49], R4 ;  /* 0x00000004ff007988 */ /* 0x020fe80008000a31 */
[----:B------:R-:W-:Y:S01]  /*9080*/  STS.128 [UR49+0x20], R8 ;  /* 0x00002008ff007988 */ /* 0x000fe20008000c31 */
[----:B--2---:R-:W-:-:S05]  /*9090*/  LOP3.LUT R3, R3, 0xf0, RZ, 0xb8, !PT ;  /* 0x000000f003037812 */ /* 0x004fca00078eb8ff */
        /* <DEDUP_REMOVED lines=9> */
.L_x_1116:
[----:B------:R-:W-:Y:S05]  /*9130*/  BSYNC B0 ;  /* 0x0000000000007941 */ /* 0x000fea0003800000 */
.L_x_1115:
[----:B------:R-:W-:Y:S01]  /*9140*/  NOP ;  /* 0x0000000000007918 */ /* 0x000fe20000000000 */
[----:B------:R2:W3:Y:S01]  /*9150*/  LDS R3, [R20+UR49] ;  /* 0x0000003114037984 */ /* 0x0004e20008000800 */
[----:B------:R-:W-:Y:S02]  /*9160*/  ELECT P3, URZ, PT ;  /* 0x00000000003f782f */ /* 0x000fe40003860000 */
[----:B------:R-:W-:Y:S01]  /*9170*/  IADD3 R4, P4, R20, UR36, RZ ;  /* 0x0000002414047c10 */ /* 0x000fe2000ff9e0ff */
[----:B------:R-:W-:Y:S03]  /*9180*/  BSSY B0, `(.L_x_1117) ;  /* 0x0000005000007945 */ /* 0x000fe60003800000 */
[----:B------:R-:W-:-:S07]  /*9190*/  IADD3.X R5, RZ, UR37, RZ, P4, !PT ;  /* 0x00000025ff057c10 */ /* 0x000fce000a7fe4ff */
[----:B--2---:R-:W-:Y:S05]  /*91a0*/  @!P3 BRA `(.L_x_1118) ;  /* 0x000000000008b947 */ /* 0x004fea0003800000 */
[----:B------:R0:W-:Y:S01]  /*91b0*/  UTMACMDFLUSH ;  /* 0x00000000000079b7 */ /* 0x0001e20000000000 */
[----:B------:R-:W-:-:S04]  /*91c0*/  DEPBAR.LE SB0, 0x0 ;  /* 0x000080000000791a */ /* 0x000fc80000000000 */
.L_x_1118:
[----:B------:R-:W-:Y:S05]  /*91d0*/  BSYNC B0 ;  /* 0x0000000000007941 */ /* 0x000fea0003800000 */
.L_x_1117:
[----:B---3--:R2:W5:Y:S02]  /*91e0*/  ATOMG.E.EXCH.STRONG.GPU PT, RZ, [R4], R3 ;  /* 0x0000000304ff73a8 */ /* 0x00856400041ee100 */
.L_x_1114:
[----:B------:R-:W-:-:S04]  /*91f0*/  DEPBAR.LE SB0, 0x0 ;  /* 0x000080000000791a */ /* 0x000fc80000000000 */
[----:B------:R-:W-:Y:S05]  /*9200*/  @!P0 BRA `(.L_x_1119) ;  /* 0x0000000000048947 */ /* 0x000fea0003800000 */
[----:B------:R-:W-:Y:S01]  /*9210*/  BPT.TRAP 0x1 ;  /* 0x000000040000795c */ /* 0x000fe20000300000 */
.L_x_1119:
[----:B-1----:R-:W-:Y:S01]  /*9220*/  IMAD.U32 R0, RZ, RZ, UR55 ;  /* 0x00000037ff007e24 */ /* 0x002fe2000f8e00ff */
[----:B-----5:R-:W-:Y:S01]  /*9230*/  SYNCS.ARRIVE.TRANS64.RED.A1T0 RZ, [UR7], RZ ;  /* 0x000000ffffff79a7 */ /* 0x020fe20008100407 */
[----:B------:R-:W-:Y:S02]  /*9240*/  LOP3.LUT R156, R156, 0x1, RZ, 0x3c, !PT ;  /* 0x000000019c9c7812 */ /* 0x000fe400078e3cff */
[----:B------:R1:W-:Y:S02]  /*9250*/  SYNCS.ARRIVE.TRANS64.A1T0 RZ, [R0+UR50], RZ ;  /* 0x000000ff00ff79a7 */ /* 0x0003e40008100032 */
[----:B-1----:R-:W-:Y:S01]  /*9260*/  SEL R0, RZ, 0x1, !P2 ;  /* 0x00000001ff007807 */ /* 0x002fe20005000000 */
[----:B------:R-:W-:Y:S06]  /*9270*/  @P1 BRA `(.L_x_1120) ;  /* 0xffffffa800e41947 */ /* 0x000fec000383ffff */
[----:B------:R-:W-:Y:S05]  /*9280*/  EXIT ;  /* 0x000000000000794d */ /* 0x000fea0003800000 */
.L_x_1027:
        /* <DEDUP_REMOVED lines=41> */
.L_x_1124:
[----:B------:R-:W-:Y:S05]  /*9520*/  BSYNC B0 ;  /* 0x0000000000007941 */ /* 0x000fea0003800000 */
.L_x_1123:
        /* <DEDUP_REMOVED lines=21> */
.L_x_1127:
        /* <DEDUP_REMOVED lines=35> */
.L_x_1126:
[----:B------:R-:W-:Y:S05]  /*98b0*/  BSYNC B0 ;  /* 0x0000000000007941 */ /* 0x000fea0003800000 */
.L_x_1125:
[----:B---3--:R-:W3:Y:S01]  /*98c0*/  S2R R0, SR_LANEID ;  /* 0x0000000000007919 */ /* 0x008ee20000000000 */
[----:B------:R-:W-:Y:S01]  /*98d0*/  ELECT P0, URZ, PT ;  /* 0x00000000003f782f */ /* 0x000fe20003800000 */
[----:B------:R-:W-:Y:S01]  /*98e0*/  NOP ;  /* 0x0000000000007918 */ /* 0x000fe20000000000 */
[----:B------:R-:W-:Y:S11]  /*98f0*/  BSSY B0, `(.L_x_1128) ;  /* 0x0000004000007945 */ /* 0x000ff60003800000 */
[----:B------:R-:W-:Y:S05]  /*9900*/  @!P0 BRA `(.L_x_1129) ;  /* 0x0000000000088947 */ /* 0x000fea0003800000 */
[----:B------:R0:W-:Y:S01]  /*9910*/  UTMACMDFLUSH ;  /* 0x00000000000079b7 */ /* 0x0001e20000000000 */
[----:B------:R-:W-:-:S04]  /*9920*/  DEPBAR.LE SB0, 0x0 ;  /* 0x000080000000791a */ /* 0x000fc80000000000 */
.L_x_1129:
[----:B------:R-:W-:Y:S05]  /*9930*/  BSYNC B0 ;  /* 0x0000000000007941 */ /* 0x000fea0003800000 */
.L_x_1128:
[----:B------:R-:W-:Y:S01]  /*9940*/  UMOV UR6, 0x400 ;  /* 0x0000040000067882 */ /* 0x000fe20000000000 */
[----:B--23--:R-:W-:Y:S01]  /*9950*/  IMAD.SHL.U32 R6, R0, 0x4, RZ ;  /* 0x0000000400067824 */ /* 0x00cfe200078e00ff */
[----:B------:R-:W-:-:S04]  /*9960*/  ULEA UR6, UR43, UR6, 0x18 ;  /* 0x000000062b067291 */ /* 0x000fc8000f8ec03f */
[----:B------:R-:W-:Y:S01]  /*9970*/  UIADD3 UR32, UR6, 0x34500, URZ ;  /* 0x0003450006207890 */ /* 0x000fe2000fffe03f */
[----:B-1----:R-:W-:Y:S02]  /*9980*/  IADD3 R4, P0, R6, UR4, RZ ;  /* 0x0000000406047c10 */ /* 0x002fe4000ff1e0ff */
[----:B------:R-:W-:-:S03]  /*9990*/  MOV R0, RZ ;  /* 0x000000ff00007202 */ /* 0x000fc60000000f00 */
        /* <DEDUP_REMOVED lines=8> */
.L_x_1287:
[----:B------:R-:W-:Y:S01]  /*9a20*/  IMAD.MOV.U32 R4, RZ, RZ, 0x1 ;  /* 0x00000001ff047424 */ /* 0x000fe200078e00ff */
[----:B------:R-:W-:Y:S01]  /*9a30*/  ULDC UR29, c[0x0][0x598] ;  /* 0x00016600001d7ab9 */ /* 0x000fe20000000800 */
[----:B-1----:R-:W-:Y:S01]  /*9a40*/  IMAD.MOV.U32 R0, RZ, RZ, RZ ;  /* 0x000000ffff007224 */ /* 0x002fe200078e00ff */
[----:B------:R-:W-:Y:S01]  /*9a50*/  ULDC UR28, c[0x0][0x580] ;  /* 0x00016000001c7ab9 */ /* 0x000fe20000000800 */
[----:B------:R-:W-:Y:S01]  /*9a60*/  ULDC.64 UR24, c[0x0][0x590] ;  /* 0x0001640000187ab9 */ /* 0x000fe20000000a00 */
[----:B------:R-:W-:-:S05]  /*9a70*/  ULDC.64 UR26, c[0x0][0x588] ;  /* 0x00016200001a7ab9 */ /* 0x000fca0000000a00 */
.L_x_1191:
[----:B------:R-:W-:-:S06]  /*9a80*/  UISETP.NE.AND UP0, UPT, UR31, 0x3, UPT ;  /* 0x000000031f00788c */ /* 0x000fcc000bf05270 */
[----:B------:R-:W-:-:S13]  /*9a90*/  PLOP3.LUT P1, PT, PT, PT, UP0, 0x80, 0x0 ;  /* 0x000000000000781c */ /* 0x000fda0003f2f008 */
[----:B-----5:R-:W-:Y:S05]  /*9aa0*/  @!P1 BRA `(.L_x_1131) ;  /* 0x0000000000049947 */ /* 0x020fea0003800000 */
[----:B------:R-:W-:Y:S01]  /*9ab0*/  BPT.TRAP 0x1 ;  /* 0x000000040000795c */ /* 0x000fe20000300000 */
.L_x_1131:
[----:B------:R-:W-:Y:S02]  /*9ac0*/  R2UR UR7, R2 ;  /* 0x00000000020772ca */ /* 0x000fe400000e0000 */
[----:B------:R-:W-:Y:S02]  /*9ad0*/  SHF.L.U32 R3, R0, 0x1f, RZ ;  /* 0x0000001f00037819 */ /* 0x000fe400000006ff */
[----:B------:R-:W-:-:S09]  /*9ae0*/  LEA R8, R2, UR6, 0x4 ;  /* 0x0000000602087c11 */ /* 0x000fd2000f8e20ff */
[----:B------:R-:W-:-:S09]  /*9af0*/  ULEA UR7, UR7, UR6, 0x3 ;  /* 0x0000000607077291 */ /* 0x000fd2000f8e183f */
[----:B------:R-:W1:Y:S02]  /*9b00*/  SYNCS.PHASECHK.TRANS64.TRYWAIT P0, [UR7+0x34200], R3 ;  /* 0x03420003ff0075a7 */ /* 0x000e640008000147 */
[----:B-1----:R-:W-:Y:S05]  /*9b10*/  @!P0 BRA `(.L_x_1132) ;  /* 0x0000005800548947 */ /* 0x002fea0003800000 */
.L_x_1288:
        /* <DEDUP_REMOVED lines=9> */
.L_x_1133:
        /* <DEDUP_REMOVED lines=14> */
.L_x_1134:
[----:B------:R-:W-:Y:S05]  /*9c90*/  @!P0 BRA `(.L_x_1135) ;  /* 0x0000000000188947 */ /* 0x000fea0003800000 */
[----:B------:R-:W3:Y:S02]  /*9ca0*/  LDC.64 R4, c[0x0][0x590] ;  /* 0x00016400ff047b82 */ /* 0x000ee40000000a00 */
[----:B---3--:R-:W-:-:S06]  /*9cb0*/  IMAD.WIDE R4, R18, 0x8, R4 ;  /* 0x0000000812047825 */ /* 0x008fcc00078e0204 */
[----:B------:R-:W1:Y:S04]  /*9cc0*/  LDG.E.64 R4, desc[UR38][R4.64] ;  /* 0x0000002604047981 */ /* 0x000e68000c1e1b00 */
[----:B-1----:R-:W3:Y:S02]  /*9cd0*/  LD.E R3, desc[UR38][R4.64] ;  /* 0x0000002604037980 */ /* 0x002ee4000c101900 */
[----:B---3--:R-:W-:Y:S01]  /*9ce0*/  FSETP.NEU.AND P0, PT, R3, RZ, PT ;  /* 0x000000ff0300720b */ /* 0x008fe20003f0d000 */
[----:B------:R-:W-:-:S12]  /*9cf0*/  BRA `(.L_x_1136) ;  /* 0x0000000000247947 */ /* 0x000fd80003800000 */
.L_x_1135:
        /* <DEDUP_REMOVED lines=9> */
.L_x_1136:
[----:B------:R-:W-:Y:S01]  /*9d90*/  UISETP.NE.AND UP0, UPT, UR30, 0x3, UPT ;  /* 0x000000031e00788c */ /* 0x000fe2000bf05270 */
[----:B------:R-:W-:-:S05]  /*9da0*/  ELECT P1, URZ, PT ;  /* 0x00000000003f782f */ /* 0x000fca0003820000 */
[----:B------:R-:W-:Y:S02]  /*9db0*/  PLOP3.LUT P2, PT, PT, PT, UP0, 0x80, 0x0 ;  /* 0x000000000000781c */ /* 0x000fe40003f4f008 */
[----:B------:R-:W-:-:S11]  /*9dc0*/  PLOP3.LUT P0, PT, P0, P1, PT, 0x2a, 0x0 ;  /* 0x000000000000781c */ /* 0x000fd60000702572 */
[----:B------:R-:W-:Y:S05]  /*9dd0*/  @!P2 BRA `(.L_x_1137) ;  /* 0x000000000004a947 */ /* 0x000fea0003800000 */
[----:B------:R-:W-:Y:S01]  /*9de0*/  BPT.TRAP 0x1 ;  /* 0x000000040000795c */ /* 0x000fe20000300000 */
.L_x_1137:
[----:B-1----:R-:W-:-:S05]  /*9df0*/  IMAD.MOV.U32 R3, RZ, RZ, 0x1 ;  /* 0x00000001ff037424 */ /* 0x002fca00078e00ff */
[----:B------:R-:W-:-:S04]  /*9e00*/  SHF.L.U32 R3, R3, 0x1f, RZ ;  /* 0x0000001f03037819 */ /* 0x000fc800000006ff */
[----:B------:R-:W1:Y:S02]  /*9e10*/  SYNCS.PHASECHK.TRANS64.TRYWAIT P1, [UR6+0x342d0], R3 ;  /* 0x0342d003ff0075a7 */ /* 0x000e640008020146 */
[----:B-1----:R-:W-:Y:S05]  /*9e20*/  @!P1 BRA `(.L_x_1138) ;  /* 0x0000005400a89947 */ /* 0x002fea0003800000 */
.L_x_1289:
        /* <DEDUP_REMOVED lines=9> */
.L_x_1141:
[----:B-1----:R-:W1:Y:S02]  /*9ec0*/  LDC R4, c[0x0][0x828] ;  /* 0x00020a00ff047b82 */ /* 0x002e640000000800 */
[----:B-1----:R3:W-:Y:S02]  /*9ed0*/  SYNCS.ARRIVE.TRANS64.RED.A0TR RZ, [UR6+0x342b0], R4 ;  /* 0x0342b004ffff79a7 */ /* 0x0027e40008300406 */
.L_x_1140:
[----:B------:R-:W-:Y:S05]  /*9ee0*/  BSYNC B0 ;  /* 0x0000000000007941 */ /* 0x000fea0003800000 */
.L_x_1139:
[----:B------:R-:W-:Y:S05]  /*9ef0*/  @!P2 BRA `(.L_x_1142) ;  /* 0x000000000004a947 */ /* 0x000fea0003800000 */
[----:B------:R-:W-:Y:S01]  /*9f00*/  BPT.TRAP 0x1 ;  /* 0x000000040000795c */ /* 0x000fe20000300000 */
.L_x_1142:
[----:B------:R-:W-:-:S04]  /*9f10*/  UIADD3 UR13, UR6, 0x342b0, URZ ;  /* 0x000342b0060d7890 */ /* 0x000fc8000fffe03f */
[----:B------:R-:W-:-:S09]  /*9f20*/  UPRMT UR7, UR43, 0x654, UR13 ;  /* 0x000006542b077896 */ /* 0x000fd2000800000d */
[----:B------:R-:W-:Y:S01]  /*9f30*/  SYNCS.ARRIVE.TRANS64.RED.A1T0 RZ, [UR7], RZ ;  /* 0x000000ffffff79a7 */ /* 0x000fe20008100407 */
[----:B------:R-:W-:Y:S05]  /*9f40*/  @!P2 BRA `(.L_x_1143) ;  /* 0x000000000004a947 */ /* 0x000fea0003800000 */
[----:B------:R-:W-:Y:S01]  /*9f50*/  BPT.TRAP 0x1 ;  /* 0x000000040000795c */ /* 0x000fe20000300000 */
.L_x_1143:
[----:B------:R-:W4:Y:S02]  /*9f60*/  SYNCS.PHASECHK.TRANS64.TRYWAIT P1, [UR6+0x342d8], R3 ;  /* 0x0342d803ff0075a7 */ /* 0x000f240008020146 */
[----:B----4-:R-:W-:Y:S05]  /*9f70*/  @!P1 BRA `(.L_x_1144) ;  /* 0x00000054006c9947 */ /* 0x010fea0003800000 */
.L_x_1290:
        /* <DEDUP_REMOVED lines=11> */
.L_x_1147:
[----:B-1-3--:R-:W1:Y:S02]  /*a030*/  LDC R4, c[0x0][0x828] ;  /* 0x00020a00ff047b82 */ /* 0x00ae640000000800 */
[----:B-1----:R4:W-:Y:S02]  /*a040*/  SYNCS.ARRIVE.TRANS64.RED.A0TR RZ, [UR6+0x342b8], R4 ;  /* 0x0342b804ffff79a7 */ /* 0x0029e40008300406 */
.L_x_1146:
[----:B------:R-:W-:Y:S05]  /*a050*/  BSYNC B0 ;  /* 0x0000000000007941 */ /* 0x000fea0003800000 */
.L_x_1145:
[----:B------:R-:W-:Y:S05]  /*a060*/  @!P2 BRA `(.L_x_1148) ;  /* 0x000000000004a947 */ /* 0x000fea0003800000 */
[----:B------:R-:W-:Y:S01]  /*a070*/  BPT.TRAP 0x1 ;  /* 0x000000040000795c */ /* 0x000fe20000300000 */
.L_x_1148:
[----:B------:R-:W-:Y:S02]  /*a080*/  UIADD3 UR9, UR6, 0x342b8, URZ ;  /* 0x000342b806097890 */ /* 0x000fe4000fffe03f */
[----:B------:R-:W-:Y:S02]  /*a090*/  UIADD3 UR22, UR18, 0x20, URZ ;  /* 0x0000002012167890 */ /* 0x000fe4000fffe03f */
[----:B------:R-:W-:-:S09]  /*a0a0*/  UPRMT UR16, UR43, 0x654, UR9 ;  /* 0x000006542b107896 */ /* 0x000fd20008000009 */
[----:B------:R-:W-:Y:S01]  /*a0b0*/  SYNCS.ARRIVE.TRANS64.RED.A1T0 RZ, [UR16], RZ ;  /* 0x000000ffffff79a7 */ /* 0x000fe20008100410 */
[----:B------:R-:W-:Y:S05]  /*a0c0*/  @!P2 BRA `(.L_x_1149) ;  /* 0x000000000004a947 */ /* 0x000fea0003800000 */
[----:B------:R-:W-:Y:S01]  /*a0d0*/  BPT.TRAP 0x1 ;  /* 0x000000040000795c */ /* 0x000fe20000300000 */
.L_x_1149:
[----:B------:R-:W5:Y:S02]  /*a0e0*/  SYNCS.PHASECHK.TRANS64.TRYWAIT P1, [UR6+0x342e0], R3 ;  /* 0x0342e003ff0075a7 */ /* 0x000f640008020146 */
[----:B-----5:R-:W-:Y:S05]  /*a0f0*/  @!P1 BRA `(.L_x_1150) ;  /* 0x0000005400249947 */ /* 0x020fea0003800000 */
.L_x_1291:
        /* <DEDUP_REMOVED lines=10> */
.L_x_1153:
[----:B---34-:R-:W1:Y:S02]  /*a1a0*/  LDC R4, c[0x0][0x828] ;  /* 0x00020a00ff047b82 */ /* 0x018e640000000800 */
[----:B-1----:R1:W-:Y:S02]  /*a1b0*/  SYNCS.ARRIVE.TRANS64.RED.A0TR RZ, [UR6+0x342c0], R4 ;  /* 0x0342c004ffff79a7 */ /* 0x0023e40008300406 */
.L_x_1152:
[----:B------:R-:W-:Y:S05]  /*a1c0*/  BSYNC B0 ;  /* 0x0000000000007941 */ /* 0x000fea0003800000 */
.L_x_1151:
[----:B------:R-:W-:Y:S05]  /*a1d0*/  @!P2 BRA `(.L_x_1154) ;  /* 0x000000000004a947 */ /* 0x000fea0003800000 */
[----:B------:R-:W-:Y:S01]  /*a1e0*/  BPT.TRAP 0x1 ;  /* 0x000000040000795c */ /* 0x000fe20000300000 */
.L_x_1154:
[----:B------:R-:W-:-:S04]  /*a1f0*/  UIADD3 UR17, UR6, 0x342c0, URZ ;  /* 0x000342c006117890 */ /* 0x000fc8000fffe03f */
[----:B------:R-:W-:-:S09]  /*a200*/  UPRMT UR33, UR43, 0x654, UR17 ;  /* 0x000006542b217896 */ /* 0x000fd20008000011 */
[----:B------:R-:W-:Y:S01]  /*a210*/  SYNCS.ARRIVE.TRANS64.RED.A1T0 RZ, [UR33], RZ ;  /* 0x000000ffffff79a7 */ /* 0x000fe20008100421 */
[----:B------:R-:W-:Y:S05]  /*a220*/  @!P2 BRA `(.L_x_1155) ;  /* 0x000000000004a947 */ /* 0x000fea0003800000 */
[----:B------:R-:W-:Y:S01]  /*a230*/  BPT.TRAP 0x1 ;  /* 0x000000040000795c */ /* 0x000fe20000300000 */
.L_x_1155:
[----:B------:R-:W5:Y:S02]  /*a240*/  SYNCS.PHASECHK.TRANS64.TRYWAIT P1, [UR6+0x342e8], R3 ;  /* 0x0342e803ff0075a7 */ /* 0x000f640008020146 */
[----:B-----5:R-:W-:Y:S05]  /*a250*/  @!P1 BRA `(.L_x_1156) ;  /* 0x0000005000e49947 */ /* 0x020fea0003800000 */
.L_x_1292:
        /* <DEDUP_REMOVED lines=10> */
.L_x_1159:
[----:B---34-:R-:W1:Y:S02]  /*a300*/  LDC R4, c[0x0][0x828] ;  /* 0x00020a00ff047b82 */ /* 0x018e640000000800 */
[----:B-1----:R1:W-:Y:S02]  /*a310*/  SYNCS.ARRIVE.TRANS64.RED.A0TR RZ, [UR6+0x342c8], R4 ;  /* 0x0342c804ffff79a7 */ /* 0x0023e40008300406 */
.L_x_1158:
[----:B------:R-:W-:Y:S05]  /*a320*/  BSYNC B0 ;  /* 0x0000000000007941 */ /* 0x000fea0003800000 */
.L_x_1157:
[----:B------:R-:W-:Y:S05]  /*a330*/  @!P2 BRA `(.L_x_1160) ;  /* 0x000000000004a947 */ /* 0x000fea0003800000 */
[----:B------:R-:W-:Y:S01]  /*a340*/  BPT.TRAP 0x1 ;  /* 0x000000040000795c */ /* 0x000fe20000300000 */
.L_x_1160:
[----:B------:R-:W-:Y:S02]  /*a350*/  UIADD3 UR21, UR6, 0x342c8, URZ ;  /* 0x000342c806157890 */ /* 0x000fe4000fffe03f */
[----:B------:R-:W-:Y:S02]  /*a360*/  UIADD3 UR14, UR18, 0x40, URZ ;  /* 0x00000040120e7890 */ /* 0x000fe4000fffe03f */
[----:B------:R-:W-:-:S09]  /*a370*/  UPRMT UR34, UR43, 0x654, UR21 ;  /* 0x000006542b227896 */ /* 0x000fd20008000015 */
[----:B------:R-:W-:Y:S01]  /*a380*/  SYNCS.ARRIVE.TRANS64.RED.A1T0 RZ, [UR34], RZ ;  /* 0x000000ffffff79a7 */ /* 0x000fe20008100422 */
[----:B------:R-:W-:Y:S05]  /*a390*/  @!P2 BRA `(.L_x_1161) ;  /* 0x000000000004a947 */ /* 0x000fea0003800000 */
[----:B------:R-:W-:Y:S01]  /*a3a0*/  BPT.TRAP 0x1 ;  /* 0x000000040000795c */ /* 0x000fe20000300000 */
.L_x_1161:
[----:B-1-34-:R-:W-:-:S04]  /*a3b0*/  SHF.L.U32 R4, RZ, 0x1f, RZ ;  /* 0x0000001fff047819 */ /* 0x01afc800000006ff */
[----:B------:R-:W1:Y:S02]  /*a3c0*/  SYNCS.PHASECHK.TRANS64.TRYWAIT P1, [UR6+0x342d0], R4 ;  /* 0x0342d004ff0075a7 */ /* 0x000e640008020146 */
[----:B-1----:R-:W-:Y:S05]  /*a3d0*/  @!P1 BRA `(.L_x_1162) ;  /* 0x00000050009c9947 */ /* 0x002fea0003800000 */
.L_x_1293:
        /* <DEDUP_REMOVED lines=9> */
.L_x_1165:
[----:B-1----:R-:W1:Y:S02]  /*a470*/  LDC R5, c[0x0][0x828] ;  /* 0x00020a00ff057b82 */ /* 0x002e640000000800 */
[----:B-1----:R3:W-:Y:S02]  /*a480*/  SYNCS.ARRIVE.TRANS64.RED.A0TR RZ, [UR6+0x342b0], R5 ;  /* 0x0342b005ffff79a7 */ /* 0x0027e40008300406 */
.L_x_1164:
[----:B------:R-:W-:Y:S05]  /*a490*/  BSYNC B0 ;  /* 0x0000000000007941 */ /* 0x000fea0003800000 */
.L_x_1163:
[----:B------:R-:W-:Y:S05]  /*a4a0*/  @!P2 BRA `(.L_x_1166) ;  /* 0x000000000004a947 */ /* 0x000fea0003800000 */
[----:B------:R-:W-:Y:S01]  /*a4b0*/  BPT.TRAP 0x1 ;  /* 0x000000040000795c */ /* 0x000fe20000300000 */
.L_x_1166:
[----:B------:R-:W-:Y:S01]  /*a4c0*/  SYNCS.ARRIVE.TRANS64.RED.A1T0 RZ, [UR7], RZ ;  /* 0x000000ffffff79a7 */ /* 0x000fe20008100407 */
[----:B------:R-:W-:Y:S05]  /*a4d0*/  @!P2 BRA `(.L_x_1167) ;  /* 0x000000000004a947 */ /* 0x000fea0003800000 */
[----:B------:R-:W-:Y:S01]  /*a4e0*/  BPT.TRAP 0x1 ;  /* 0x000000040000795c */ /* 0x000fe20000300000 */
.L_x_1167:
[----:B------:R-:W4:Y:S02]  /*a4f0*/  SYNCS.PHASECHK.TRANS64.TRYWAIT P1, [UR6+0x342d8], R4 ;  /* 0x0342d804ff0075a7 */ /* 0x000f240008020146 */
[----:B----4-:R-:W-:Y:S05]  /*a500*/  @!P1 BRA `(.L_x_1168) ;  /* 0x0000005000689947 */ /* 0x010fea0003800000 */
.L_x_1294:
        /* <DEDUP_REMOVED lines=10> */
.L_x_1171:
[----:B-1-3--:R-:W1:Y:S02]  /*a5b0*/  LDC R5, c[0x0][0x828] ;  /* 0x00020a00ff057b82 */ /* 0x00ae640000000800 */
[----:B-1----:R4:W-:Y:S02]  /*a5c0*/  SYNCS.ARRIVE.TRANS64.RED.A0TR RZ, [UR6+0x342b8], R5 ;  /* 0x0342b805ffff79a7 */ /* 0x0029e40008300406 */
.L_x_1170:
[----:B------:R-:W-:Y:S05]  /*a5d0*/  BSYNC B0 ;  /* 0x0000000000007941 */ /* 0x000fea0003800000 */
.L_x_1169:
[----:B------:R-:W-:Y:S05]  /*a5e0*/  @!P2 BRA `(.L_x_1172) ;  /* 0x000000000004a947 */ /* 0x000fea0003800000 */
[----:B------:R-:W-:Y:S01]  /*a5f0*/  BPT.TRAP 0x1 ;  /* 0x000000040000795c */ /* 0x000fe20000300000 */
.L_x_1172:
[----:B------:R-:W-:Y:S01]  /*a600*/  SYNCS.ARRIVE.TRANS64.RED.A1T0 RZ, [UR16], RZ ;  /* 0x000000ffffff79a7 */ /* 0x000fe20008100410 */
[----:B------:R-:W-:Y:S01]  /*a610*/  UIADD3 UR18, UR18, 0x60, URZ ;  /* 0x0000006012127890 */ /* 0x000fe2000fffe03f */
[----:B------:R-:W-:Y:S11]  /*a620*/  @!P2 BRA `(.L_x_1173) ;  /* 0x000000000004a947 */ /* 0x000ff60003800000 */
[----:B------:R-:W-:Y:S01]  /*a630*/  BPT.TRAP 0x1 ;  /* 0x000000040000795c */ /* 0x000fe20000300000 */
.L_x_1173:
[----:B------:R-:W5:Y:S02]  /*a640*/  SYNCS.PHASECHK.TRANS64.TRYWAIT P1, [UR6+0x342e0], R4 ;  /* 0x0342e004ff0075a7 */ /* 0x000f640008020146 */
[----:B-----5:R-:W-:Y:S05]  /*a650*/  @!P1 BRA `(.L_x_1174) ;  /* 0x00000050002c9947 */ /* 0x020fea0003800000 */
.L_x_1295:
        /* <DEDUP_REMOVED lines=8> */
.L_x_1177:
[----:B---34-:R-:W1:Y:S02]  /*a6e0*/  LDC R5, c[0x0][0x828] ;  /* 0x00020a00ff057b82 */ /* 0x018e640000000800 */
[----:B-1----:R1:W-:Y:S02]  /*a6f0*/  SYNCS.ARRIVE.TRANS64.RED.A0TR RZ, [UR6+0x342c0], R5 ;  /* 0x0342c005ffff79a7 */ /* 0x0023e40008300406 */
.L_x_1176:
[----:B------:R-:W-:Y:S05]  /*a700*/  BSYNC B0 ;  /* 0x0000000000007941 */ /* 0x000fea0003800000 */
.L_x_1175:
[----:B------:R-:W-:Y:S05]  /*a710*/  @!P2 BRA `(.L_x_1178) ;  /* 0x000000000004a947 */ /* 0x000fea0003800000 */
[----:B------:R-:W-:Y:S01]  /*a720*/  BPT.TRAP 0x1 ;  /* 0x000000040000795c */ /* 0x000fe20000300000 */
.L_x_1178:
[----:B------:R-:W-:Y:S01]  /*a730*/  SYNCS.ARRIVE.TRANS64.RED.A1T0 RZ, [UR33], RZ ;  /* 0x000000ffffff79a7 */ /* 0x000fe20008100421 */
[----:B------:R-:W-:Y:S05]  /*a740*/  @!P2 BRA `(.L_x_1179) ;  /* 0x000000000004a947 */ /* 0x000fea0003800000 */
[----:B------:R-:W-:Y:S01]  /*a750*/  BPT.TRAP 0x1 ;  /* 0x000000040000795c */ /* 0x000fe20000300000 */
.L_x_1179:
[----:B------:R-:W5:Y:S02]  /*a760*/  SYNCS.PHASECHK.TRANS64.TRYWAIT P1, [UR6+0x342e8], R4 ;  /* 0x0342e804ff0075a7 */ /* 0x000f640008020146 */
[----:B-----5:R-:W-:Y:S05]  /*a770*/  @!P1 BRA `(.L_x_1180) ;  /* 0x0000004c00fc9947 */ /* 0x020fea0003800000 */
.L_x_1296:
        /* <DEDUP_REMOVED lines=10> */
.L_x_1183:
[----:B------:R-:W1:Y:S02]  /*a820*/  LDC R4, c[0x0][0x828] ;  /* 0x00020a00ff047b82 */ /* 0x000e640000000800 */
[----:B-1----:R1:W-:Y:S02]  /*a830*/  SYNCS.ARRIVE.TRANS64.RED.A0TR RZ, [UR6+0x342c8], R4 ;  /* 0x0342c804ffff79a7 */ /* 0x0023e40008300406 */
.L_x_1182:
[----:B------:R-:W-:Y:S05]  /*a840*/  BSYNC B0 ;  /* 0x0000000000007941 */ /* 0x000fea0003800000 */
.L_x_1181:
[----:B------:R-:W-:Y:S05]  /*a850*/  @!P2 BRA `(.L_x_1184) ;  /* 0x000000000004a947 */ /* 0x000fea0003800000 */
[----:B------:R-:W-:Y:S01]  /*a860*/  BPT.TRAP 0x1 ;  /* 0x000000040000795c */ /* 0x000fe20000300000 */
.L_x_1184:
        /* <DEDUP_REMOVED lines=24> */
.L_x_1188:
        /* <DEDUP_REMOVED lines=32> */
.L_x_1187:
[----:B------:R-:W-:Y:S05]  /*abf0*/  BSYNC B0 ;  /* 0x0000000000007941 */ /* 0x000fea0003800000 */
.L_x_1186:
[----:B-12---:R-:W1:Y:S01]  /*ac00*/  S2R R4, SR_LANEID ;  /* 0x0000000000047919 */ /* 0x006e620000000000 */
[----:B------:R-:W-:Y:S01]  /*ac10*/  NOP ;  /* 0x0000000000007918 */ /* 0x000fe20000000000 */
[----:B------:R-:W-:Y:S01]  /*ac20*/  ELECT P0, URZ, PT ;  /* 0x00000000003f782f */ /* 0x000fe20003800000 */
[----:B------:R-:W-:Y:S01]  /*ac30*/  BSSY B0, `(.L_x_1189) ;  /* 0x0000008000007945 */ /* 0x000fe20003800000 */
[----:B-1---5:R-:W-:-:S04]  /*ac40*/  SHF.L.U32 R6, R4, 0x2, RZ ;  /* 0x0000000204067819 */ /* 0x022fc800000006ff */
[----:B------:R-:W-:Y:S01]  /*ac50*/  IADD3 R4, P1, R6, UR4, RZ ;  /* 0x0000000406047c10 */ /* 0x000fe2000ff3e0ff */
[----:B------:R1:W2:Y:S04]  /*ac60*/  LDS R7, [R6+UR32] ;  /* 0x0000002006077984 */ /* 0x0002a80008000800 */
[----:B---34-:R-:W-:Y:S02]  /*ac70*/  IMAD.X R5, RZ, RZ, UR5, P1 ;  /* 0x00000005ff057e24 */ /* 0x018fe400088e06ff */
[----:B------:R-:W-:Y:S06]  /*ac80*/  @!P0 BRA `(.L_x_1190) ;  /* 0x0000000000088947 */ /* 0x000fec0003800000 */
[----:B------:R0:W-:Y:S01]  /*ac90*/  UTMACMDFLUSH ;  /* 0x00000000000079b7 */ /* 0x0001e20000000000 */
[----:B------:R-:W-:-:S04]  /*aca0*/  DEPBAR.LE SB0, 0x0 ;  /* 0x000080000000791a */ /* 0x000fc80000000000 */
.L_x_1190:
[----:B------:R-:W-:Y:S05]  /*acb0*/  BSYNC B0 ;  /* 0x0000000000007941 */ /* 0x000fea0003800000 */
.L_x_1189:
[----:B--2---:R2:W5:Y:S02]  /*acc0*/  ATOMG.E.EXCH.STRONG.GPU PT, RZ, [R4], R7 ;  /* 0x0000000704ff73a8 */ /* 0x00456400041ee100 */
.L_x_1185:
        /* <DEDUP_REMOVED lines=16> */
.L_x_1194:
[----:B------:R-:W1:Y:S02]  /*add0*/  SYNCS.PHASECHK.TRANS64.TRYWAIT P0, [UR6+0x342d0], R3 ;  /* 0x0342d003ff0075a7 */ /* 0x000e640008000146 */
[----:B-1----:R-:W-:Y:S05]  /*ade0*/  @!P0 BRA `(.L_x_1195) ;  /* 0x0000004800788947 */ /* 0x002fea0003800000 */
.L_x_1297:
[----:B------:R-:W-:Y:S05]  /*adf0*/  @!P2 BRA `(.L_x_1196) ;  /* 0x000000000004a947 */ /* 0x000fea0003800000 */
[----:B------:R-:W-:Y:S01]  /*ae00*/  BPT.TRAP 0x1 ;  /* 0x000000040000795c */ /* 0x000fe20000300000 */
.L_x_1196:
[----:B------:R-:W2:Y:S02]  /*ae10*/  SYNCS.PHASECHK.TRANS64.TRYWAIT P0, [UR6+0x342d8], R3 ;  /* 0x0342d803ff0075a7 */ /* 0x000ea40008000146 */
[----:B--2---:R-:W-:Y:S05]  /*ae20*/  @!P0 BRA `(.L_x_1197) ;  /* 0x0000004800808947 */ /* 0x004fea0003800000 */
.L_x_1298:
[----:B------:R-:W-:Y:S05]  /*ae30*/  @!P2 BRA `(.L_x_1198) ;  /* 0x000000000004a947 */ /* 0x000fea0003800000 */
[----:B------:R-:W-:Y:S01]  /*ae40*/  BPT.TRAP 0x1 ;  /* 0x000000040000795c */ /* 0x000fe20000300000 */
.L_x_1198:
[----:B------:R-:W2:Y:S02]  /*ae50*/  SYNCS.PHASECHK.TRANS64.TRYWAIT P0, [UR6+0x342e0], R3 ;  /* 0x0342e003ff0075a7 */ /* 0x000ea40008000146 */
[----:B--2---:R-:W-:Y:S05]  /*ae60*/  @!P0 BRA `(.L_x_1199) ;  /* 0x0000004800888947 */ /* 0x004fea0003800000 */
.L_x_1299:
[----:B------:R-:W-:Y:S05]  /*ae70*/  @!P2 BRA `(.L_x_1200) ;  /* 0x000000000004a947 */ /* 0x000fea0003800000 */
[----:B------:R-:W-:Y:S01]  /*ae80*/  BPT.TRAP 0x1 ;  /* 0x000000040000795c */ /* 0x000fe20000300000 */
.L_x_1200:
[----:B-1----:R-:W-:-:S05]  /*ae90*/  IMAD.MOV.U32 R0, RZ, RZ, 0x1 ;  /* 0x00000001ff007424 */ /* 0x002fca00078e00ff */
[----:B------:R-:W-:-:S07]  /*aea0*/  SHF.L.U32 R0, R0, 0x1f, RZ ;  /* 0x0000001f00007819 */ /* 0x000fce00000006ff */
.L_x_1201:
[----:B-1----:R-:W-:-:S04]  /*aeb0*/  IMAD.U32 R3, RZ, RZ, UR6 ;  /* 0x00000006ff037e24 */ /* 0x002fc8000f8e00ff */
[----:B------:R1:W2:Y:S03]  /*aec0*/  SYNCS.PHASECHK.TRANS64.TRYWAIT P0, [R3+URZ+0x342e8], R0 ;  /* 0x0342e800030075a7 */ /* 0x0002a6000800017f */
[----:B--2---:R-:W-:Y:S05]  /*aed0*/  @!P0 NANOSLEEP.SYNCS 0x989680 ;  /* 0x009896800000895d */ /* 0x004fea0003900000 */
[----:B------:R-:W2:Y:S02]  /*aee0*/  @!P0 SYNCS.PHASECHK.TRANS64 P0, [R3+URZ+0x342e8], R0 ;  /* 0x0342e800030085a7 */ /* 0x000ea4000800007f */
[----:B--2---:R-:W-:Y:S05]  /*aef0*/  @!P0 BRA `(.L_x_1201) ;  /* 0xfffffffc00ec8947 */ /* 0x004fea000383ffff */
.L_x_1193:
[----:B------:R-:W-:Y:S05]  /*af00*/  BSYNC B0 ;  /* 0x0000000000007941 */ /* 0x000fea0003800000 */
.L_x_1192:
[----:B------:R-:W-:Y:S05]  /*af10*/  EXIT ;  /* 0x000000000000794d */ /* 0x000fea0003800000 */
.L_x_1122:
        /* <DEDUP_REMOVED lines=58> */
.L_x_1203:
[----:B---3--:R-:W-:Y:S05]  /*b2c0*/  BSYNC B0 ;  /* 0x0000000000007941 */ /* 0x008fea0003800000 */
.L_x_1202:
        /* <DEDUP_REMOVED lines=23> */
[----:B------:R-:W-:-:S03]  /*b440*/  MOV R24, UR5 ;  /* 0x0000000500187c02 */ /* 0x000fc60008000f00 */
        /* <DEDUP_REMOVED lines=54> */
.L_x_1205:
[----:B------:R-:W-:Y:S05]  /*b7b0*/  BSYNC B0 ;  /* 0x0000000000007941 */ /* 0x000fea0003800000 */
.L_x_1204:
[----:B------:R-:W-:Y:S01]  /*b7c0*/  ELECT P0, URZ, PT ;  /* 0x00000000003f782f */ /* 0x000fe20003800000 */
[----:B------:R-:W-:Y:S01]  /*b7d0*/  NOP ;  /* 0x0000000000007918 */ /* 0x000fe20000000000 */
[----:B------:R-:W-:Y:S11]  /*b7e0*/  BSSY B0, `(.L_x_1206) ;  /* 0x0000004000007945 */ /* 0x000ff60003800000 */
[----:B------:R-:W-:Y:S05]  /*b7f0*/  @!P0 BRA `(.L_x_1207) ;  /* 0x0000000000088947 */ /* 0x000fea0003800000 */
[----:B------:R0:W-:Y:S01]  /*b800*/  UTMACMDFLUSH ;  /* 0x00000000000079b7 */ /* 0x0001e20000000000 */
[----:B------:R-:W-:-:S04]  /*b810*/  DEPBAR.LE SB0, 0x0 ;  /* 0x000080000000791a */ /* 0x000fc80000000000 */
.L_x_1207:
[----:B------:R-:W-:Y:S05]  /*b820*/  BSYNC B0 ;  /* 0x0000000000007941 */ /* 0x000fea0003800000 */
.L_x_1206:
[----:B------:R-:W-:Y:S01]  /*b830*/  UMOV UR4, 0x400 ;  /* 0x0000040000047882 */ /* 0x000fe20000000000 */
[----:B--2---:R-:W-:Y:S01]  /*b840*/  SHF.L.U32 R37, R37, 0x2, RZ ;  /* 0x0000000225257819 */ /* 0x004fe200000006ff */
[----:B------:R-:W-:Y:S01]  /*b850*/  ULEA UR22, UR43, UR4, 0x18 ;  /* 0x000000042b167291 */ /* 0x000fe2000f8ec03f */
[----:B------:R-:W-:Y:S02]  /*b860*/  ULDC UR18, c[0x0][0x884] ;  /* 0x0002210000127ab9 */ /* 0x000fe40000000800 */
[----:B----4-:R-:W-:Y:S01]  /*b870*/  IADD3 R6, P0, R37, UR16, RZ ;  /* 0x0000001025067c10 */ /* 0x010fe2000ff1e0ff */
[----:B------:R-:W-:Y:S02]  /*b880*/  UIADD3 UR29, UR22, 0x34400, URZ ;  /* 0x00034400161d7890 */ /* 0x000fe4000fffe03f */
[----:B------:R-:W-:Y:S02]  /*b890*/  UIMAD.WIDE UR18, UR18, 0x80, UR16 ;  /* 0x00000080121278a5 */ /* 0x000fe4000f8e0210 */
[----:B------:R-:W-:-:S04]  /*b8a0*/  IMAD.X R7, RZ, RZ, UR17, P0 ;  /* 0x00000011ff077e24 */ /* 0x000fc800080e06ff */
        /* <DEDUP_REMOVED lines=16> */
.L_x_1227:
[----:B------:R-:W-:Y:S01]  /*b9b0*/  LOP3.LUT P0, RZ, R6, 0xff, RZ, 0xc0, !PT ;  /* 0x000000ff06ff7812 */ /* 0x000fe2000780c0ff */
[----:B------:R-:W-:Y:S05]  /*b9c0*/  YIELD ;  /* 0x0000000000007946 */ /* 0x000fea0003800000 */
[----:B-12--5:R-:W-:Y:S01]  /*b9d0*/  IADD3 R4, R36, 0x7f, RZ ;  /* 0x0000007f24047810 */ /* 0x026fe20007ffe0ff */
[----:B------:R-:W-:Y:S03]  /*b9e0*/  BSSY B1, `(.L_x_1209) ;  /* 0x0000009000017945 */ /* 0x000fe60003800000 */
[----:B------:R-:W-:-:S04]  /*b9f0*/  SHF.R.S32.HI R5, RZ, 0x1f, R4 ;  /* 0x0000001fff057819 */ /* 0x000fc80000011404 */
[----:B------:R-:W-:Y:S01]  /*ba00*/  LEA.HI R5, R5, R4, RZ, 0x7 ;  /* 0x0000000405057211 */ /* 0x000fe200078f38ff */
[----:B------:R-:W-:Y:S06]  /*ba10*/  @!P0 BRA `(.L_x_1210) ;  /* 0x0000000000148947 */ /* 0x000fec0003800000 */
[----:B------:R-:W-:-:S04]  /*ba20*/  DEPBAR {5,4,3,2,1,0} ;  /* 0x0000003f0000791a */ /* 0x000fc80000000000 */
[----:B------:R1:W-:Y:S01]  /*ba30*/  UTMACCTL.IV [UR16] ;  /* 0x00000000100079b9 */ /* 0x0003e20008000000 */
[----:B------:R-:W-:-:S04]  /*ba40*/  DEPBAR {5,4,3,2,1,0} ;  /* 0x0000003f0000791a */ /* 0x000fc80000000000 */
[----:B------:R1:W-:Y:S02]  /*ba50*/  UTMACCTL.IV [UR18] ;  /* 0x00000000120079b9 */ /* 0x0003e40008000000 */
[----:B-1----:R-:W-:Y:S01]  /*ba60*/  NOP ;  /* 0x0000000000007918 */ /* 0x002fe20000000000 */
.L_x_1210:
[----:B------:R-:W-:Y:S05]  /*ba70*/  BSYNC B1 ;  /* 0x0000000000017941 */ /* 0x000fea0003800000 */
.L_x_1209:
[----:B------:R-:W-:Y:S01]  /*ba80*/  UMOV UR4, 0xffffffff ;  /* 0xffffffff00047882 */ /* 0x000fe20000000000 */
[----:B------:R-:W-:Y:S02]  /*ba90*/  SHF.R.S32.HI R11, RZ, 0x7, R5 ;  /* 0x00000007ff0b7819 */ /* 0x000fe40000011405 */
[----:B------:R-:W-:Y:S05]  /*baa0*/  BRA.DIV UR4, `(.L_x_1211) ;  /* 0x0000003e04907947 */ /* 0x000fea000b800000 */
[----:B-----5:R-:W-:-:S13]  /*bab0*/  ELECT P6, URZ, PT ;  /* 0x00000000003f782f */ /* 0x020fda00038c0000 */
.L_x_1302:
        /* <DEDUP_REMOVED lines=10> */
.L_x_1216:
[----:B-1----:R-:W-:Y:S01]  /*bb60*/  LEA R9, R5, UR22, 0x3 ;  /* 0x0000001605097c11 */ /* 0x002fe2000f8e18ff */
[----:B------:R-:W-:Y:S05]  /*bb70*/  YIELD ;  /* 0x0000000000007946 */ /* 0x000fea0003800000 */
[----:B------:R-:W-:Y:S02]  /*bb80*/  SHF.L.U32 R6, R4, 0x1f, RZ ;  /* 0x0000001f04067819 */ /* 0x000fe400000006ff */
[----:B------:R-:W-:Y:S02]  /*bb90*/  LOP3.LUT P1, RZ, R19, 0x7f, RZ, 0xc0, !PT ;  /* 0x0000007f13ff7812 */ /* 0x000fe4000782c0ff */
[----:B------:R-:W1:Y:S11]  /*bba0*/  SYNCS.PHASECHK.TRANS64.TRYWAIT P0, [R9+URZ+0x34298], R6 ;  /* 0x03429806090075a7 */ /* 0x000e76000800017f */
[----:B------:R-:W2:Y:S01]  /*bbb0*/  @!P1 LDC R7, c[0x0][0x500] ;  /* 0x00014000ff079b82 */ /* 0x000ea20000000800 */
[----:B-1----:R-:W-:Y:S05]  /*bbc0*/  @!P0 BRA `(.L_x_1214) ;  /* 0x0000003c00688947 */ /* 0x002fea0003800000 */
.L_x_1303:
[----:B------:R-:W-:Y:S01]  /*bbd0*/  UPRMT UR4, UR28, 0x9910, URZ ;  /* 0x000099101c047896 */ /* 0x000fe2000800003f */
[----:B--2---:R2:W-:Y:S03]  /*bbe0*/  @!P1 SYNCS.ARRIVE.TRANS64 RZ, [R9+URZ+0x34280], R7 ;  /* 0x0342800709ff99a7 */ /* 0x0045e6000800003f */
[----:B------:R-:W-:-:S06]  /*bbf0*/  UISETP.NE.AND UP0, UPT, UR4, 0x2, UPT ;  /* 0x000000020400788c */ /* 0x000fcc000bf05270 */
[----:B------:R-:W-:-:S13]  /*bc00*/  PLOP3.LUT P0, PT, PT, PT, UP0, 0x80, 0x0 ;  /* 0x000000000000781c */ /* 0x000fda0003f0f008 */
[----:B--2---:R-:W-:Y:S05]  /*bc10*/  @P0 BRA `(.L_x_1215) ;  /* 0x0000000000040947 */ /* 0x004fea0003800000 */
[----:B------:R-:W-:Y:S01]  /*bc20*/  BPT.TRAP 0x1 ;  /* 0x000000040000795c */ /* 0x000fe20000300000 */
.L_x_1215:
[C---:B------:R-:W-:Y:S01]  /*bc30*/  R2UR UR12, R5.reuse ;  /* 0x00000000050c72ca */ /* 0x040fe200000e0000 */
[----:B------:R-:W-:Y:S01]  /*bc40*/  VIADD R5, R5, 0x1 ;  /* 0x0000000105057836 */ /* 0x000fe20000000000 */
[----:B------:R-:W-:Y:S01]  /*bc50*/  R2UR UR5, R9 ;  /* 0x00000000090572ca */ /* 0x000fe200000e0000 */
[----:B------:R-:W-:Y:S01]  /*bc60*/  UMOV UR23, 0x30000 ;  /* 0x0003000000177882 */ /* 0x000fe20000000000 */
[----:B------:R-:W-:Y:S01]  /*bc70*/  R2UR UR6, R12 ;  /* 0x000000000c0672ca */ /* 0x000fe200000e0000 */
[----:B------:R-:W-:Y:S01]  /*bc80*/  UMOV UR20, 0x0 ;  /* 0x0000000000147882 */ /* 0x000fe20000000000 */
[----:B------:R-:W-:Y:S01]  /*bc90*/  R2UR UR7, R16 ;  /* 0x00000000100772ca */ /* 0x000fe200000e0000 */
[----:B------:R-:W-:Y:S01]  /*bca0*/  UMOV UR21, 0x10000000 ;  /* 0x1000000000157882 */ /* 0x000fe20000000000 */
[----:B------:R-:W-:Y:S01]  /*bcb0*/  IADD3 R10, R10, -0x1, RZ ;  /* 0xffffffff0a0a7810 */ /* 0x000fe20007ffe0ff */
[----:B------:R-:W-:Y:S01]  /*bcc0*/  VIADD R12, R12, 0x80 ;  /* 0x000000800c0c7836 */ /* 0x000fe20000000000 */
[----:B------:R-:W-:-:S02]  /*bcd0*/  R2UR UR27, R17 ;  /* 0x00000000111b72ca */ /* 0x000fc400000e0000 */
[----:B------:R-:W-:Y:S01]  /*bce0*/  ISETP.GT.AND P1, PT, R10, 0x1, PT ;  /* 0x000000010a00780c */ /* 0x000fe20003f24270 */
[----:B------:R-:W-:Y:S01]  /*bcf0*/  ULEA UR4, UR12, UR43, 0x2 ;  /* 0x0000002b0c047291 */ /* 0x000fe2000f8e103f */
[C---:B------:R-:W-:Y:S01]  /*bd00*/  ISETP.NE.AND P0, PT, R5.reuse, 0x3, PT ;  /* 0x000000030500780c */ /* 0x040fe20003f05270 */
[----:B------:R-:W-:Y:S02]  /*bd10*/  ULEA UR12, UR12, UR22, 0xf ;  /* 0x000000160c0c7291 */ /* 0x000fe4000f8e783f */
[----:B------:R-:W-:Y:S01]  /*bd20*/  USHF.L.U32 UR4, UR4, 0xc, URZ ;  /* 0x0000000c04047899 */ /* 0x000fe2000800063f */
[----:B------:R-:W-:Y:S01]  /*bd30*/  SEL R7, RZ, 0x1, P0 ;  /* 0x00000001ff077807 */ /* 0x000fe20000000000 */
[----:B------:R-:W-:Y:S01]  /*bd40*/  UIADD3 UR5, UR5, 0x34280, URZ ;  /* 0x0003428005057890 */ /* 0x000fe2000fffe03f */
[----:B------:R-:W-:Y:S01]  /*bd50*/  SEL R5, R5, RZ, P0 ;  /* 0x000000ff05057207 */ /* 0x000fe20000000000 */
[----:B------:R-:W-:Y:S01]  /*bd60*/  ULEA UR4, UR4, UR22, 0x1 ;  /* 0x0000001604047291 */ /* 0x000fe2000f8e083f */
[----:B------:R-:W-:Y:S01]  /*bd70*/  LOP3.LUT R4, R4, R7, RZ, 0x3c, !PT ;  /* 0x0000000704047212 */ /* 0x000fe200078e3cff */
[----:B------:R-:W-:-:S02]  /*bd80*/  UIADD3 UR10, UR6, 0x40, URZ ;  /* 0x00000040060a7890 */ /* 0x000fc4000fffe03f */
[----:B------:R-:W-:Y:S02]  /*bd90*/  UIADD3 UR8, UR4, 0x4000, URZ ;  /* 0x0000400004087890 */ /* 0x000fe4000fffe03f */
        /* <DEDUP_REMOVED lines=14> */
.L_x_1213:
[----:B------:R-:W-:Y:S05]  /*be80*/  BSYNC B1 ;  /* 0x0000000000017941 */ /* 0x000fea0003800000 */
.L_x_1212:
        /* <DEDUP_REMOVED lines=16> */
.L_x_1217:
[----:B------:R-:W-:Y:S01]  /*bf90*/  LEA R8, R2, UR22, 0x3 ;  /* 0x0000001602087c11 */ /* 0x000fe2000f8e18ff */
[----:B------:R-:W-:Y:S01]  /*bfa0*/  BSSY B1, `(.L_x_1218) ;  /* 0x0000005000017945 */ /* 0x000fe20003800000 */
[----:B------:R-:W-:Y:S02]  /*bfb0*/  SHF.L.U32 R5, R20, 0x1f, RZ ;  /* 0x0000001f14057819 */ /* 0x000fe400000006ff */
[----:B------:R-:W-:Y:S02]  /*bfc0*/  LEA R4, R2, UR22, 0x4 ;  /* 0x0000001602047c11 */ /* 0x000fe4000f8e20ff */
[----:B------:R-:W1:Y:S02]  /*bfd0*/  SYNCS.PHASECHK.TRANS64.TRYWAIT P0, [R8+URZ+0x34200], R5 ;  /* 0x03420005080075a7 */ /* 0x000e64000800017f */
[----:B-1----:R-:W-:Y:S05]  /*bfe0*/  @!P0 BRA `(.L_x_1219) ;  /* 0x0000003800748947 */ /* 0x002fea0003800000 */
.L_x_1304:
[----:B------:R-:W-:Y:S05]  /*bff0*/  BSYNC B1 ;  /* 0x0000000000017941 */ /* 0x000fea0003800000 */
.L_x_1218:
        /* <DEDUP_REMOVED lines=11> */
.L_x_1220:
        /* <DEDUP_REMOVED lines=14> */
.L_x_1307:
        /* <DEDUP_REMOVED lines=35> */
[----:B------:R-:W-:-:S04]  /*c3c0*/  MOV R22, UR29 ;  /* 0x0000001d00167c02 */ /* 0x000fc80008000f00 */
        /* <DEDUP_REMOVED lines=43> */
.L_x_1224:
[----:B------:R-:W-:Y:S05]  /*c680*/  BSYNC B1 ;  /* 0x0000000000017941 */ /* 0x000fea0003800000 */
.L_x_1223:
[----:B------:R-:W-:-:S03]  /*c690*/  UMOV UR4, 0xffffffff ;  /* 0xffffffff00047882 */ /* 0x000fc60000000000 */
[----:B------:R-:W-:Y:S05]  /*c6a0*/  BRA.DIV UR4, `(.L_x_1225) ;  /* 0x0000003204f87947 */ /* 0x000fea000b800000 */
[----:B------:R-:W-:Y:S01]  /*c6b0*/  ELECT P6, URZ, PT ;  /* 0x00000000003f782f */ /* 0x000fe200038c0000 */
[----:B------:R-:W-:-:S12]  /*c6c0*/  NOP ;  /* 0x0000000000007918 */ /* 0x000fd80000000000 */
.L_x_1311:
        /* <DEDUP_REMOVED lines=9> */
.L_x_1226:
[----:B------:R-:W-:Y:S01]  /*c760*/  IADD3.X R9, RZ, UR17, RZ, P0, !PT ;  /* 0x00000011ff097c10 */ /* 0x000fe200087fe4ff */
[----:B------:R-:W-:Y:S01]  /*c770*/  IMAD.X R5, RZ, RZ, UR19, P2 ;  /* 0x00000013ff057e24 */ /* 0x000fe200090e06ff */
[----:B------:R-:W-:Y:S05]  /*c780*/  WARPSYNC.ALL ;  /* 0x0000000000007948 */ /* 0x000fea0003800000 */
[----:B--2---:R2:W5:Y:S04]  /*c790*/  ATOMG.E.EXCH.STRONG.GPU PT, RZ, [R8], R11 ;  /* 0x0000000b08ff73a8 */ /* 0x00456800041ee100 */
[----:B---3--:R2:W5:Y:S01]  /*c7a0*/  ATOMG.E.EXCH.STRONG.GPU PT, RZ, [R4], R13 ;  /* 0x0000000d04ff73a8 */ /* 0x00856200041ee100 */
[----:B------:R-:W-:-:S07]  /*c7b0*/  IMAD.MOV.U32 R18, RZ, RZ, R6 ;  /* 0x000000ffff127224 */ /* 0x000fce00078e0006 */
.L_x_1221:
        /* <DEDUP_REMOVED lines=10> */
.L_x_1208:
[----:B------:R-:W-:-:S03]  /*c860*/  UMOV UR4, 0xffffffff ;  /* 0xffffffff00047882 */ /* 0x000fc60000000000 */
[----:B------:R-:W-:Y:S05]  /*c870*/  BRA.DIV UR4, `(.L_x_1228) ;  /* 0x0000003204b47947 */ /* 0x000fea000b800000 */
[----:B-----5:R-:W-:-:S13]  /*c880*/  ELECT P6, URZ, PT ;  /* 0x00000000003f782f */ /* 0x020fda00038c0000 */
.L_x_1314:
[----:B------:R-:W-:Y:S04]  /*c890*/  BSSY B0, `(.L_x_1229) ;  /* 0x0000021000007945 */ /* 0x000fe80003800000 */
[----:B------:R-:W-:Y:S05]  /*c8a0*/  @!P6 BRA `(.L_x_1230) ;  /* 0x00000000007ce947 */ /* 0x000fea0003800000 */
[----:B------:R-:W-:-:S04]  /*c8b0*/  ULOP3.LUT UR4, UR42, 0x2, URZ, 0xfc, !UPT ;  /* 0x000000022a047892 */ /* 0x000fc8000f8efc3f */
[----:B------:R-:W-:-:S06]  /*c8c0*/  UISETP.NE.AND UP0, UPT, UR4, 0x3, UPT ;  /* 0x000000030400788c */ /* 0x000fcc000bf05270 */
[----:B------:R-:W-:-:S13]  /*c8d0*/  PLOP3.LUT P0, PT, PT, PT, UP0, 0x80, 0x0 ;  /* 0x000000000000781c */ /* 0x000fda0003f0f008 */
[----:B------:R-:W-:Y:S05]  /*c8e0*/  @!P0 BRA `(.L_x_1231) ;  /* 0x0000000000048947 */ /* 0x000fea0003800000 */
[----:B------:R-:W-:Y:S01]  /*c8f0*/  BPT.TRAP 0x1 ;  /* 0x000000040000795c */ /* 0x000fe20000300000 */
.L_x_1231:
        /* <DEDUP_REMOVED lines=9> */
[----:B------:R-:W-:Y:S02]  /*c990*/  LOP3.LUT R9, R3, R2, RZ, 0x3c, !PT ;  /* 0x0000000203097212 */ /* 0x000fe400078e3cff */
[----:B------:R-:W-:Y:S02]  /*c9a0*/  LEA R6, R0, R5, 0x3 ;  /* 0x0000000500067211 */ /* 0x000fe400078e18ff */
[----:B------:R-:W-:Y:S01]  /*c9b0*/  SHF.L.U32 R3, R9, 0x1f, RZ ;  /* 0x0000001f09037819 */ /* 0x000fe200000006ff */
[----:B-1----:R-:W-:Y:S06]  /*c9c0*/  @!P0 BRA `(.L_x_1232) ;  /* 0x0000003000808947 */ /* 0x002fec0003800000 */
.L_x_1315:
[----:B------:R-:W2:Y:S01]  /*c9d0*/  SYNCS.PHASECHK.TRANS64.TRYWAIT P0, [R6+URZ], R3 ;  /* 0x00000003060075a7 */ /* 0x000ea2000800017f */
[----:B------:R-:W-:-:S05]  /*c9e0*/  VIADD R0, R0, 0x1 ;  /* 0x0000000100007836 */ /* 0x000fca0000000000 */
[----:B------:R-:W-:-:S04]  /*c9f0*/  ISETP.NE.AND P1, PT, R0, 0x3, PT ;  /* 0x000000030000780c */ /* 0x000fc80003f25270 */
[----:B------:R-:W-:Y:S02]  /*ca00*/  SEL R2, RZ, 0x1, P1 ;  /* 0x00000001ff027807 */ /* 0x000fe40000800000 */
[----:B------:R-:W-:Y:S02]  /*ca10*/  SEL R0, R0, RZ, P1 ;  /* 0x000000ff00007207 */ /* 0x000fe40000800000 */
[----:B------:R-:W-:Y:S01]  /*ca20*/  LOP3.LUT R2, R9, R2, RZ, 0x3c, !PT ;  /* 0x0000000209027212 */ /* 0x000fe200078e3cff */
[----:B--2---:R-:W-:Y:S06]  /*ca30*/  @!P0 BRA `(.L_x_1233) ;  /* 0x0000003000788947 */ /* 0x004fec0003800000 */
.L_x_1316:
[----:B------:R-:W-:Y:S01]  /*ca40*/  IMAD R5, R0, 0x8, R5 ;  /* 0x0000000800057824 */ /* 0x000fe200078e0205 */
[----:B------:R-:W-:-:S07]  /*ca50*/  SHF.L.U32 R0, R2, 0x1f, RZ ;  /* 0x0000001f02007819 */ /* 0x000fce00000006ff */
.L_x_1234:
[----:B---3--:R3:W4:Y:S02]  /*ca60*/  SYNCS.PHASECHK.TRANS64.TRYWAIT P0, [R5+URZ], R0 ;  /* 0x00000000050075a7 */ /* 0x008724000800017f */
[----:B----4-:R-:W-:Y:S05]  /*ca70*/  @!P0 NANOSLEEP.SYNCS 0x989680 ;  /* 0x009896800000895d */ /* 0x010fea0003900000 */
[----:B------:R-:W4:Y:S02]  /*ca80*/  @!P0 SYNCS.PHASECHK.TRANS64 P0, [R5+URZ], R0 ;  /* 0x00000000050085a7 */ /* 0x000f24000800007f */
[----:B----4-:R-:W-:Y:S05]  /*ca90*/  @!P0 BRA `(.L_x_1234) ;  /* 0xfffffffc00f08947 */ /* 0x010fea000383ffff */
.L_x_1230:
[----:B------:R-:W-:Y:S05]  /*caa0*/  BSYNC B0 ;  /* 0x0000000000007941 */ /* 0x000fea0003800000 */
.L_x_1229:
[----:B------:R-:W-:Y:S05]  /*cab0*/  EXIT ;  /* 0x000000000000794d */ /* 0x000fea0003800000 */
.L_x_1121:
        /* <DEDUP_REMOVED lines=29> */
.L_x_1255:
        /* <DEDUP_REMOVED lines=20> */
[----:B------:R-:W-:Y:S01]  /*cdd0*/  IMAD.MOV.U32 R14, RZ, RZ, R10 ;  /* 0x000000ffff0e7224 */ /* 0x000fe200078e000a */
[----:B------:R-:W-:-:S04]  /*cde0*/  IADD3 R13, R12, 0x20, RZ ;  /* 0x000000200c0d7810 */ /* 0x000fc80007ffe0ff */
        /* <DEDUP_REMOVED lines=27> */
[----:B-1----:R-:W-:Y:S01]  /*cfa0*/  IADD3 R18, RZ, -R17, RZ ;  /* 0x80000011ff127210 */ /* 0x002fe20007ffe0ff */
        /* <DEDUP_REMOVED lines=15> */
.L_x_1239:
        /* <DEDUP_REMOVED lines=9> */
[----:B------:R-:W-:Y:S02]  /*d130*/  IADD3 RZ, P2, R3, R4, RZ ;  /* 0x0000000403ff7210 */ /* 0x000fe40007f5e0ff */
[----:B------:R-:W-:-:S03]  /*d140*/  IADD3.X R3, RZ, RZ, RZ, P1, !PT ;  /* 0x000000ffff037210 */ /* 0x000fc60000ffe4ff */
[----:B------:R-:W-:-:S04]  /*d150*/  IMAD.WIDE.U32.X R2, R23, UR23, R2, P2 ;  /* 0x0000001717027c25 */ /* 0x000fc800090e0402 */
[----:B------:R-:W-:Y:S02]  /*d160*/  IMAD.MOV.U32 R22, RZ, RZ, R2 ;  /* 0x000000ffff167224 */ /* 0x000fe400078e0002 */
[----:B------:R-:W-:-:S07]  /*d170*/  IMAD.MOV.U32 R25, RZ, RZ, R3 ;  /* 0x000000ffff197224 */ /* 0x000fce00078e0003 */
.L_x_1240:
[----:B------:R-:W-:Y:S01]  /*d180*/  IMAD R18, R18, R7, RZ ;  /* 0x0000000712127224 */ /* 0x000fe200078e02ff */
[----:B------:R-:W-:Y:S01]  /*d190*/  SHF.R.U64 R22, R22, UR24, R25 ;  /* 0x0000001816167c19 */ /* 0x000fe20008001219 */
[----:B------:R-:W-:Y:S01]  /*d1a0*/  IMAD.MOV.U32 R2, RZ, RZ, RZ ;  /* 0x000000ffff027224 */ /* 0x000fe200078e00ff */
[----:B------:R-:W-:Y:S01]  /*d1b0*/  ULDC UR4, c[0x0][0x8d8] ;  /* 0x0002360000047ab9 */ /* 0x000fe20000000800 */
[----:B------:R-:W-:Y:S01]  /*d1c0*/  IMAD.MOV.U32 R3, RZ, RZ, R17 ;  /* 0x000000ffff037224 */ /* 0x000fe200078e0011 */
[----:B------:R-:W-:Y:S01]  /*d1d0*/  SHF.R.U64 R19, R19, UR4, R24 ;  /* 0x0000000413137c19 */ /* 0x000fe20008001218 */
[----:B------:R-:W-:Y:S01]  /*d1e0*/  IMAD R4, R14, R6, RZ ;  /* 0x000000060e047224 */ /* 0x000fe200078e02ff */
[----:B------:R-:W-:Y:S01]  /*d1f0*/  PLOP3.LUT P5, PT, PT, PT, UP3, 0x80, 0x0 ;  /* 0x000000000000781c */ /* 0x000fe20003faf038 */
[----:B------:R-:W-:Y:S01]  /*d200*/  IMAD.HI.U32 R23, R17, R18, R2 ;  /* 0x0000001211177227 */ /* 0x000fe200078e0002 */
[----:B------:R-:W-:Y:S02]  /*d210*/  IADD3 R14, R19, UR16, RZ ;  /* 0x00000010130e7c10 */ /* 0x000fe4000fffe0ff */
[----:B------:R-:W-:Y:S01]  /*d220*/  IABS R17, R20 ;  /* 0x0000001400117213 */ /* 0x000fe20000000000 */
[----:B------:R-:W-:Y:S01]  /*d230*/  IMAD.MOV.U32 R3, RZ, RZ, R15 ;  /* 0x000000ffff037224 */ /* 0x000fe200078e000f */
[----:B------:R-:W-:Y:S01]  /*d240*/  IABS R5, R14 ;  /* 0x0000000e00057213 */ /* 0x000fe20000000000 */
[----:B------:R-:W-:Y:S01]  /*d250*/  IMAD.HI.U32 R2, R15, R4, R2 ;  /* 0x000000040f027227 */ /* 0x000fe200078e0002 */
[----:B------:R-:W-:-:S03]  /*d260*/  IABS R3, R11 ;  /* 0x0000000b00037213 */ /* 0x000fc60000000000 */
[----:B------:R-:W-:Y:S02]  /*d270*/  VIADD R15, R22, UR17 ;  /* 0x00000011160f7c36 */ /* 0x000fe40008000000 */
[----:B------:R-:W-:Y:S02]  /*d280*/  IMAD.MOV R18, RZ, RZ, -R17 ;  /* 0x000000ffff127224 */ /* 0x000fe400078e0a11 */
        /* <DEDUP_REMOVED lines=18> */
[----:B------:R-:W-:-:S03]  /*d3b0*/  @!P2 IMAD.MOV R4, RZ, RZ, -R4 ;  /* 0x000000ffff04a224 */ /* 0x000fc600078e0a04 */
[----:B------:R-:W-:-:S07]  /*d3c0*/  @!P1 IADD3 R3, -R3, RZ, RZ ;  /* 0x000000ff03039210 */ /* 0x000fce0007ffe1ff */
        /* <DEDUP_REMOVED lines=9> */
.L_x_1238:
[----:B---3--:R-:W-:Y:S05]  /*d460*/  BSYNC B0 ;  /* 0x0000000000007941 */ /* 0x008fea0003800000 */
.L_x_1237:
        /* <DEDUP_REMOVED lines=33> */
[----:B--2---:R-:W-:-:S04]  /*d680*/  SEL R2, R2, RZ, P5 ;  /* 0x000000ff02027207 */ /* 0x004fc80002800000 */
[----:B------:R-:W-:Y:S02]  /*d690*/  IADD3.X R22, R2, R17, RZ, P6, !PT ;  /* 0x0000001102167210 */ /* 0x000fe400037fe4ff */
        /* <DEDUP_REMOVED lines=16> */
.L_x_1246:
        /* <DEDUP_REMOVED lines=14> */
[----:B------:R-:W-:Y:S01]  /*d880*/  IMAD.MOV.U32 R7, RZ, RZ, RZ ;  /* 0x000000ffff077224 */ /* 0x000fe200078e00ff */
[----:B--2---:R-:W-:Y:S02]  /*d890*/  R2UR UR6, R19 ;  /* 0x00000000130672ca */ /* 0x004fe400000e0000 */
[----:B---3--:R-:W-:Y:S02]  /*d8a0*/  R2UR UR5, R17 ;  /* 0x00000000110572ca */ /* 0x008fe400000e0000 */
[----:B------:R-:W-:-:S07]  /*d8b0*/  MOV R6, 0x7fffffff ;  /* 0x7fffffff00067802 */ /* 0x000fce0000000f00 */
        /* <DEDUP_REMOVED lines=24> */
.L_x_1244:
        /* <DEDUP_REMOVED lines=12> */
.L_x_1245:
[----:B------:R-:W-:Y:S01]  /*db00*/  IABS R2, R20 ;  /* 0x0000001400027213 */ /* 0x000fe20000000000 */
[----:B------:R-:W-:Y:S01]  /*db10*/  IMAD R5, R18, R14, RZ ;  /* 0x0000000e12057224 */ /* 0x000fe200078e02ff */
[----:B------:R-:W-:Y:S01]  /*db20*/  SHF.R.U64 R4, R19, UR30, R24 ;  /* 0x0000001e13047c19 */ /* 0x000fe20008001218 */
[----:B------:R-:W-:Y:S01]  /*db30*/  IMAD.MOV.U32 R3, RZ, RZ, R15 ;  /* 0x000000ffff037224 */ /* 0x000fe200078e000f */
[----:B------:R-:W-:Y:S01]  /*db40*/  SHF.R.U64 R17, R17, UR29, R22 ;  /* 0x0000001d11117c19 */ /* 0x000fe20008001216 */
[----:B------:R-:W-:Y:S01]  /*db50*/  IMAD.MOV R7, RZ, RZ, -R2 ;  /* 0x000000ffff077224 */ /* 0x000fe200078e0a02 */
[----:B------:R-:W-:Y:S01]  /*db60*/  MOV R2, RZ ;  /* 0x000000ff00027202 */ /* 0x000fe20000000f00 */
[----:B------:R-:W-:Y:S01]  /*db70*/  VIADD R4, R4, UR17 ;  /* 0x0000001104047c36 */ /* 0x000fe20008000000 */
[----:B------:R-:W-:Y:S01]  /*db80*/  IABS R19, R11 ;  /* 0x0000000b00137213 */ /* 0x000fe20000000000 */
[----:B------:R-:W-:Y:S02]  /*db90*/  VIADD R17, R17, UR16 ;  /* 0x0000001011117c36 */ /* 0x000fe40008000000 */
[----:B------:R-:W-:Y:S01]  /*dba0*/  IMAD.HI.U32 R2, R15, R5, R2 ;  /* 0x000000050f027227 */ /* 0x000fe200078e0002 */
[----:B------:R-:W-:-:S03]  /*dbb0*/  IABS R6, R4 ;  /* 0x0000000400067213 */ /* 0x000fc60000000000 */
        /* <DEDUP_REMOVED lines=11> */
[----:B-1----:R-:W-:Y:S01]  /*dc70*/  MOV R2, RZ ;  /* 0x000000ff00027202 */ /* 0x002fe20000000f00 */
        /* <DEDUP_REMOVED lines=30> */
.L_x_1243:
[----:B------:R-:W-:Y:S05]  /*de60*/  BSYNC B0 ;  /* 0x0000000000007941 */ /* 0x000fea0003800000 */
.L_x_1242:
        /* <DEDUP_REMOVED lines=37> */
[----:B------:R-:W-:Y:S01]  /*e0c0*/  MOV R15, R2 ;  /* 0x00000002000f7202 */ /* 0x000fe20000000f00 */
[----:B------:R-:W-:-:S07]  /*e0d0*/  IMAD.MOV.U32 R22, RZ, RZ, R3 ;  /* 0x000000ffff167224 */ /* 0x000fce00078e0003 */
.L_x_1241:
        /* <DEDUP_REMOVED lines=20> */
.L_x_1236:
        /* <DEDUP_REMOVED lines=32> */
.L_x_1247:
        /* <DEDUP_REMOVED lines=22> */
.L_x_1249:
        /* <DEDUP_REMOVED lines=13> */
.L_x_1235:
[----:B------:R-:W-:-:S06]  /*e650*/  UISETP.NE.AND UP1, UPT, UR15, 0x3, UPT ;  /* 0x000000030f00788c */ /* 0x000fcc000bf25270 */
[----:B------:R-:W-:-:S13]  /*e660*/  PLOP3.LUT P1, PT, PT, PT, UP1, 0x80, 0x0 ;  /* 0x000000000000781c */ /* 0x000fda0003f2f018 */
[----:B------:R-:W-:Y:S05]  /*e670*/  @!P1 BRA `(.L_x_1250) ;  /* 0x0000000000049947 */ /* 0x000fea0003800000 */
[----:B---3--:R-:W-:Y:S01]  /*e680*/  BPT.TRAP 0x1 ;  /* 0x000000040000795c */ /* 0x008fe20000300000 */
.L_x_1250:
[----:B------:R-:W1:Y:S01]  /*e690*/  S2R R2, SR_CgaCtaId ;  /* 0x0000000000027919 */ /* 0x000e620000008800 */
[----:B------:R-:W-:-:S04]  /*e6a0*/  MOV R3, 0x400 ;  /* 0x0000040000037802 */ /* 0x000fc80000000f00 */
[----:B-1----:R-:W-:Y:S02]  /*e6b0*/  LEA R3, R2, R3, 0x18 ;  /* 0x0000000302037211 */ /* 0x002fe400078ec0ff */
[----:B------:R-:W-:-:S03]  /*e6c0*/  SHF.L.U32 R2, R0, 0x1f, RZ ;  /* 0x0000001f00027819 */ /* 0x000fc600000006ff */
[----:B------:R-:W-:-:S04]  /*e6d0*/  IMAD R17, R16, 0x8, R3 ;  /* 0x0000000810117824 */ /* 0x000fc800078e0203 */
[----:B------:R-:W1:Y:S02]  /*e6e0*/  SYNCS.PHASECHK.TRANS64.TRYWAIT P2, [R17+URZ+0x34240], R2 ;  /* 0x03424002110075a7 */ /* 0x000e64000804017f */
[----:B-1----:R-:W-:Y:S05]  /*e6f0*/  @!P2 BRA `(.L_x_1251) ;  /* 0x00000014005ca947 */ /* 0x002fea0003800000 */
.L_x_1317:
[----:B------:R-:W-:Y:S01]  /*e700*/  ELECT P2, URZ, PT ;  /* 0x00000000003f782f */ /* 0x000fe20003840000 */
[----:B------:R-:W-:-:S12]  /*e710*/  BSSY B0, `(.L_x_1252) ;  /* 0x0000010000007945 */ /* 0x000fd80003800000 */
[----:B------:R-:W-:Y:S05]  /*e720*/  @!P2 BRA `(.L_x_1253) ;  /* 0x000000000038a947 */ /* 0x000fea0003800000 */
[----:B-1----:R-:W-:Y:S01]  /*e730*/  IMAD R2, R16, 0x10, R3 ;  /* 0x0000001010027824 */ /* 0x002fe200078e0203 */
[----:B------:R-:W-:Y:S01]  /*e740*/  MOV R14, UR23 ;  /* 0x00000017000e7c02 */ /* 0x000fe20008000f00 */
        /* <DEDUP_REMOVED lines=11> */
.L_x_1254:
[----:B--2---:R2:W-:Y:S02]  /*e800*/  SYNCS.ARRIVE.TRANS64.A1T0 RZ, [R17+URZ+0x34200], RZ ;  /* 0x034200ff11ff79a7 */ /* 0x0045e4000810003f */
.L_x_1253:
[----:B---3--:R-:W-:Y:S05]  /*e810*/  BSYNC B0 ;  /* 0x0000000000007941 */ /* 0x008fea0003800000 */
.L_x_1252:
        /* <DEDUP_REMOVED lines=9> */
.L_x_1256:
[----:B------:R-:W-:Y:S01]  /*e8b0*/  IMAD R5, R16, 0x8, R3 ;  /* 0x0000000810057824 */ /* 0x000fe200078e0203 */
[----:B------:R-:W-:-:S04]  /*e8c0*/  SHF.L.U32 R2, R0, 0x1f, RZ ;  /* 0x0000001f00027819 */ /* 0x000fc800000006ff */
[----:B------:R-:W1:Y:S02]  /*e8d0*/  SYNCS.PHASECHK.TRANS64.TRYWAIT P0, [R5+URZ+0x34240], R2 ;  /* 0x03424002050075a7 */ /* 0x000e64000800017f */
[----:B-1----:R-:W-:Y:S05]  /*e8e0*/  @!P0 BRA `(.L_x_1257) ;  /* 0x0000001000f48947 */ /* 0x002fea0003800000 */
.L_x_1318:
[----:B------:R-:W-:Y:S05]  /*e8f0*/  @!P1 BRA `(.L_x_1258) ;  /* 0x0000000000049947 */ /* 0x000fea0003800000 */
[----:B------:R-:W-:Y:S01]  /*e900*/  BPT.TRAP 0x1 ;  /* 0x000000040000795c */ /* 0x000fe20000300000 */
.L_x_1258:
        /* <DEDUP_REMOVED lines=9> */
.L_x_1319:
[----:B------:R-:W-:Y:S05]  /*e9a0*/  @!P1 BRA `(.L_x_1260) ;  /* 0x0000000000049947 */ /* 0x000fea0003800000 */
[----:B------:R-:W-:Y:S01]  /*e9b0*/  BPT.TRAP 0x1 ;  /* 0x000000040000795c */ /* 0x000fe20000300000 */
.L_x_1260:
[----:B-1----:R-:W-:-:S05]  /*e9c0*/  VIADD R0, R16, 0x1 ;  /* 0x0000000110007836 */ /* 0x002fca0000000000 */
[----:B------:R-:W-:-:S04]  /*e9d0*/  ISETP.NE.AND P0, PT, R0, 0x8, PT ;  /* 0x000000080000780c */ /* 0x000fc80003f05270 */
[----:B------:R-:W-:Y:S02]  /*e9e0*/  SEL R2, RZ, 0x1, P0 ;  /* 0x00000001ff027807 */ /* 0x000fe40000000000 */
[----:B------:R-:W-:Y:S02]  /*e9f0*/  SEL R4, R0, RZ, P0 ;  /* 0x000000ff00047207 */ /* 0x000fe40000000000 */
[----:B------:R-:W-:Y:S02]  /*ea00*/  LOP3.LUT R5, R5, R2, RZ, 0x3c, !PT ;  /* 0x0000000205057212 */ /* 0x000fe400078e3cff */
[----:B------:R-:W-:Y:S02]  /*ea10*/  LEA R7, R4, R3, 0x3 ;  /* 0x0000000304077211 */ /* 0x000fe400078e18ff */
[----:B------:R-:W-:-:S04]  /*ea20*/  SHF.L.U32 R0, R5, 0x1f, RZ ;  /* 0x0000001f05007819 */ /* 0x000fc800000006ff */
[----:B------:R-:W1:Y:S02]  /*ea30*/  SYNCS.PHASECHK.TRANS64.TRYWAIT P0, [R7+URZ+0x34240], R0 ;  /* 0x03424000070075a7 */ /* 0x000e64000800017f */
[----:B-1----:R-:W-:Y:S05]  /*ea40*/  @!P0 BRA `(.L_x_1261) ;  /* 0x0000001000c48947 */ /* 0x002fea0003800000 */
.L_x_1320:
[----:B------:R-:W-:Y:S05]  /*ea50*/  @!P1 BRA `(.L_x_1262) ;  /* 0x0000000000049947 */ /* 0x000fea0003800000 */
[----:B------:R-:W-:Y:S01]  /*ea60*/  BPT.TRAP 0x1 ;  /* 0x000000040000795c */ /* 0x000fe20000300000 */
.L_x_1262:
        /* <DEDUP_REMOVED lines=9> */
.L_x_1321:
[----:B------:R-:W-:Y:S05]  /*eb00*/  @!P1 BRA `(.L_x_1264) ;  /* 0x0000000000049947 */ /* 0x000fea0003800000 */
[----:B------:R-:W-:Y:S01]  /*eb10*/  BPT.TRAP 0x1 ;  /* 0x000000040000795c */ /* 0x000fe20000300000 */
.L_x_1264:
        /* <DEDUP_REMOVED lines=9> */
.L_x_1322:
[----:B------:R-:W-:Y:S05]  /*ebb0*/  @!P1 BRA `(.L_x_1266) ;  /* 0x0000000000049947 */ /* 0x000fea0003800000 */
[----:B------:R-:W-:Y:S01]  /*ebc0*/  BPT.TRAP 0x1 ;  /* 0x000000040000795c */ /* 0x000fe20000300000 */
.L_x_1266:
        /* <DEDUP_REMOVED lines=9> */
.L_x_1323:
[----:B------:R-:W-:Y:S05]  /*ec60*/  @!P1 BRA `(.L_x_1268) ;  /* 0x0000000000049947 */ /* 0x000fea0003800000 */
[----:B------:R-:W-:Y:S01]  /*ec70*/  BPT.TRAP 0x1 ;  /* 0x000000040000795c */ /* 0x000fe20000300000 */
.L_x_1268:
        /* <DEDUP_REMOVED lines=9> */
.L_x_1324:
[----:B------:R-:W-:Y:S05]  /*ed10*/  @!P1 BRA `(.L_x_1270) ;  /* 0x0000000000049947 */ /* 0x000fea0003800000 */
[----:B------:R-:W-:Y:S01]  /*ed20*/  BPT.TRAP 0x1 ;  /* 0x000000040000795c */ /* 0x000fe20000300000 */
.L_x_1270:
[----:B-1----:R-:W-:-:S05]  /*ed30*/  VIADD R0, R4, 0x1 ;  /* 0x0000000104007836 */ /* 0x002fca0000000000 */
[----:B------:R-:W-:-:S04]  /*ed40*/  ISETP.NE.AND P0, PT, R0, 0x8, PT ;  /* 0x000000080000780c */ /* 0x000fc80003f05270 */
[----:B------:R-:W-:Y:S02]  /*ed50*/  SEL R2, RZ, 0x1, P0 ;  /* 0x00000001ff027807 */ /* 0x000fe40000000000 */
[----:B------:R-:W-:Y:S02]  /*ed60*/  SEL R0, R0, RZ, P0 ;  /* 0x000000ff00007207 */ /* 0x000fe40000000000 */
[----:B------:R-:W-:-:S03]  /*ed70*/  LOP3.LUT R2, R5, R2, RZ, 0x3c, !PT ;  /* 0x0000000205027212 */ /* 0x000fc600078e3cff */
[----:B------:R-:W-:Y:S01]  /*ed80*/  IMAD R3, R0, 0x8, R3 ;  /* 0x0000000800037824 */ /* 0x000fe200078e0203 */
[----:B------:R-:W-:-:S07]  /*ed90*/  SHF.L.U32 R0, R2, 0x1f, RZ ;  /* 0x0000001f02007819 */ /* 0x000fce00000006ff */
.L_x_1271:
[----:B-1----:R1:W3:Y:S02]  /*eda0*/  SYNCS.PHASECHK.TRANS64.TRYWAIT P0, [R3+URZ+0x34240], R0 ;  /* 0x03424000030075a7 */ /* 0x0022e4000800017f */
[----:B---3--:R-:W-:Y:S05]  /*edb0*/  @!P0 NANOSLEEP.SYNCS 0x989680 ;  /* 0x009896800000895d */ /* 0x008fea0003900000 */
[----:B------:R-:W3:Y:S02]  /*edc0*/  @!P0 SYNCS.PHASECHK.TRANS64 P0, [R3+URZ+0x34240], R0 ;  /* 0x03424000030085a7 */ /* 0x000ee4000800007f */
[----:B---3--:R-:W-:Y:S05]  /*edd0*/  @P0 EXIT ;  /* 0x000000000000094d */ /* 0x008fea0003800000 */
[----:B------:R-:W-:Y:S05]  /*ede0*/  BRA `(.L_x_1271) ;  /* 0xfffffffc00ec7947 */ /* 0x000fea000383ffff */
.L_x_1025:
[----:B-1----:R-:W-:-:S04]  /*edf0*/  IMAD.U32 R3, RZ, RZ, UR11 ;  /* 0x0000000bff037e24 */ /* 0x002fc8000f8e00ff */
[----:B------:R1:W2:Y:S03]  /*ee00*/  SYNCS.PHASECHK.TRANS64.TRYWAIT P1, [R3+URZ+0x34200], R0 ;  /* 0x03420000030075a7 */ /* 0x0002a6000802017f */
[----:B--2---:R-:W-:Y:S05]  /*ee10*/  @!P1 NANOSLEEP.SYNCS 0x989680 ;  /* 0x009896800000995d */ /* 0x004fea0003900000 */
[----:B------:R-:W2:Y:S02]  /*ee20*/  @!P1 SYNCS.PHASECHK.TRANS64 P1, [R3+URZ+0x34200], R0 ;  /* 0x03420000030095a7 */ /* 0x000ea4000802007f */
[----:B--2---:R-:W-:Y:S05]  /*ee30*/  @!P1 BRA `(.L_x_1025) ;  /* 0xfffffffc00ec9947 */ /* 0x004fea000383ffff */
[----:B------:R-:W-:Y:S05]  /*ee40*/  BRA `(.L_x_1272) ;  /* 0xffffff4000ac7947 */ /* 0x000fea000383ffff */
.L_x_1037:
[----:B------:R-:W-:-:S06]  /*ee50*/  UIADD3 UR4, UR51, UR50, URZ ;  /* 0x0000003233047290 */ /* 0x000fcc000fffe03f */
[----:B-1----:R-:W-:-:S04]  /*ee60*/  IMAD.U32 R4, RZ, RZ, UR4 ;  /* 0x00000004ff047e24 */ /* 0x002fc8000f8e00ff */
[----:B------:R1:W2:Y:S03]  /*ee70*/  SYNCS.PHASECHK.TRANS64.TRYWAIT P0, [R4+URZ], R7 ;  /* 0x00000007040075a7 */ /* 0x0002a6000800017f */
[----:B--2---:R-:W-:Y:S05]  /*ee80*/  @!P0 NANOSLEEP.SYNCS 0x989680 ;  /* 0x009896800000895d */ /* 0x004fea0003900000 */
[----:B------:R-:W2:Y:S02]  /*ee90*/  @!P0 SYNCS.PHASECHK.TRANS64 P0, [R4+URZ], R7 ;  /* 0x00000007040085a7 */ /* 0x000ea4000800007f */
[----:B--2---:R-:W-:Y:S05]  /*eea0*/  @!P0 BRA `(.L_x_1037) ;  /* 0xfffffffc00e88947 */ /* 0x004fea000383ffff */
[----:B------:R-:W-:Y:S05]  /*eeb0*/  BRA `(.L_x_1273) ;  /* 0xffffff5000007947 */ /* 0x000fea000383ffff */
.L_x_1042:
[----:B--2---:R-:W-:-:S04]  /*eec0*/  IMAD.U32 R4, RZ, RZ, UR4 ;  /* 0x00000004ff047e24 */ /* 0x004fc8000f8e00ff */
[----:B------:R2:W3:Y:S03]  /*eed0*/  SYNCS.PHASECHK.TRANS64.TRYWAIT P0, [R4+URZ+0x34280], R3 ;  /* 0x03428003040075a7 */ /* 0x0004e6000800017f */
[----:B---3--:R-:W-:Y:S05]  /*eee0*/  @!P0 NANOSLEEP.SYNCS 0x989680 ;  /* 0x009896800000895d */ /* 0x008fea0003900000 */
[----:B------:R-:W3:Y:S02]  /*eef0*/  @!P0 SYNCS.PHASECHK.TRANS64 P0, [R4+URZ+0x34280], R3 ;  /* 0x03428003040085a7 */ /* 0x000ee4000800007f */
[----:B---3--:R-:W-:Y:S05]  /*ef00*/  @!P0 BRA `(.L_x_1042) ;  /* 0xfffffffc00ec8947 */ /* 0x008fea000383ffff */
[----:B------:R-:W-:Y:S05]  /*ef10*/  BRA `(.L_x_1041) ;  /* 0xffffff5400387947 */ /* 0x000fea000383ffff */
.L_x_1047:
[----:B--2---:R-:W-:-:S04]  /*ef20*/  IMAD.U32 R12, RZ, RZ, UR6 ;  /* 0x00000006ff0c7e24 */ /* 0x004fc8000f8e00ff */
[----:B------:R2:W3:Y:S03]  /*ef30*/  SYNCS.PHASECHK.TRANS64.TRYWAIT P0, [R12+URZ+0x34280], R5 ;  /* 0x034280050c0075a7 */ /* 0x0004e6000800017f */
[----:B---3--:R-:W-:Y:S05]  /*ef40*/  @!P0 NANOSLEEP.SYNCS 0x989680 ;  /* 0x009896800000895d */ /* 0x008fea0003900000 */
[----:B------:R-:W3:Y:S02]  /*ef50*/  @!P0 SYNCS.PHASECHK.TRANS64 P0, [R12+URZ+0x34280], R5 ;  /* 0x034280050c0085a7 */ /* 0x000ee4000800007f */
[----:B---3--:R-:W-:Y:S05]  /*ef60*/  @!P0 BRA `(.L_x_1047) ;  /* 0xfffffffc00ec8947 */ /* 0x008fea000383ffff */
[----:B------:R-:W-:Y:S05]  /*ef70*/  BRA `(.L_x_1046) ;  /* 0xffffff5c00287947 */ /* 0x000fea000383ffff */
.L_x_1053:
[----:B------:R-:W-:-:S06]  /*ef80*/  UIADD3 UR4, UR51, UR50, URZ ;  /* 0x0000003233047290 */ /* 0x000fcc000fffe03f */
[----:B-1----:R-:W-:-:S04]  /*ef90*/  IMAD.U32 R4, RZ, RZ, UR4 ;  /* 0x00000004ff047e24 */ /* 0x002fc8000f8e00ff */
[----:B------:R1:W2:Y:S03]  /*efa0*/  SYNCS.PHASECHK.TRANS64.TRYWAIT P0, [R4+URZ+0x10], R3 ;  /* 0x00001003040075a7 */ /* 0x0002a6000800017f */
[----:B--2---:R-:W-:Y:S05]  /*efb0*/  @!P0 NANOSLEEP.SYNCS 0x989680 ;  /* 0x009896800000895d */ /* 0x004fea0003900000 */
[----:B------:R-:W2:Y:S02]  /*efc0*/  @!P0 SYNCS.PHASECHK.TRANS64 P0, [R4+URZ+0x10], R3 ;  /* 0x00001003040085a7 */ /* 0x000ea4000800007f */
[----:B--2---:R-:W-:Y:S05]  /*efd0*/  @!P0 BRA `(.L_x_1053) ;  /* 0xfffffffc00e88947 */ /* 0x004fea000383ffff */
[----:B------:R-:W-:Y:S05]  /*efe0*/  BRA `(.L_x_1274) ;  /* 0xffffff6400807947 */ /* 0x000fea000383ffff */
.L_x_1065:
[----:B------:R-:W-:-:S07]  /*eff0*/  MOV R15, 0xffffffff ;  /* 0xffffffff000f7802 */ /* 0x000fce0000000f00 */
[----:B-123-5:R-:W-:Y:S05]  /*f000*/  WARPSYNC.COLLECTIVE R15, `(.L_x_1275) ;  /* 0x000000000f0c7348 */ /* 0x02efea0003c00000 */
[----:B------:R-:W-:Y:S02]  /*f010*/  ELECT P6, UR62, PT ;  /* 0x00000000003e782f */ /* 0x000fe400038c0000 */
[----:B------:R-:W-:Y:S01]  /*f020*/  MOV R14, UR62 ;  /* 0x0000003e000e7c02 */ /* 0x000fe20008000f00 */
[----:B-123-5:R-:W-:Y:S10]  /*f030*/  ENDCOLLECTIVE ;  /* 0x000000000000791b */ /* 0x02eff40003800000 */
.L_x_1275:
[----:B------:R-:W-:Y:S05]  /*f040*/  BRA `(.L_x_1276) ;  /* 0xffffff6c00047947 */ /* 0x000fea000383ffff */
.L_x_1067:
[----:B-1----:R-:W-:-:S04]  /*f050*/  IMAD.U32 R5, RZ, RZ, UR48 ;  /* 0x00000030ff057e24 */ /* 0x002fc8000f8e00ff */
[----:B------:R1:W2:Y:S03]  /*f060*/  SYNCS.PHASECHK.TRANS64.TRYWAIT P2, [R5+URZ+0x342b0], R16 ;  /* 0x0342b010050075a7 */ /* 0x0002a6000804017f */
[----:B--2---:R-:W-:Y:S05]  /*f070*/  @!P2 NANOSLEEP.SYNCS 0x989680 ;  /* 0x009896800000a95d */ /* 0x004fea0003900000 */
[----:B------:R-:W2:Y:S02]  /*f080*/  @!P2 SYNCS.PHASECHK.TRANS64 P2, [R5+URZ+0x342b0], R16 ;  /* 0x0342b0100500a5a7 */ /* 0x000ea4000804007f */
[----:B--2---:R-:W-:Y:S05]  /*f090*/  @!P2 BRA `(.L_x_1067) ;  /* 0xfffffffc00eca947 */ /* 0x004fea000383ffff */
[----:B------:R-:W-:Y:S05]  /*f0a0*/  BRA `(.L_x_1277) ;  /* 0xffffff6c001c7947 */ /* 0x000fea000383ffff */
.L_x_1073:
[----:B-1----:R-:W-:-:S04]  /*f0b0*/  IMAD.U32 R13, RZ, RZ, UR48 ;  /* 0x00000030ff0d7e24 */ /* 0x002fc8000f8e00ff */
[----:B------:R1:W2:Y:S03]  /*f0c0*/  SYNCS.PHASECHK.TRANS64.TRYWAIT P3, [R13+URZ+0x342b8], R16 ;  /* 0x0342b8100d0075a7 */ /* 0x0002a6000806017f */
[----:B--2---:R-:W-:Y:S05]  /*f0d0*/  @!P3 NANOSLEEP.SYNCS 0x989680 ;  /* 0x009896800000b95d */ /* 0x004fea0003900000 */
[----:B------:R-:W2:Y:S02]  /*f0e0*/  @!P3 SYNCS.PHASECHK.TRANS64 P3, [R13+URZ+0x342b8], R16 ;  /* 0x0342b8100d00b5a7 */ /* 0x000ea4000806007f */
[----:B--2---:R-:W-:Y:S05]  /*f0f0*/  @!P3 BRA `(.L_x_1073) ;  /* 0xfffffffc00ecb947 */ /* 0x004fea000383ffff */
[----:B------:R-:W-:Y:S05]  /*f100*/  BRA `(.L_x_1278) ;  /* 0xffffff7000807947 */ /* 0x000fea000383ffff */
.L_x_1078:
[----:B--2---:R-:W-:-:S04]  /*f110*/  IMAD.U32 R13, RZ, RZ, UR48 ;  /* 0x00000030ff0d7e24 */ /* 0x004fc8000f8e00ff */
[----:B------:R2:W3:Y:S03]  /*f120*/  SYNCS.PHASECHK.TRANS64.TRYWAIT P3, [R13+URZ+0x342c0], R16 ;  /* 0x0342c0100d0075a7 */ /* 0x0004e6000806017f */
[----:B---3--:R-:W-:Y:S05]  /*f130*/  @!P3 NANOSLEEP.SYNCS 0x989680 ;  /* 0x009896800000b95d */ /* 0x008fea0003900000 */
[----:B------:R-:W3:Y:S02]  /*f140*/  @!P3 SYNCS.PHASECHK.TRANS64 P3, [R13+URZ+0x342c0], R16 ;  /* 0x0342c0100d00b5a7 */ /* 0x000ee4000806007f */
[----:B---3--:R-:W-:Y:S05]  /*f150*/  @!P3 BRA `(.L_x_1078) ;  /* 0xfffffffc00ecb947 */ /* 0x008fea000383ffff */
[----:B------:R-:W-:Y:S05]  /*f160*/  BRA `(.L_x_1279) ;  /* 0xffffff7400c87947 */ /* 0x000fea000383ffff */
.L_x_1083:
[----:B--2---:R-:W-:-:S04]  /*f170*/  IMAD.U32 R13, RZ, RZ, UR48 ;  /* 0x00000030ff0d7e24 */ /* 0x004fc8000f8e00ff */
[----:B------:R2:W3:Y:S03]  /*f180*/  SYNCS.PHASECHK.TRANS64.TRYWAIT P3, [R13+URZ+0x342c8], R16 ;  /* 0x0342c8100d0075a7 */ /* 0x0004e6000806017f */
[----:B---3--:R-:W-:Y:S05]  /*f190*/  @!P3 NANOSLEEP.SYNCS 0x989680 ;  /* 0x009896800000b95d */ /* 0x008fea0003900000 */
[----:B------:R-:W3:Y:S02]  /*f1a0*/  @!P3 SYNCS.PHASECHK.TRANS64 P3, [R13+URZ+0x342c8], R16 ;  /* 0x0342c8100d00b5a7 */ /* 0x000ee4000806007f */
[----:B---3--:R-:W-:Y:S05]  /*f1b0*/  @!P3 BRA `(.L_x_1083) ;  /* 0xfffffffc00ecb947 */ /* 0x008fea000383ffff */
[----:B------:R-:W-:Y:S05]  /*f1c0*/  BRA `(.L_x_1280) ;  /* 0xffffff7c00107947 */ /* 0x000fea000383ffff */
.L_x_1088:
[----:B--2---:R-:W-:-:S04]  /*f1d0*/  IMAD.U32 R14, RZ, RZ, UR48 ;  /* 0x00000030ff0e7e24 */ /* 0x004fc8000f8e00ff */
[----:B------:R2:W3:Y:S03]  /*f1e0*/  SYNCS.PHASECHK.TRANS64.TRYWAIT P3, [R14+URZ+0x342b0], R13 ;  /* 0x0342b00d0e0075a7 */ /* 0x0004e6000806017f */
[----:B---3--:R-:W-:Y:S05]  /*f1f0*/  @!P3 NANOSLEEP.SYNCS 0x989680 ;  /* 0x009896800000b95d */ /* 0x008fea0003900000 */
[----:B------:R-:W3:Y:S02]  /*f200*/  @!P3 SYNCS.PHASECHK.TRANS64 P3, [R14+URZ+0x342b0], R13 ;  /* 0x0342b00d0e00b5a7 */ /* 0x000ee4000806007f */
[----:B---3--:R-:W-:Y:S05]  /*f210*/  @!P3 BRA `(.L_x_1088) ;  /* 0xfffffffc00ecb947 */ /* 0x008fea000383ffff */
[----:B------:R-:W-:Y:S05]  /*f220*/  BRA `(.L_x_1281) ;  /* 0xffffff8000607947 */ /* 0x000fea000383ffff */
.L_x_1093:
[----:B--2---:R-:W-:-:S04]  /*f230*/  IMAD.U32 R14, RZ, RZ, UR48 ;  /* 0x00000030ff0e7e24 */ /* 0x004fc8000f8e00ff */
[----:B------:R2:W3:Y:S03]  /*f240*/  SYNCS.PHASECHK.TRANS64.TRYWAIT P3, [R14+URZ+0x342b8], R13 ;  /* 0x0342b80d0e0075a7 */ /* 0x0004e6000806017f */
[----:B---3--:R-:W-:Y:S05]  /*f250*/  @!P3 NANOSLEEP.SYNCS 0x989680 ;  /* 0x009896800000b95d */ /* 0x008fea0003900000 */
[----:B------:R-:W3:Y:S02]  /*f260*/  @!P3 SYNCS.PHASECHK.TRANS64 P3, [R14+URZ+0x342b8], R13 ;  /* 0x0342b80d0e00b5a7 */ /* 0x000ee4000806007f */
[----:B---3--:R-:W-:Y:S05]  /*f270*/  @!P3 BRA `(.L_x_1093) ;  /* 0xfffffffc00ecb947 */ /* 0x008fea000383ffff */
[----:B------:R-:W-:Y:S05]  /*f280*/  BRA `(.L_x_1282) ;  /* 0xffffff8400a87947 */ /* 0x000fea000383ffff */
.L_x_1098:
[----:B--2---:R-:W-:-:S04]  /*f290*/  IMAD.U32 R14, RZ, RZ, UR48 ;  /* 0x00000030ff0e7e24 */ /* 0x004fc8000f8e00ff */
[----:B------:R2:W3:Y:S03]  /*f2a0*/  SYNCS.PHASECHK.TRANS64.TRYWAIT P3, [R14+URZ+0x342c0], R13 ;  /* 0x0342c00d0e0075a7 */ /* 0x0004e6000806017f */
[----:B---3--:R-:W-:Y:S05]  /*f2b0*/  @!P3 NANOSLEEP.SYNCS 0x989680 ;  /* 0x009896800000b95d */ /* 0x008fea0003900000 */
[----:B------:R-:W3:Y:S02]  /*f2c0*/  @!P3 SYNCS.PHASECHK.TRANS64 P3, [R14+URZ+0x342c0], R13 ;  /* 0x0342c00d0e00b5a7 */ /* 0x000ee4000806007f */
[----:B---3--:R-:W-:Y:S05]  /*f2d0*/  @!P3 BRA `(.L_x_1098) ;  /* 0xfffffffc00ecb947 */ /* 0x008fea000383ffff */
[----:B------:R-:W-:Y:S05]  /*f2e0*/  BRA `(.L_x_1283) ;  /* 0xffffff8800e87947 */ /* 0x000fea000383ffff */
.L_x_1103:
[----:B--2---:R-:W-:-:S04]  /*f2f0*/  MOV R14, UR48 ;  /* 0x00000030000e7c02 */ /* 0x004fc80008000f00 */
[----:B------:R2:W3:Y:S03]  /*f300*/  SYNCS.PHASECHK.TRANS64.TRYWAIT P3, [R14+URZ+0x342c8], R13 ;  /* 0x0342c80d0e0075a7 */ /* 0x0004e6000806017f */
[----:B---3--:R-:W-:Y:S05]  /*f310*/  @!P3 NANOSLEEP.SYNCS 0x989680 ;  /* 0x009896800000b95d */ /* 0x008fea0003900000 */
[----:B------:R-:W3:Y:S02]  /*f320*/  @!P3 SYNCS.PHASECHK.TRANS64 P3, [R14+URZ+0x342c8], R13 ;  /* 0x0342c80d0e00b5a7 */ /* 0x000ee4000806007f */
[----:B---3--:R-:W-:Y:S05]  /*f330*/  @!P3 BRA `(.L_x_1103) ;  /* 0xfffffffc00ecb947 */ /* 0x008fea000383ffff */
[----:B------:R-:W-:Y:S05]  /*f340*/  BRA `(.L_x_1284) ;  /* 0xffffff9000287947 */ /* 0x000fea000383ffff */
.L_x_1108:
[----:B--2---:R-:W-:-:S04]  /*f350*/  IMAD.U32 R3, RZ, RZ, UR4 ;  /* 0x00000004ff037e24 */ /* 0x004fc8000f8e00ff */
[----:B------:R2:W3:Y:S03]  /*f360*/  SYNCS.PHASECHK.TRANS64.TRYWAIT P2, [R3+URZ+0x34200], R0 ;  /* 0x03420000030075a7 */ /* 0x0004e6000804017f */
[----:B---3--:R-:W-:Y:S05]  /*f370*/  @!P2 NANOSLEEP.SYNCS 0x989680 ;  /* 0x009896800000a95d */ /* 0x008fea0003900000 */
[----:B------:R-:W3:Y:S02]  /*f380*/  @!P2 SYNCS.PHASECHK.TRANS64 P2, [R3+URZ+0x34200], R0 ;  /* 0x034200000300a5a7 */ /* 0x000ee4000804007f */
[----:B---3--:R-:W-:Y:S05]  /*f390*/  @!P2 BRA `(.L_x_1108) ;  /* 0xfffffffc00eca947 */ /* 0x008fea000383ffff */
[----:B------:R-:W-:Y:S05]  /*f3a0*/  BRA `(.L_x_1285) ;  /* 0xffffff9400807947 */ /* 0x000fea000383ffff */
.L_x_1112:
[----:B-1----:R-:W-:-:S04]  /*f3b0*/  IMAD.U32 R4, RZ, RZ, UR4 ;  /* 0x00000004ff047e24 */ /* 0x002fc8000f8e00ff */
[----:B------:R1:W2:Y:S03]  /*f3c0*/  SYNCS.PHASECHK.TRANS64.TRYWAIT P2, [R4+URZ+0x34200], R3 ;  /* 0x03420003040075a7 */ /* 0x0002a6000804017f */
[----:B--2---:R-:W-:Y:S05]  /*f3d0*/  @!P2 NANOSLEEP.SYNCS 0x989680 ;  /* 0x009896800000a95d */ /* 0x004fea0003900000 */
[----:B------:R-:W2:Y:S02]  /*f3e0*/  @!P2 SYNCS.PHASECHK.TRANS64 P2, [R4+URZ+0x34200], R3 ;  /* 0x034200030400a5a7 */ /* 0x000ea4000804007f */
[----:B--2---:R-:W-:Y:S05]  /*f3f0*/  @!P2 BRA `(.L_x_1112) ;  /* 0xfffffffc00eca947 */ /* 0x004fea000383ffff */
[----:B------:R-:W-:Y:S05]  /*f400*/  BRA `(.L_x_1286) ;  /* 0xffffff98001c7947 */ /* 0x000fea000383ffff */
.L_x_1130:
[----:B-1----:R-:W-:-:S04]  /*f410*/  IMAD.U32 R3, RZ, RZ, UR6 ;  /* 0x00000006ff037e24 */ /* 0x002fc8000f8e00ff */
[----:B------:R1:W2:Y:S03]  /*f420*/  SYNCS.PHASECHK.TRANS64.TRYWAIT P0, [R3+URZ+0x342f8], R0 ;  /* 0x0342f800030075a7 */ /* 0x0002a6000800017f */
[----:B--2---:R-:W-:Y:S05]  /*f430*/  @!P0 NANOSLEEP.SYNCS 0x989680 ;  /* 0x009896800000895d */ /* 0x004fea0003900000 */
[----:B------:R-:W2:Y:S02]  /*f440*/  @!P0 SYNCS.PHASECHK.TRANS64 P0, [R3+URZ+0x342f8], R0 ;  /* 0x0342f800030085a7 */ /* 0x000ea4000800007f */
[----:B--2---:R-:W-:Y:S05]  /*f450*/  @!P0 BRA `(.L_x_1130) ;  /* 0xfffffffc00ec8947 */ /* 0x004fea000383ffff */
[----:B------:R-:W-:Y:S05]  /*f460*/  BRA `(.L_x_1287) ;  /* 0xffffffa4006c7947 */ /* 0x000fea000383ffff */
.L_x_1132:
[----:B-1----:R-:W-:-:S04]  /*f470*/  IMAD.U32 R6, RZ, RZ, UR7 ;  /* 0x00000007ff067e24 */ /* 0x002fc8000f8e00ff */
[----:B------:R1:W2:Y:S03]  /*f480*/  SYNCS.PHASECHK.TRANS64.TRYWAIT P0, [R6+URZ+0x34200], R3 ;  /* 0x03420003060075a7 */ /* 0x0002a6000800017f */
[----:B--2---:R-:W-:Y:S05]  /*f490*/  @!P0 NANOSLEEP.SYNCS 0x989680 ;  /* 0x009896800000895d */ /* 0x004fea0003900000 */
[----:B------:R-:W2:Y:S02]  /*f4a0*/  @!P0 SYNCS.PHASECHK.TRANS64 P0, [R6+URZ+0x34200], R3 ;  /* 0x03420003060085a7 */ /* 0x000ea4000800007f */
[----:B--2---:R-:W-:Y:S05]  /*f4b0*/  @!P0 BRA `(.L_x_1132) ;  /* 0xfffffffc00ec8947 */ /* 0x004fea000383ffff */
[----:B------:R-:W-:Y:S05]  /*f4c0*/  BRA `(.L_x_1288) ;  /* 0xffffffa400947947 */ /* 0x000fea000383ffff */
.L_x_1138:
[----:B-1----:R-:W-:-:S04]  /*f4d0*/  IMAD.U32 R4, RZ, RZ, UR6 ;  /* 0x00000006ff047e24 */ /* 0x002fc8000f8e00ff */
[----:B------:R1:W3:Y:S03]  /*f4e0*/  SYNCS.PHASECHK.TRANS64.TRYWAIT P1, [R4+URZ+0x342d0], R3 ;  /* 0x0342d003040075a7 */ /* 0x0002e6000802017f */
[----:B---3--:R-:W-:Y:S05]  /*f4f0*/  @!P1 NANOSLEEP.SYNCS 0x989680 ;  /* 0x009896800000995d */ /* 0x008fea0003900000 */
[----:B------:R-:W3:Y:S02]  /*f500*/  @!P1 SYNCS.PHASECHK.TRANS64 P1, [R4+URZ+0x342d0], R3 ;  /* 0x0342d003040095a7 */ /* 0x000ee4000802007f */
[----:B---3--:R-:W-:Y:S05]  /*f510*/  @!P1 BRA `(.L_x_1138) ;  /* 0xfffffffc00ec9947 */ /* 0x008fea000383ffff */
[----:B------:R-:W-:Y:S05]  /*f520*/  BRA `(.L_x_1289) ;  /* 0xffffffa800407947 */ /* 0x000fea000383ffff */
.L_x_1144:
[----:B-1-3--:R-:W-:-:S04]  /*f530*/  IMAD.U32 R4, RZ, RZ, UR6 ;  /* 0x00000006ff047e24 */ /* 0x00afc8000f8e00ff */
[----:B------:R1:W3:Y:S03]  /*f540*/  SYNCS.PHASECHK.TRANS64.TRYWAIT P1, [R4+URZ+0x342d8], R3 ;  /* 0x0342d803040075a7 */ /* 0x0002e6000802017f */
[----:B---3--:R-:W-:Y:S05]  /*f550*/  @!P1 NANOSLEEP.SYNCS 0x989680 ;  /* 0x009896800000995d */ /* 0x008fea0003900000 */
[----:B------:R-:W3:Y:S02]  /*f560*/  @!P1 SYNCS.PHASECHK.TRANS64 P1, [R4+URZ+0x342d8], R3 ;  /* 0x0342d803040095a7 */ /* 0x000ee4000802007f */
[----:B---3--:R-:W-:Y:S05]  /*f570*/  @!P1 BRA `(.L_x_1144) ;  /* 0xfffffffc00ec9947 */ /* 0x008fea000383ffff */
[----:B------:R-:W-:Y:S05]  /*f580*/  BRA `(.L_x_1290) ;  /* 0xffffffa8007c7947 */ /* 0x000fea000383ffff */
.L_x_1150:
[----:B-1-34-:R-:W-:-:S04]  /*f590*/  IMAD.U32 R4, RZ, RZ, UR6 ;  /* 0x00000006ff047e24 */ /* 0x01afc8000f8e00ff */
[----:B------:R1:W3:Y:S03]  /*f5a0*/  SYNCS.PHASECHK.TRANS64.TRYWAIT P1, [R4+URZ+0x342e0], R3 ;  /* 0x0342e003040075a7 */ /* 0x0002e6000802017f */
[----:B---3--:R-:W-:Y:S05]  /*f5b0*/  @!P1 NANOSLEEP.SYNCS 0x989680 ;  /* 0x009896800000995d */ /* 0x008fea0003900000 */
[----:B------:R-:W3:Y:S02]  /*f5c0*/  @!P1 SYNCS.PHASECHK.TRANS64 P1, [R4+URZ+0x342e0], R3 ;  /* 0x0342e003040095a7 */ /* 0x000ee4000802007f */
[----:B---3--:R-:W-:Y:S05]  /*f5d0*/  @!P1 BRA `(.L_x_1150) ;  /* 0xfffffffc00ec9947 */ /* 0x008fea000383ffff */
[----:B------:R-:W-:Y:S05]  /*f5e0*/  BRA `(.L_x_1291) ;  /* 0xffffffa800c47947 */ /* 0x000fea000383ffff */
.L_x_1156:
[----:B-1-34-:R-:W-:-:S04]  /*f5f0*/  MOV R4, UR6 ;  /* 0x0000000600047c02 */ /* 0x01afc80008000f00 */
[----:B------:R1:W3:Y:S03]  /*f600*/  SYNCS.PHASECHK.TRANS64.TRYWAIT P1, [R4+URZ+0x342e8], R3 ;  /* 0x0342e803040075a7 */ /* 0x0002e6000802017f */
[----:B---3--:R-:W-:Y:S05]  /*f610*/  @!P1 NANOSLEEP.SYNCS 0x989680 ;  /* 0x009896800000995d */ /* 0x008fea0003900000 */
[----:B------:R-:W3:Y:S02]  /*f620*/  @!P1 SYNCS.PHASECHK.TRANS64 P1, [R4+URZ+0x342e8], R3 ;  /* 0x0342e803040095a7 */ /* 0x000ee4000802007f */
[----:B---3--:R-:W-:Y:S05]  /*f630*/  @!P1 BRA `(.L_x_1156) ;  /* 0xfffffffc00ec9947 */ /* 0x008fea000383ffff */
[----:B------:R-:W-:Y:S05]  /*f640*/  BRA `(.L_x_1292) ;  /* 0xffffffac00047947 */ /* 0x000fea000383ffff */
.L_x_1162:
[----:B-1----:R-:W-:-:S04]  /*f650*/  IMAD.U32 R5, RZ, RZ, UR6 ;  /* 0x00000006ff057e24 */ /* 0x002fc8000f8e00ff */
[----:B------:R1:W3:Y:S03]  /*f660*/  SYNCS.PHASECHK.TRANS64.TRYWAIT P1, [R5+URZ+0x342d0], R4 ;  /* 0x0342d004050075a7 */ /* 0x0002e6000802017f */
[----:B---3--:R-:W-:Y:S05]  /*f670*/  @!P1 NANOSLEEP.SYNCS 0x989680 ;  /* 0x009896800000995d */ /* 0x008fea0003900000 */
[----:B------:R-:W3:Y:S02]  /*f680*/  @!P1 SYNCS.PHASECHK.TRANS64 P1, [R5+URZ+0x342d0], R4 ;  /* 0x0342d004050095a7 */ /* 0x000ee4000802007f */
[----:B---3--:R-:W-:Y:S05]  /*f690*/  @!P1 BRA `(.L_x_1162) ;  /* 0xfffffffc00ec9947 */ /* 0x008fea000383ffff */
[----:B------:R-:W-:Y:S05]  /*f6a0*/  BRA `(.L_x_1293) ;  /* 0xffffffac004c7947 */ /* 0x000fea000383ffff */
.L_x_1168:
[----:B-1-3--:R-:W-:-:S04]  /*f6b0*/  IMAD.U32 R5, RZ, RZ, UR6 ;  /* 0x00000006ff057e24 */ /* 0x00afc8000f8e00ff */
[----:B------:R1:W3:Y:S03]  /*f6c0*/  SYNCS.PHASECHK.TRANS64.TRYWAIT P1, [R5+URZ+0x342d8], R4 ;  /* 0x0342d804050075a7 */ /* 0x0002e6000802017f */
[----:B---3--:R-:W-:Y:S05]  /*f6d0*/  @!P1 NANOSLEEP.SYNCS 0x989680 ;  /* 0x009896800000995d */ /* 0x008fea0003900000 */
[----:B------:R-:W3:Y:S02]  /*f6e0*/  @!P1 SYNCS.PHASECHK.TRANS64 P1, [R5+URZ+0x342d8], R4 ;  /* 0x0342d804050095a7 */ /* 0x000ee4000802007f */
[----:B---3--:R-:W-:Y:S05]  /*f6f0*/  @!P1 BRA `(.L_x_1168) ;  /* 0xfffffffc00ec9947 */ /* 0x008fea000383ffff */
[----:B------:R-:W-:Y:S05]  /*f700*/  BRA `(.L_x_1294) ;  /* 0xffffffac00807947 */ /* 0x000fea000383ffff */
.L_x_1174:
[----:B-1-34-:R-:W-:-:S04]  /*f710*/  IMAD.U32 R5, RZ, RZ, UR6 ;  /* 0x00000006ff057e24 */ /* 0x01afc8000f8e00ff */
[----:B------:R1:W3:Y:S03]  /*f720*/  SYNCS.PHASECHK.TRANS64.TRYWAIT P1, [R5+URZ+0x342e0], R4 ;  /* 0x0342e004050075a7 */ /* 0x0002e6000802017f */
[----:B---3--:R-:W-:Y:S05]  /*f730*/  @!P1 NANOSLEEP.SYNCS 0x989680 ;  /* 0x009896800000995d */ /* 0x008fea0003900000 */
[----:B------:R-:W3:Y:S02]  /*f740*/  @!P1 SYNCS.PHASECHK.TRANS64 P1, [R5+URZ+0x342e0], R4 ;  /* 0x0342e004050095a7 */ /* 0x000ee4000802007f */
[----:B---3--:R-:W-:Y:S05]  /*f750*/  @!P1 BRA `(.L_x_1174) ;  /* 0xfffffffc00ec9947 */ /* 0x008fea000383ffff */
[----:B------:R-:W-:Y:S05]  /*f760*/  BRA `(.L_x_1295) ;  /* 0xffffffac00bc7947 */ /* 0x000fea000383ffff */
.L_x_1180:
[----:B-1-34-:R-:W-:-:S04]  /*f770*/  IMAD.U32 R5, RZ, RZ, UR6 ;  /* 0x00000006ff057e24 */ /* 0x01afc8000f8e00ff */
[----:B------:R1:W3:Y:S03]  /*f780*/  SYNCS.PHASECHK.TRANS64.TRYWAIT P1, [R5+URZ+0x342e8], R4 ;  /* 0x0342e804050075a7 */ /* 0x0002e6000802017f */
[----:B---3--:R-:W-:Y:S05]  /*f790*/  @!P1 NANOSLEEP.SYNCS 0x989680 ;  /* 0x009896800000995d */ /* 0x008fea0003900000 */
[----:B------:R-:W3:Y:S02]  /*f7a0*/  @!P1 SYNCS.PHASECHK.TRANS64 P1, [R5+URZ+0x342e8], R4 ;  /* 0x0342e804050095a7 */ /* 0x000ee4000802007f */
[----:B---3--:R-:W-:Y:S05]  /*f7b0*/  @!P1 BRA `(.L_x_1180) ;  /* 0xfffffffc00ec9947 */ /* 0x008fea000383ffff */
[----:B------:R-:W-:Y:S05]  /*f7c0*/  BRA `(.L_x_1296) ;  /* 0xffffffac00ec7947 */ /* 0x000fea000383ffff */
.L_x_1195:
[----:B-1----:R-:W-:-:S04]  /*f7d0*/  IMAD.U32 R0, RZ, RZ, UR6 ;  /* 0x00000006ff007e24 */ /* 0x002fc8000f8e00ff */
[----:B------:R1:W2:Y:S03]  /*f7e0*/  SYNCS.PHASECHK.TRANS64.TRYWAIT P0, [R0+URZ+0x342d0], R3 ;  /* 0x0342d003000075a7 */ /* 0x0002a6000800017f */
[----:B--2---:R-:W-:Y:S05]  /*f7f0*/  @!P0 NANOSLEEP.SYNCS 0x989680 ;  /* 0x009896800000895d */ /* 0x004fea0003900000 */
[----:B------:R-:W2:Y:S02]  /*f800*/  @!P0 SYNCS.PHASECHK.TRANS64 P0, [R0+URZ+0x342d0], R3 ;  /* 0x0342d003000085a7 */ /* 0x000ea4000800007f */
[----:B--2---:R-:W-:Y:S05]  /*f810*/  @!P0 BRA `(.L_x_1195) ;  /* 0xfffffffc00ec8947 */ /* 0x004fea000383ffff */
[----:B------:R-:W-:Y:S05]  /*f820*/  BRA `(.L_x_1297) ;  /* 0xffffffb400707947 */ /* 0x000fea000383ffff */
.L_x_1197:
[----:B-1----:R-:W-:-:S04]  /*f830*/  IMAD.U32 R0, RZ, RZ, UR6 ;  /* 0x00000006ff007e24 */ /* 0x002fc8000f8e00ff */
[----:B------:R1:W2:Y:S03]  /*f840*/  SYNCS.PHASECHK.TRANS64.TRYWAIT P0, [R0+URZ+0x342d8], R3 ;  /* 0x0342d803000075a7 */ /* 0x0002a6000800017f */
[----:B--2---:R-:W-:Y:S05]  /*f850*/  @!P0 NANOSLEEP.SYNCS 0x989680 ;  /* 0x009896800000895d */ /* 0x004fea0003900000 */
[----:B------:R-:W2:Y:S02]  /*f860*/  @!P0 SYNCS.PHASECHK.TRANS64 P0, [R0+URZ+0x342d8], R3 ;  /* 0x0342d803000085a7 */ /* 0x000ea4000800007f */
[----:B--2---:R-:W-:Y:S05]  /*f870*/  @!P0 BRA `(.L_x_1197) ;  /* 0xfffffffc00ec8947 */ /* 0x004fea000383ffff */
[----:B------:R-:W-:Y:S05]  /*f880*/  BRA `(.L_x_1298) ;  /* 0xffffffb400687947 */ /* 0x000fea000383ffff */
.L_x_1199:
[----:B-1----:R-:W-:-:S04]  /*f890*/  IMAD.U32 R0, RZ, RZ, UR6 ;  /* 0x00000006ff007e24 */ /* 0x002fc8000f8e00ff */
[----:B------:R1:W2:Y:S03]  /*f8a0*/  SYNCS.PHASECHK.TRANS64.TRYWAIT P0, [R0+URZ+0x342e0], R3 ;  /* 0x0342e003000075a7 */ /* 0x0002a6000800017f */
[----:B--2---:R-:W-:Y:S05]  /*f8b0*/  @!P0 NANOSLEEP.SYNCS 0x989680 ;  /* 0x009896800000895d */ /* 0x004fea0003900000 */
[----:B------:R-:W2:Y:S02]  /*f8c0*/  @!P0 SYNCS.PHASECHK.TRANS64 P0, [R0+URZ+0x342e0], R3 ;  /* 0x0342e003000085a7 */ /* 0x000ea4000800007f */
[----:B--2---:R-:W-:Y:S05]  /*f8d0*/  @!P0 BRA `(.L_x_1199) ;  /* 0xfffffffc00ec8947 */ /* 0x004fea000383ffff */
[----:B------:R-:W-:Y:S05]  /*f8e0*/  BRA `(.L_x_1299) ;  /* 0xffffffb400607947 */ /* 0x000fea000383ffff */
.L_x_1211:
[----:B------:R-:W-:Y:S01]  /*f8f0*/  BSSY B1, `(.L_x_1300) ;  /* 0x0000006000017945 */ /* 0x000fe20003800000 */
[----:B------:R-:W-:-:S07]  /*f900*/  MOV R15, 0xffffffff ;  /* 0xffffffff000f7802 */ /* 0x000fce0000000f00 */
[----:B-----5:R-:W-:Y:S05]  /*f910*/  WARPSYNC.COLLECTIVE R15, `(.L_x_1301) ;  /* 0x000000000f0c7348 */ /* 0x020fea0003c00000 */
[----:B-----5:R-:W-:Y:S02]  /*f920*/  ELECT P6, UR62, PT ;  /* 0x00000000003e782f */ /* 0x020fe400038c0000 */
[----:B------:R-:W-:Y:S01]  /*f930*/  MOV R14, UR62 ;  /* 0x0000003e000e7c02 */ /* 0x000fe20008000f00 */
[----:B------:R-:W-:Y:S10]  /*f940*/  ENDCOLLECTIVE ;  /* 0x000000000000791b */ /* 0x000ff40003800000 */
.L_x_1301:
[----:B------:R-:W-:Y:S05]  /*f950*/  BSYNC B1 ;  /* 0x0000000000017941 */ /* 0x000fea0003800000 */
.L_x_1300:
[----:B------:R-:W-:Y:S05]  /*f960*/  BRA `(.L_x_1302) ;  /* 0xffffffc000547947 */ /* 0x000fea000383ffff */
.L_x_1214:
[----:B-1----:R1:W3:Y:S02]  /*f970*/  SYNCS.PHASECHK.TRANS64.TRYWAIT P0, [R9+URZ+0x34298], R6 ;  /* 0x03429806090075a7 */ /* 0x0022e4000800017f */
[----:B---3--:R-:W-:Y:S05]  /*f980*/  @!P0 NANOSLEEP.SYNCS 0x989680 ;  /* 0x009896800000895d */ /* 0x008fea0003900000 */
[----:B------:R-:W3:Y:S02]  /*f990*/  @!P0 SYNCS.PHASECHK.TRANS64 P0, [R9+URZ+0x34298], R6 ;  /* 0x03429806090085a7 */ /* 0x000ee4000800007f */
[----:B---3--:R-:W-:Y:S05]  /*f9a0*/  @!P0 BRA `(.L_x_1214) ;  /* 0xfffffffc00f08947 */ /* 0x008fea000383ffff */
[----:B------:R-:W-:Y:S05]  /*f9b0*/  BRA `(.L_x_1303) ;  /* 0xffffffc000847947 */ /* 0x000fea000383ffff */
.L_x_1219:
[----:B-1----:R1:W2:Y:S02]  /*f9c0*/  SYNCS.PHASECHK.TRANS64.TRYWAIT P0, [R8+URZ+0x34200], R5 ;  /* 0x03420005080075a7 */ /* 0x0022a4000800017f */
[----:B--2---:R-:W-:Y:S05]  /*f9d0*/  @!P0 NANOSLEEP.SYNCS 0x989680 ;  /* 0x009896800000895d */ /* 0x004fea0003900000 */
[----:B------:R-:W2:Y:S02]  /*f9e0*/  @!P0 SYNCS.PHASECHK.TRANS64 P0, [R8+URZ+0x34200], R5 ;  /* 0x03420005080085a7 */ /* 0x000ea4000800007f */
[----:B--2---:R-:W-:Y:S05]  /*f9f0*/  @!P0 BRA `(.L_x_1219) ;  /* 0xfffffffc00f08947 */ /* 0x004fea000383ffff */
[----:B------:R-:W-:Y:S05]  /*fa00*/  BRA `(.L_x_1304) ;  /* 0xffffffc400787947 */ /* 0x000fea000383ffff */
.L_x_1222:
[----:B------:R-:W-:Y:S01]  /*fa10*/  BSSY B1, `(.L_x_1305) ;  /* 0x0000006000017945 */ /* 0x000fe20003800000 */
[----:B------:R-:W-:-:S07]  /*fa20*/  IMAD.MOV.U32 R15, RZ, RZ, -0x1 ;  /* 0xffffffffff0f7424 */ /* 0x000fce00078e00ff */
[----:B-1---5:R-:W-:Y:S05]  /*fa30*/  WARPSYNC.COLLECTIVE R15, `(.L_x_1306) ;  /* 0x000000000f0c7348 */ /* 0x022fea0003c00000 */
[----:B------:R-:W-:Y:S02]  /*fa40*/  ELECT P6, UR62, PT ;  /* 0x00000000003e782f */ /* 0x000fe400038c0000 */
[----:B------:R-:W-:Y:S01]  /*fa50*/  MOV R14, UR62 ;  /* 0x0000003e000e7c02 */ /* 0x000fe20008000f00 */
[----:B-1---5:R-:W-:Y:S10]  /*fa60*/  ENDCOLLECTIVE ;  /* 0x000000000000791b */ /* 0x022ff40003800000 */
.L_x_1306:
[----:B------:R-:W-:Y:S05]  /*fa70*/  BSYNC B1 ;  /* 0x0000000000017941 */ /* 0x000fea0003800000 */
.L_x_1305:
[----:B------:R-:W-:Y:S05]  /*fa80*/  BRA `(.L_x_1307) ;  /* 0xffffffc400c07947 */ /* 0x000fea000383ffff */
.L_x_1225:
[----:B------:R-:W-:Y:S01]  /*fa90*/  BSSY B1, `(.L_x_1308) ;  /* 0x0000005000017945 */ /* 0x000fe20003800000 */
[----:B--2---:R-:W-:-:S07]  /*faa0*/  IMAD.MOV.U32 R15, RZ, RZ, -0x1 ;  /* 0xffffffffff0f7424 */ /* 0x004fce00078e00ff */
[----:B-1---5:R-:W-:Y:S05]  /*fab0*/  WARPSYNC.COLLECTIVE R15, `(.L_x_1309) ;  /* 0x000000000f087348 */ /* 0x022fea0003c00000 */
[----:B------:R-:W-:Y:S01]  /*fac0*/  NOP ;  /* 0x0000000000007918 */ /* 0x000fe20000000000 */
[----:B-1---5:R-:W-:Y:S01]  /*fad0*/  ENDCOLLECTIVE ;  /* 0x000000000000791b */ /* 0x022fe20003800000 */
.L_x_1309:
[----:B------:R-:W-:Y:S05]  /*fae0*/  BSYNC B1 ;  /* 0x0000000000017941 */ /* 0x000fea0003800000 */
.L_x_1308:
[----:B------:R-:W-:-:S07]  /*faf0*/  IMAD.MOV.U32 R15, RZ, RZ, -0x1 ;  /* 0xffffffffff0f7424 */ /* 0x000fce00078e00ff */
[----:B------:R-:W-:Y:S05]  /*fb00*/  WARPSYNC.COLLECTIVE R15, `(.L_x_1310) ;  /* 0x000000000f0c7348 */ /* 0x000fea0003c00000 */
[----:B------:R-:W-:Y:S02]  /*fb10*/  ELECT P6, UR62, PT ;  /* 0x00000000003e782f */ /* 0x000fe400038c0000 */
[----:B------:R-:W-:Y:S01]  /*fb20*/  MOV R14, UR62 ;  /* 0x0000003e000e7c02 */ /* 0x000fe20008000f00 */
[----:B------:R-:W-:Y:S10]  /*fb30*/  ENDCOLLECTIVE ;  /* 0x000000000000791b */ /* 0x000ff40003800000 */
.L_x_1310:
[----:B------:R-:W-:Y:S05]  /*fb40*/  BRA `(.L_x_1311) ;  /* 0xffffffc800e07947 */ /* 0x000fea000383ffff */
.L_x_1228:
[----:B------:R-:W-:Y:S01]  /*fb50*/  BSSY B0, `(.L_x_1312) ;  /* 0x0000006000007945 */ /* 0x000fe20003800000 */
[----:B------:R-:W-:-:S07]  /*fb60*/  IMAD.MOV.U32 R15, RZ, RZ, -0x1 ;  /* 0xffffffffff0f7424 */ /* 0x000fce00078e00ff */
[----:B-1---5:R-:W-:Y:S05]  /*fb70*/  WARPSYNC.COLLECTIVE R15, `(.L_x_1313) ;  /* 0x000000000f0c7348 */ /* 0x022fea0003c00000 */
[----:B-----5:R-:W-:Y:S02]  /*fb80*/  ELECT P6, UR62, PT ;  /* 0x00000000003e782f */ /* 0x020fe400038c0000 */
[----:B------:R-:W-:Y:S01]  /*fb90*/  MOV R14, UR62 ;  /* 0x0000003e000e7c02 */ /* 0x000fe20008000f00 */
[----:B-1----:R-:W-:Y:S10]  /*fba0*/  ENDCOLLECTIVE ;  /* 0x000000000000791b */ /* 0x002ff40003800000 */
.L_x_1313:
[----:B------:R-:W-:Y:S05]  /*fbb0*/  BSYNC B0 ;  /* 0x0000000000007941 */ /* 0x000fea0003800000 */
.L_x_1312:
[----:B------:R-:W-:Y:S05]  /*fbc0*/  BRA `(.L_x_1314) ;  /* 0xffffffcc00307947 */ /* 0x000fea000383ffff */
.L_x_1232:
[----:B-1----:R1:W2:Y:S02]  /*fbd0*/  SYNCS.PHASECHK.TRANS64.TRYWAIT P0, [R7+URZ], R4 ;  /* 0x00000004070075a7 */ /* 0x0022a4000800017f */
[----:B--2---:R-:W-:Y:S05]  /*fbe0*/  @!P0 NANOSLEEP.SYNCS 0x989680 ;  /* 0x009896800000895d */ /* 0x004fea0003900000 */
[----:B------:R-:W2:Y:S02]  /*fbf0*/  @!P0 SYNCS.PHASECHK.TRANS64 P0, [R7+URZ], R4 ;  /* 0x00000004070085a7 */ /* 0x000ea4000800007f */
[----:B--2---:R-:W-:Y:S05]  /*fc00*/  @!P0 BRA `(.L_x_1232) ;  /* 0xfffffffc00f08947 */ /* 0x004fea000383ffff */
[----:B------:R-:W-:Y:S05]  /*fc10*/  BRA `(.L_x_1315) ;  /* 0xffffffcc006c7947 */ /* 0x000fea000383ffff */
.L_x_1233:
[----:B--2---:R2:W3:Y:S02]  /*fc20*/  SYNCS.PHASECHK.TRANS64.TRYWAIT P0, [R6+URZ], R3 ;  /* 0x00000003060075a7 */ /* 0x0044e4000800017f */
[----:B---3--:R-:W-:Y:S05]  /*fc30*/  @!P0 NANOSLEEP.SYNCS 0x989680 ;  /* 0x009896800000895d */ /* 0x008fea0003900000 */
[----:B------:R-:W3:Y:S02]  /*fc40*/  @!P0 SYNCS.PHASECHK.TRANS64 P0, [R6+URZ], R3 ;  /* 0x00000003060085a7 */ /* 0x000ee4000800007f */
[----:B---3--:R-:W-:Y:S05]  /*fc50*/  @!P0 BRA `(.L_x_1233) ;  /* 0xfffffffc00f08947 */ /* 0x008fea000383ffff */
[----:B------:R-:W-:Y:S05]  /*fc60*/  BRA `(.L_x_1316) ;  /* 0xffffffcc00747947 */ /* 0x000fea000383ffff */
.L_x_1251:
[----:B-1----:R1:W2:Y:S02]  /*fc70*/  SYNCS.PHASECHK.TRANS64.TRYWAIT P2, [R17+URZ+0x34240], R2 ;  /* 0x03424002110075a7 */ /* 0x0022a4000804017f */
[----:B--2---:R-:W-:Y:S05]  /*fc80*/  @!P2 NANOSLEEP.SYNCS 0x989680 ;  /* 0x009896800000a95d */ /* 0x004fea0003900000 */
[----:B------:R-:W2:Y:S02]  /*fc90*/  @!P2 SYNCS.PHASECHK.TRANS64 P2, [R17+URZ+0x34240], R2 ;  /* 0x034240021100a5a7 */ /* 0x000ea4000804007f */
[----:B--2---:R-:W-:Y:S05]  /*fca0*/  @!P2 BRA `(.L_x_1251) ;  /* 0xfffffffc00f0a947 */ /* 0x004fea000383ffff */
[----:B------:R-:W-:Y:S05]  /*fcb0*/  BRA `(.L_x_1317) ;  /* 0xffffffe800907947 */ /* 0x000fea000383ffff */
.L_x_1257:
[----:B-1----:R1:W3:Y:S02]  /*fcc0*/  SYNCS.PHASECHK.TRANS64.TRYWAIT P0, [R5+URZ+0x34240], R2 ;  /* 0x03424002050075a7 */ /* 0x0022e4000800017f */
[----:B---3--:R-:W-:Y:S05]  /*fcd0*/  @!P0 NANOSLEEP.SYNCS 0x989680 ;  /* 0x009896800000895d */ /* 0x008fea0003900000 */
[----:B------:R-:W3:Y:S02]  /*fce0*/  @!P0 SYNCS.PHASECHK.TRANS64 P0, [R5+URZ+0x34240], R2 ;  /* 0x03424002050085a7 */ /* 0x000ee4000800007f */
[----:B---3--:R-:W-:Y:S05]  /*fcf0*/  @!P0 BRA `(.L_x_1257) ;  /* 0xfffffffc00f08947 */ /* 0x008fea000383ffff */
[----:B------:R-:W-:Y:S05]  /*fd00*/  BRA `(.L_x_1318) ;  /* 0xffffffe800f87947 */ /* 0x000fea000383ffff */
.L_x_1259:
[----:B-1----:R1:W3:Y:S02]  /*fd10*/  SYNCS.PHASECHK.TRANS64.TRYWAIT P0, [R7+URZ+0x34240], R0 ;  /* 0x03424000070075a7 */ /* 0x0022e4000800017f */
[----:B---3--:R-:W-:Y:S05]  /*fd20*/  @!P0 NANOSLEEP.SYNCS 0x989680 ;  /* 0x009896800000895d */ /* 0x008fea0003900000 */
[----:B------:R-:W3:Y:S02]  /*fd30*/  @!P0 SYNCS.PHASECHK.TRANS64 P0, [R7+URZ+0x34240], R0 ;  /* 0x03424000070085a7 */ /* 0x000ee4000800007f */
[----:B---3--:R-:W-:Y:S05]  /*fd40*/  @!P0 BRA `(.L_x_1259) ;  /* 0xfffffffc00f08947 */ /* 0x008fea000383ffff */
[----:B------:R-:W-:Y:S05]  /*fd50*/  BRA `(.L_x_1319) ;  /* 0xffffffec00107947 */ /* 0x000fea000383ffff */
.L_x_1261:
[----:B-1----:R1:W3:Y:S02]  /*fd60*/  SYNCS.PHASECHK.TRANS64.TRYWAIT P0, [R7+URZ+0x34240], R0 ;  /* 0x03424000070075a7 */ /* 0x0022e4000800017f */
[----:B---3--:R-:W-:Y:S05]  /*fd70*/  @!P0 NANOSLEEP.SYNCS 0x989680 ;  /* 0x009896800000895d */ /* 0x008fea0003900000 */
[----:B------:R-:W3:Y:S02]  /*fd80*/  @!P0 SYNCS.PHASECHK.TRANS64 P0, [R7+URZ+0x34240], R0 ;  /* 0x03424000070085a7 */ /* 0x000ee4000800007f */
[----:B---3--:R-:W-:Y:S05]  /*fd90*/  @!P0 BRA `(.L_x_1261) ;  /* 0xfffffffc00f08947 */ /* 0x008fea000383ffff */
[----:B------:R-:W-:Y:S05]  /*fda0*/  BRA `(.L_x_1320) ;  /* 0xffffffec00287947 */ /* 0x000fea000383ffff */
.L_x_1263:
[----:B-1----:R1:W3:Y:S02]  /*fdb0*/  SYNCS.PHASECHK.TRANS64.TRYWAIT P0, [R7+URZ+0x34240], R0 ;  /* 0x03424000070075a7 */ /* 0x0022e4000800017f */
[----:B---3--:R-:W-:Y:S05]  /*fdc0*/  @!P0 NANOSLEEP.SYNCS 0x989680 ;  /* 0x009896800000895d */ /* 0x008fea0003900000 */
[----:B------:R-:W3:Y:S02]  /*fdd0*/  @!P0 SYNCS.PHASECHK.TRANS64 P0, [R7+URZ+0x34240], R0 ;  /* 0x03424000070085a7 */ /* 0x000ee4000800007f */
[----:B---3--:R-:W-:Y:S05]  /*fde0*/  @!P0 BRA `(.L_x_1263) ;  /* 0xfffffffc00f08947 */ /* 0x008fea000383ffff */
[----:B------:R-:W-:Y:S05]  /*fdf0*/  BRA `(.L_x_1321) ;  /* 0xffffffec00407947 */ /* 0x000fea000383ffff */
.L_x_1265:
[----:B-1----:R1:W3:Y:S02]  /*fe00*/  SYNCS.PHASECHK.TRANS64.TRYWAIT P0, [R7+URZ+0x34240], R0 ;  /* 0x03424000070075a7 */ /* 0x0022e4000800017f */
[----:B---3--:R-:W-:Y:S05]  /*fe10*/  @!P0 NANOSLEEP.SYNCS 0x989680 ;  /* 0x009896800000895d */ /* 0x008fea0003900000 */
[----:B------:R-:W3:Y:S02]  /*fe20*/  @!P0 SYNCS.PHASECHK.TRANS64 P0, [R7+URZ+0x34240], R0 ;  /* 0x03424000070085a7 */ /* 0x000ee4000800007f */
[----:B---3--:R-:W-:Y:S05]  /*fe30*/  @!P0 BRA `(.L_x_1265) ;  /* 0xfffffffc00f08947 */ /* 0x008fea000383ffff */
[----:B------:R-:W-:Y:S05]  /*fe40*/  BRA `(.L_x_1322) ;  /* 0xffffffec00587947 */ /* 0x000fea000383ffff */
.L_x_1267:
[----:B-1----:R1:W3:Y:S02]  /*fe50*/  SYNCS.PHASECHK.TRANS64.TRYWAIT P0, [R7+URZ+0x34240], R0 ;  /* 0x03424000070075a7 */ /* 0x0022e4000800017f */
[----:B---3--:R-:W-:Y:S05]  /*fe60*/  @!P0 NANOSLEEP.SYNCS 0x989680 ;  /* 0x009896800000895d */ /* 0x008fea0003900000 */
[----:B------:R-:W3:Y:S02]  /*fe70*/  @!P0 SYNCS.PHASECHK.TRANS64 P0, [R7+URZ+0x34240], R0 ;  /* 0x03424000070085a7 */ /* 0x000ee4000800007f */
[----:B---3--:R-:W-:Y:S05]  /*fe80*/  @!P0 BRA `(.L_x_1267) ;  /* 0xfffffffc00f08947 */ /* 0x008fea000383ffff */
[----:B------:R-:W-:Y:S05]  /*fe90*/  BRA `(.L_x_1323) ;  /* 0xffffffec00707947 */ /* 0x000fea000383ffff */
.L_x_1269:
[----:B-1----:R1:W3:Y:S02]  /*fea0*/  SYNCS.PHASECHK.TRANS64.TRYWAIT P0, [R7+URZ+0x34240], R0 ;  /* 0x03424000070075a7 */ /* 0x0022e4000800017f */
[----:B---3--:R-:W-:Y:S05]  /*feb0*/  @!P0 NANOSLEEP.SYNCS 0x989680 ;  /* 0x009896800000895d */ /* 0x008fea0003900000 */
[----:B------:R-:W3:Y:S02]  /*fec0*/  @!P0 SYNCS.PHASECHK.TRANS64 P0, [R7+URZ+0x34240], R0 ;  /* 0x03424000070085a7 */ /* 0x000ee4000800007f */
[----:B---3--:R-:W-:Y:S05]  /*fed0*/  @!P0 BRA `(.L_x_1269) ;  /* 0xfffffffc00f08947 */ /* 0x008fea000383ffff */
[----:B------:R-:W-:Y:S05]  /*fee0*/  BRA `(.L_x_1324) ;  /* 0xffffffec00887947 */ /* 0x000fea000383ffff */
        .weak           $__internal_3_$__cuda_sm20_div_u64
        .type           $__internal_3_$__cuda_sm20_div_u64,@function
        .size           $__internal_3_$__cuda_sm20_div_u64,(.L_x_1248 - $__internal_3_$__cuda_sm20_div_u64)
$__internal_3_$__cuda_sm20_div_u64:
[----:B------:R-:W-:-:S04]  /*fef0*/  IMAD.MOV.U32 R27, RZ, RZ, R33 ;  /* 0x000000ffff1b7224 */ /* 0x000fc800078e0021 */
        /* <DEDUP_REMOVED lines=9> */
[----:B------:R-:W-:Y:S01]  /*ff90*/  IMAD.X R31, RZ, RZ, ~R17, P1 ;  /* 0x000000ffff1f7224 */ /* 0x000fe200008e0e11 */
[----:B------:R-:W-:-:S03]  /*ffa0*/  MOV R17, R2 ;  /* 0x0000000200117202 */ /* 0x000fc60000000f00 */
        /* <DEDUP_REMOVED lines=34> */
[----:B------:R-:W-:Y:S02]  /*101d0*/  IADD3.X R16, ~R0, UR21, RZ, P2, !PT ;  /* 0x0000001500107c10 */ /* 0x000fe400097fe5ff */
[----:B------:R-:W-:Y:S02]  /*101e0*/  IADD3 R2, P2, -R26, R27, RZ ;  /* 0x0000001b1a027210 */ /* 0x000fe40007f5e1ff */
[C---:B------:R-:W-:Y:S02]  /*101f0*/  ISETP.GE.U32.AND.EX P1, PT, R16.reuse, R33, PT, P1 ;  /* 0x000000211000720c */ /* 0x040fe40003f26110 */
[----:B------:R-:W-:Y:S01]  /*10200*/  IADD3 R0, R17, 0x1, RZ ;  /* 0x0000000111007810 */ /* 0x000fe20007ffe0ff */
[----:B------:R-:W-:Y:S01]  /*10210*/  IMAD.X R3, R16, 0x1, ~R33, P2 ;  /* 0x0000000110037824 */ /* 0x000fe200010e0e21 */
[----:B------:R-:W-:Y:S02]  /*10220*/  SEL R2, R2, R27, P1 ;  /* 0x0000001b02027207 */ /* 0x000fe40000800000 */
[----:B------:R-:W-:-:S02]  /*10230*/  SEL R17, R0, R17, P1 ;  /* 0x0000001100117207 */ /* 0x000fc40000800000 */
[----:B------:R-:W-:Y:S02]  /*10240*/  SEL R3, R3, R16, P1 ;  /* 0x0000001003037207 */ /* 0x000fe40000800000 */
[----:B------:R-:W-:Y:S01]  /*10250*/  ISETP.GE.U32.AND P1, PT, R2, R26, PT ;  /* 0x0000001a0200720c */ /* 0x000fe20003f26070 */
[----:B------:R-:W-:Y:S01]  /*10260*/  VIADD R0, R17, 0x1 ;  /* 0x0000000111007836 */ /* 0x000fe20000000000 */
[----:B------:R-:W-:Y:S01]  /*10270*/  ISETP.NE.U32.AND P2, PT, R26, RZ, PT ;  /* 0x000000ff1a00720c */ /* 0x000fe20003f45070 */
[----:B------:R-:W-:Y:S01]  /*10280*/  IMAD.MOV.U32 R2, RZ, RZ, R12 ;  /* 0x000000ffff027224 */ /* 0x000fe200078e000c */
[----:B------:R-:W-:Y:S01]  /*10290*/  ISETP.GE.U32.AND.EX P1, PT, R3, R33, PT, P1 ;  /* 0x000000210300720c */ /* 0x000fe20003f26110 */
[----:B------:R-:W-:Y:S01]  /*102a0*/  IMAD.MOV.U32 R3, RZ, RZ, 0x0 ;  /* 0x00000000ff037424 */ /* 0x000fe200078e00ff */
[----:B------:R-:W-:Y:S02]  /*102b0*/  ISETP.NE.AND.EX P2, PT, R33, RZ, PT, P2 ;  /* 0x000000ff2100720c */ /* 0x000fe40003f45320 */
[----:B------:R-:W-:-:S04]  /*102c0*/  SEL R0, R0, R17, P1 ;  /* 0x0000001100007207 */ /* 0x000fc80000800000 */
[----:B------:R-:W-:Y:S01]  /*102d0*/  SEL R0, R0, 0xffffffff, P2 ;  /* 0xffffffff00007807 */ /* 0x000fe20001000000 */
[----:B------:R-:W-:Y:S06]  /*102e0*/  RET.REL.NODEC R2 `(_ZN7cutlass13device_kernelINS_4gemm6kernel13GemmUniversalINS1_17GroupProblemShapeIN4cute5tupleIJiiiEEEEENS1_10collective13CollectiveMmaINS1_39MainloopSm90ArrayTmaGmmaWarpSpecializedILi3ENS6_IJNS5_1CILi1EEENSC_ILi2EEESD_EEENS1_40KernelPtrArrayTmaWarpSpecializedPingpongEEENS6_IJNSC_ILi128EEESI_SI_EEENS_6half_tEPNS6_IJlSD_NSC_ILi0EEEEEESK_SN_NS5_8TiledMMAINS5_8MMA_AtomIJNS5_4SM904GMMA26MMA_64x128x16_F32F16F16_SSILNSR_5MajorE0ELST_0ELNSR_7ScaleInE1ELSU_1EEEEEENS5_6LayoutINS6_IJSD_SD_SD_EEENS6_IJSL_SL_SL_EEEEENS6_IJNS5_10UnderscoreES11_S11_EEEEENS5_23SM90_TMA_LOAD_MULTICASTENS5_14ComposedLayoutINS5_7SwizzleILi3ELi4ELi3EEENS5_18smem_ptr_flag_bitsILi16EEENSX_INS6_IJNSC_ILi8EEENSC_ILi64EEEEEENS6_IJS1B_SD_EEEEEEEvNS5_8identityENS5_13SM90_TMA_LOADES1F_vS1G_EENS_8epilogue10collective18CollectiveEpilogueINS1J_30Sm90PtrArrayTmaWarpSpecializedILi4ELi2ELi16ELb1ELb0ELi2EEEJSJ_NS6_IJS1B_NSC_ILi32EEEEEESK_SN_SK_SN_NS1J_6fusion15FusionCallbacksIS1N_NS1Q_17LinearCombinationISK_fSK_fLNS_15FloatRoundStyleE2EEESJ_S1P_JEEES1H_NS15_INS16_ILi2ELi4ELi3EEES19_NSX_INS6_IJS1A_S1O_EEENS6_IJS1O_SD_EEEEEEENS5_17SM75_U32x4_LDSM_NENS5_14SM90_TMA_STOREES20_NS5_17SM90_U32x4_STSM_NENS5_9Copy_AtomIJS23_SK_EEEvEEEvvEEEEvNT_6ParamsE) ;  /* 0xfffffefc02447950 */ /* 0x000fec0003c3ffff */
.L_x_1248:
        /* <DEDUP_REMOVED lines=69> */
[----:B------:R-:W-:Y:S11]  /*10740*/  RET.REL.NODEC R2 `(_ZN7cutlass13device_kernelINS_4gemm6kernel13GemmUniversalINS1_17GroupProblemShapeIN4cute5tupleIJiiiEEEEENS1_10collective13CollectiveMmaINS1_39MainloopSm90ArrayTmaGmmaWarpSpecializedILi3ENS6_IJNS5_1CILi1EEENSC_ILi2EEESD_EEENS1_40KernelPtrArrayTmaWarpSpecializedPingpongEEENS6_IJNSC_ILi128EEESI_SI_EEENS_6half_tEPNS6_IJlSD_NSC_ILi0EEEEEESK_SN_NS5_8TiledMMAINS5_8MMA_AtomIJNS5_4SM904GMMA26MMA_64x128x16_F32F16F16_SSILNSR_5MajorE0ELST_0ELNSR_7ScaleInE1ELSU_1EEEEEENS5_6LayoutINS6_IJSD_SD_SD_EEENS6_IJSL_SL_SL_EEEEENS6_IJNS5_10UnderscoreES11_S11_EEEEENS5_23SM90_TMA_LOAD_MULTICASTENS5_14ComposedLayoutINS5_7SwizzleILi3ELi4ELi3EEENS5_18smem_ptr_flag_bitsILi16EEENSX_INS6_IJNSC_ILi8EEENSC_ILi64EEEEEENS6_IJS1B_SD_EEEEEEEvNS5_8identityENS5_13SM90_TMA_LOADES1F_vS1G_EENS_8epilogue10collective18CollectiveEpilogueINS1J_30Sm90PtrArrayTmaWarpSpecializedILi4ELi2ELi16ELb1ELb0ELi2EEEJSJ_NS6_IJS1B_NSC_ILi32EEEEEESK_SN_SK_SN_NS1J_6fusion15FusionCallbacksIS1N_NS1Q_17LinearCombinationISK_fSK_fLNS_15FloatRoundStyleE2EEESJ_S1P_JEEES1H_NS15_INS16_ILi2ELi4ELi3EEES19_NSX_INS6_IJS1A_S1O_EEENS6_IJS1O_SD_EEEEEEENS5_17SM75_U32x4_LDSM_NENS5_14SM90_TMA_STOREES20_NS5_17SM90_U32x4_STSM_NENS5_9Copy_AtomIJS23_SK_EEEvEEEvvEEEEvNT_6ParamsE) ;  /* 0xfffffef8022c7950 */ /* 0x000ff60003c3ffff */
.L_x_1325:
        /* <DEDUP_REMOVED lines=11> */
.L_x_1984:


//--------------------- .text._ZN7cutlass13device_kernelINS_4gemm6kernel13GemmUniversalINS1_17GroupProblemShapeIN4cute5tupleIJiiiEEEEENS1_10collective13CollectiveMmaINS1_39MainloopSm90ArrayTmaGmmaWarpSpecializedILi3ENS6_IJNS5_1CILi1EEENSC_ILi2EEESD_EEENS1_40KernelPtrArrayTmaWarpSpecializedPingpongEEENS6_IJNSC_ILi128EEESI_SI_EEENS_6half_tEPNS6_IJSD_lNSC_ILi0EEEEEESK_SN_NS5_8TiledMMAINS5_8MMA_AtomIJNS5_4SM904GMMA26MMA_64x128x16_F32F16F16_SSILNSR_5MajorE1ELST_1ELNSR_7ScaleInE1ELSU_1EEEEEENS5_6LayoutINS6_IJSD_SD_SD_EEENS6_IJSL_SL_SL_EEEEENS6_IJNS5_10UnderscoreES11_S11_EEEEENS5_23SM90_TMA_LOAD_MULTICASTENS5_14ComposedLayoutINS5_7SwizzleILi3ELi4ELi3EEENS5_18smem_ptr_flag_bitsILi16EEENSX_INS6_IJNSC_ILi64EEENSC_ILi8EEEEEENS6_IJSD_S1A_EEEEEEEvNS5_8identityENS5_13SM90_TMA_LOADES1F_vS1G_EENS_8epilogue10collective18CollectiveEpilogueINS1J_30Sm90PtrArrayTmaWarpSpecializedILi4ELi2ELi16ELb1ELb0ELi2EEEJSJ_NS6_IJS1A_NSC_ILi32EEEEEESK_PNS6_IJlSD_SL_EEESK_S1R_NS1J_6fusion15FusionCallbacksIS1N_NS1S_17LinearCombinationISK_fSK_fLNS_15FloatRoundStyleE2EEESJ_S1P_JEEES1H_NS15_INS16_ILi2ELi4ELi3EEES19_NSX_INS6_IJS1B_S1O_EEENS6_IJS1O_SD_EEEEEEENS5_17SM75_U32x4_LDSM_NENS5_14SM90_TMA_STOREES22_NS5_17SM90_U32x4_STSM_NENS5_9Copy_AtomIJS25_SK_EEEvEEEvvEEEEvNT_6ParamsE --------------------------
	.section	.text._ZN7cutlass13device_kernelINS_4gemm6kernel13GemmUniversalINS1_17GroupProblemShapeIN4cute5tupleIJiiiEEEEENS1_10collective13CollectiveMmaINS1_39MainloopSm90ArrayTmaGmmaWarpSpecializedILi3ENS6_IJNS5_1CILi1EEENSC_ILi2EEESD_EEENS1_40KernelPtrArrayTmaWarpSpecializedPingpongEEENS6_IJNSC_ILi128EEESI_SI_EEENS_6half_tEPNS6_IJSD_lNSC_ILi0EEEEEESK_SN_NS5_8TiledMMAINS5_8MMA_AtomIJNS5_4SM904GMMA26MMA_64x128x16_F32F16F16_SSILNSR_5MajorE1ELST_1ELNSR_7ScaleInE1ELSU_1EEEEEENS5_6LayoutINS6_IJSD_SD_SD_EEENS6_IJSL_SL_SL_EEEEENS6_IJNS5_10UnderscoreES11_S11_EEEEENS5_23SM90_TMA_LOAD_MULTICASTENS5_14ComposedLayoutINS5_7SwizzleILi3ELi4ELi3EEENS5_18smem_ptr_flag_bitsILi16EEENSX_INS6_IJNSC_ILi64EEENSC_ILi8EEEEEENS6_IJSD_S1A_EEEEEEEvNS5_8identityENS5_13SM90_TMA_LOADES1F_vS1G_EENS_8epilogue10collective18CollectiveEpilogueINS1J_30Sm90PtrArrayTmaWarpSpecializedILi4ELi2ELi16ELb1ELb0ELi2EEEJSJ_NS6_IJS1A_NSC_ILi32EEEEEESK_PNS6_IJlSD_SL_EEESK_S1R_NS1J_6fusion15FusionCallbacksIS1N_NS1S_17LinearCombinationISK_fSK_fLNS_15FloatRoundStyleE2EEESJ_S1P_JEEES1H_NS15_INS16_ILi2ELi4ELi3EEES19_NSX_INS6_IJS1B_S1O_EEENS6_IJS1O_SD_EEEEEEENS5_17SM75_U32x4_LDSM_NENS5_14SM90_TMA_STOREES22_NS5_17SM90_U32x4_STSM_NENS5_9Copy_AtomIJS25_SK_EEEvEEEvvEEEEvNT_6ParamsE,"ax",@progbits
	.align	128
.text._ZN7cutlass13device_kernelINS_4gemm6kernel13GemmUniversalINS1_17GroupProblemShapeIN4cute5tupleIJiiiEEEEENS1_10collective13CollectiveMmaINS1_39MainloopSm90ArrayTmaGmmaWarpSpecializedILi3ENS6_IJNS5_1CILi1EEENSC_ILi2EEESD_EEENS1_40KernelPtrArrayTmaWarpSpecializedPingpongEEENS6_IJNSC_ILi128EEESI_SI_EEENS_6half_tEPNS6_IJSD_lNSC_ILi0EEEEEESK_SN_NS5_8TiledMMAINS5_8MMA_AtomIJNS5_4SM904GMMA26MMA_64x128x16_F32F16F16_SSILNSR_5MajorE1ELST_1ELNSR_7ScaleInE1ELSU_1EEEEEENS5_6LayoutINS6_IJSD_SD_SD_EEENS6_IJSL_SL_SL_EEEEENS6_IJNS5_10UnderscoreES11_S11_EEEEENS5_23SM90_TMA_LOAD_MULTICASTENS5_14ComposedLayoutINS5_7SwizzleILi3ELi4ELi3EEENS5_18smem_ptr_flag_bitsILi16EEENSX_INS6_IJNSC_ILi64EEENSC_ILi8EEEEEENS6_IJSD_S1A_EEEEEEEvNS5_8identityENS5_13SM90_TMA_LOADES1F_vS1G_EENS_8epilogue10collective18CollectiveEpilogueINS1J_30Sm90PtrArrayTmaWarpSpecializedILi4ELi2ELi16ELb1ELb0ELi2EEEJSJ_NS6_IJS1A_NSC_ILi32EEEEEESK_PNS6_IJlSD_SL_EEESK_S1R_NS1J_6fusion15FusionCallbacksIS1N_NS1S_17LinearCombinationISK_fSK_fLNS_15FloatRoundStyleE2EEESJ_S1P_JEEES1H_NS15_INS16_ILi2ELi4ELi3EEES19_NSX_INS6_IJS1B_S1O_EEENS6_IJS1O_SD_EEEEEEENS5_17SM75_U32x4_LDSM_NENS5_14SM90_TMA_STOREES22_NS5_17SM90_U32x4_STSM_NENS5_9Copy_AtomIJS25_SK_EEEvEEEvvEEEEvNT_6ParamsE:
        .type           _ZN7cutlass13device_kernelINS_4gemm6kernel13GemmUniversalINS1_17GroupProblemShapeIN4cute5tupleIJiiiEEEEENS1_10collective13CollectiveMmaINS1_39MainloopSm90ArrayTmaGmmaWarpSpecializedILi3ENS6_IJNS5_1CILi1EEENSC_ILi2EEESD_EEENS1_40KernelPtrArrayTmaWarpSpecializedPingpongEEENS6_IJNSC_ILi128EEESI_SI_EEENS_6half_tEPNS6_IJSD_lNSC_ILi0EEEEEESK_SN_NS5_8TiledMMAINS5_8MMA_AtomIJNS5_4SM904GMMA26MMA_64x128x16_F32F16F16_SSILNSR_5MajorE1ELST_1ELNSR_7ScaleInE1ELSU_1EEEEEENS5_6LayoutINS6_IJSD_SD_SD_EEENS6_IJSL_SL_SL_EEEEENS6_IJNS5_10UnderscoreES11_S11_EEEEENS5_23SM90_TMA_LOAD_MULTICASTENS5_14ComposedLayoutINS5_7SwizzleILi3ELi4ELi3EEENS5_18smem_ptr_flag_bitsILi16EEENSX_INS6_IJNSC_ILi64EEENSC_ILi8EEEEEENS6_IJSD_S1A_EEEEEEEvNS5_8identityENS5_13SM90_TMA_LOADES1F_vS1G_EENS_8epilogue10collective18CollectiveEpilogueINS1J_30Sm90PtrArrayTmaWarpSpecializedILi4ELi2ELi16ELb1ELb0ELi2EEEJSJ_NS6_IJS1A_NSC_ILi32EEEEEESK_PNS6_IJlSD_SL_EEESK_S1R_NS1J_6fusion15FusionCallbacksIS1N_NS1S_17LinearCombinationISK_fSK_fLNS_15FloatRoundStyleE2EEESJ_S1P_JEEES1H_NS15_INS16_ILi2ELi4ELi3EEES19_NSX_INS6_IJS1B_S1O_EEENS6_IJS1O_SD_EEEEEEENS5_17SM75_U32x4_LDSM_NENS5_14SM90_TMA_STOREES22_NS5_17SM90_U32x4_STSM_NENS5_9Copy_AtomIJS25_SK_EEEvEEEvvEEEEvNT_6ParamsE,@function
        .size           _ZN7cutlass13device_kernelINS_4gemm6kernel13GemmUniversalINS1_17GroupProblemShapeIN4cute5tupleIJiiiEEEEENS1_10collective13CollectiveMmaINS1_39MainloopSm90ArrayTmaGmmaWarpSpecializedILi3ENS6_IJNS5_1CILi1EEENSC_ILi2EEESD_EEENS1_40KernelPtrArrayTmaWarpSpecializedPingpongEEENS6_IJNSC_ILi128EEESI_SI_EEENS_6half_tEPNS6_IJSD_lNSC_ILi0EEEEEESK_SN_NS5_8TiledMMAINS5_8MMA_AtomIJNS5_4SM904GMMA26MMA_64x128x16_F32F16F16_SSILNSR_5MajorE1ELST_1ELNSR_7ScaleInE1ELSU_1EEEEEENS5_6LayoutINS6_IJSD_SD_SD_EEENS6_IJSL_SL_SL_EEEEENS6_IJNS5_10UnderscoreES11_S11_EEEEENS5_23SM90_TMA_LOAD_MULTICASTENS5_14ComposedLayoutINS5_7SwizzleILi3ELi4ELi3EEENS5_18smem_ptr_flag_bitsILi16EEENSX_INS6_IJNSC_ILi64EEENSC_ILi8EEEEEENS6_IJSD_S1A_EEEEEEEvNS5_8identityENS5_13SM90_TMA_LOADES1F_vS1G_EENS_8epilogue10collective18CollectiveEpilogueINS1J_30Sm90PtrArrayTmaWarpSpecializedILi4ELi2ELi16ELb1ELb0ELi2EEEJSJ_NS6_IJS1A_NSC_ILi32EEEEEESK_PNS6_IJlSD_SL_EEESK_S1R_NS1J_6fusion15FusionCallbacksIS1N_NS1S_17LinearCombinationISK_fSK_fLNS_15FloatRoundStyleE2EEESJ_S1P_JEEES1H_NS15_INS16_ILi2ELi4ELi3EEES19_NSX_INS6_IJS1B_S1O_EEENS6_IJS1O_SD_EEEEEEENS5_17SM75_U32x4_LDSM_NENS5_14SM90_TMA_STOREES22_NS5_17SM90_U32x4_STSM_NENS5_9Copy_AtomIJS25_SK_EEEvEEEvvEEEEvNT_6ParamsE,(.L_x_1986 - _ZN7cutlass13device_kernelINS_4gemm6kernel13GemmUniversalINS1_17GroupProblemShapeIN4cute5tupleIJiiiEEEEENS1_10collective13CollectiveMmaINS1_39MainloopSm90ArrayTmaGmmaWarpSpecializedILi3ENS6_IJNS5_1CILi1EEENSC_ILi2EEESD_EEENS1_40KernelPtrArrayTmaWarpSpecializedPingpongEEENS6_IJNSC_ILi128EEESI_SI_EEENS_6half_tEPNS6_IJSD_lNSC_ILi0EEEEEESK_SN_NS5_8TiledMMAINS5_8MMA_AtomIJNS5_4SM904GMMA26MMA_64x128x16_F32F16F16_SSILNSR_5MajorE1ELST_1ELNSR_7ScaleInE1ELSU_1EEEEEENS5_6LayoutINS6_IJSD_SD_SD_EEENS6_IJSL_SL_SL_EEEEENS6_IJNS5_10UnderscoreES11_S11_EEEEENS5_23SM90_TMA_LOAD_MULTICASTENS5_14ComposedLayoutINS5_7SwizzleILi3ELi4ELi3EEENS5_18smem_ptr_flag_bitsILi16EEENSX_INS6_IJNSC_ILi64EEENSC_ILi8EEEEEENS6_IJSD_S1A_EEEEEEEvNS5_8identityENS5_13SM90_TMA_LOADES1F_vS1G_EENS_8epilogue10collective18CollectiveEpilogueINS1J_30Sm90PtrArrayTmaWarpSpecializedILi4ELi2ELi16ELb1ELb0ELi2EEEJSJ_NS6_IJS1A_NSC_ILi32EEEEEESK_PNS6_IJlSD_SL_EEESK_S1R_NS1J_6fusion15FusionCallbacksIS1N_NS1S_17LinearCombinationISK_fSK_fLNS_15FloatRoundStyleE2EEESJ_S1P_JEEES1H_NS15_INS16_ILi2ELi4ELi3EEES19_NSX_INS6_IJS1B_S1O_EEENS6_IJS1O_SD_EEEEEEENS5_17SM75_U32x4_LDSM_NENS5_14SM90_TMA_STOREES22_NS5_17SM90_U32x4_STSM_NENS5_9Copy_AtomIJS25_SK_EEEvEEEvvEEEEvNT_6ParamsE)
        .other          _ZN7cutlass13device_kernelINS_4gemm6kernel13GemmUniversalINS1_17GroupProblemShapeIN4cute5tupleIJiiiEEEEENS1_10collective13CollectiveMmaINS1_39MainloopSm90ArrayTmaGmmaWarpSpecializedILi3ENS6_IJNS5_1CILi1EEENSC_ILi2EEESD_EEENS1_40KernelPtrArrayTmaWarpSpecializedPingpongEEENS6_IJNSC_ILi128EEESI_SI_EEENS_6half_tEPNS6_IJSD_lNSC_ILi0EEEEEESK_SN_NS5_8TiledMMAINS5_8MMA_AtomIJNS5_4SM904GMMA26MMA_64x128x16_F32F16F16_SSILNSR_5MajorE1ELST_1ELNSR_7ScaleInE1ELSU_1EEEEEENS5_6LayoutINS6_IJSD_SD_SD_EEENS6_IJSL_SL_SL_EEEEENS6_IJNS5_10UnderscoreES11_S11_EEEEENS5_23SM90_TMA_LOAD_MULTICASTENS5_14ComposedLayoutINS5_7SwizzleILi3ELi4ELi3EEENS5_18smem_ptr_flag_bitsILi16EEENSX_INS6_IJNSC_ILi64EEENSC_ILi8EEEEEENS6_IJSD_S1A_EEEEEEEvNS5_8identityENS5_13SM90_TMA_LOADES1F_vS1G_EENS_8epilogue10collective18CollectiveEpilogueINS1J_30Sm90PtrArrayTmaWarpSpecializedILi4ELi2ELi16ELb1ELb0ELi2EEEJSJ_NS6_IJS1A_NSC_ILi32EEEEEESK_PNS6_IJlSD_SL_EEESK_S1R_NS1J_6fusion15FusionCallbacksIS1N_NS1S_17LinearCombinationISK_fSK_fLNS_15FloatRoundStyleE2EEESJ_S1P_JEEES1H_NS15_INS16_ILi2ELi4ELi3EEES19_NSX_INS6_IJS1B_S1O_EEENS6_IJS1O_SD_EEEEEEENS5_17SM75_U32x4_LDSM_NENS5_14SM90_TMA_STOREES22_NS5_17SM90_U32x4_STSM_NENS5_9Copy_AtomIJS25_SK_EEEvEEEvvEEEEvNT_6ParamsE,@"STO_CUDA_ENTRY STV_DEFAULT"
_ZN7cutlass13device_kernelINS_4gemm6kernel13GemmUniversalINS1_17GroupProblemShapeIN4cute5tupleIJiiiEEEEENS1_10collective13CollectiveMmaINS1_39MainloopSm90ArrayTmaGmmaWarpSpecializedILi3ENS6_IJNS5_1CILi1EEENSC_ILi2EEESD_EEENS1_40KernelPtrArrayTmaWarpSpecializedPingpongEEENS6_IJNSC_ILi128EEESI_SI_EEENS_6half_tEPNS6_IJSD_lNSC_ILi0EEEEEESK_SN_NS5_8TiledMMAINS5_8MMA_AtomIJNS5_4SM904GMMA26MMA_64x128x16_F32F16F16_SSILNSR_5MajorE1ELST_1ELNSR_7ScaleInE1ELSU_1EEEEEENS5_6LayoutINS6_IJSD_SD_SD_EEENS6_IJSL_SL_SL_EEEEENS6_IJNS5_10UnderscoreES11_S11_EEEEENS5_23SM90_TMA_LOAD_MULTICASTENS5_14ComposedLayoutINS5_7SwizzleILi3ELi4ELi3EEENS5_18smem_ptr_flag_bitsILi16EEENSX_INS6_IJNSC_ILi64EEENSC_ILi8EEEEEENS6_IJSD_S1A_EEEEEEEvNS5_8identityENS5_13SM90_TMA_LOADES1F_vS1G_EENS_8epilogue10collective18CollectiveEpilogueINS1J_30Sm90PtrArrayTmaWarpSpecializedILi4ELi2ELi16ELb1ELb0ELi2EEEJSJ_NS6_IJS1A_NSC_ILi32EEEEEESK_PNS6_IJlSD_SL_EEESK_S1R_NS1J_6fusion15FusionCallbacksIS1N_NS1S_17LinearCombinationISK_fSK_fLNS_15FloatRoundStyleE2EEESJ_S1P_JEEES1H_NS15_INS16_ILi2ELi4ELi3EEES19_NSX_INS6_IJS1B_S1O_EEENS6_IJS1O_SD_EEEEEEENS5_17SM75_U32x4_LDSM_NENS5_14SM90_TMA_STOREES22_NS5_17SM90_U32x4_STSM_NENS5_9Copy_AtomIJS25_SK_EEEvEEEvvEEEEvNT_6ParamsE:
        /* <DEDUP_REMOVED lines=77> */
.L_x_1326:
        /* <DEDUP_REMOVED lines=133> */
.L_x_1328:
[----:B-1----:R-:W-:Y:S05]  /*0d20*/  BSYNC B0 ;  /* 0x0000000000007941 */ /* 0x002fea0003800000 */
.L_x_1327:
        /* <DEDUP_REMOVED lines=30> */
.L_x_1329:
        /* <DEDUP_REMOVED lines=38> */
.L_x_1330:
        /* <DEDUP_REMOVED lines=75> */
.L_x_1331:
[----:B-1-3--:R-:W-:Y:S01]  /*1620*/  NOP ;  /* 0x0000000000007918 */ /* 0x00afe20000000000 */
.L_x_1332:
[----:B------:R-:W-:Y:S05]  /*1630*/  @!P3 BRA `(.L_x_1333) ;  /* 0x00000000000cb947 */ /* 0x000fea0003800000 */
[----:B------:R-:W-:Y:S01]  /*1640*/  UCGABAR_WAIT ;  /* 0x0000000000007dc7 */ /* 0x000fe20008000000 */
[----:B------:R-:W-:Y:S01]  /*1650*/  CCTL.IVALL ;  /* 0x00000000ff00798f */ /* 0x000fe20002000000 */
[----:B------:R-:W-:Y:S05]  /*1660*/  BRA `(.L_x_1334) ;  /* 0x0000000000047947 */ /* 0x000fea0003800000 */
.L_x_1333:
[----:B------:R-:W-:Y:S06]  /*1670*/  BAR.SYNC.DEFER_BLOCKING 0x0 ;  /* 0x0000000000007b1d */ /* 0x000fec0000010000 */
.L_x_1334:
        /* <DEDUP_REMOVED lines=61> */
.L_x_1339:
        /* <DEDUP_REMOVED lines=13> */
.L_x_1340:
        /* <DEDUP_REMOVED lines=35> */
.L_x_1338:
[----:B------:R-:W-:Y:S05]  /*1d50*/  BSYNC B0 ;  /* 0x0000000000007941 */ /* 0x000fea0003800000 */
.L_x_1337:
        /* <DEDUP_REMOVED lines=48> */
.L_x_1346:
[----:B------:R-:W-:Y:S02]  /*2060*/  IMAD.MOV.U32 R3, RZ, RZ, R7 ;  /* 0x000000ffff037224 */ /* 0x000fe400078e0007 */
[----:B------:R-:W-:Y:S02]  /*2070*/  VIADD R7, R7, 0x20 ;  /* 0x0000002007077836 */ /* 0x000fe40000000000 */
[----:B-----5:R-:W-:-:S03]  /*2080*/  IMAD.MOV.U32 R12, RZ, RZ, R8 ;  /* 0x000000ffff0c7224 */ /* 0x020fc600078e0008 */
[----:B-1----:R-:W-:-:S13]  /*2090*/  ISETP.GE.AND P5, PT, R7, R0, PT ;  /* 0x000000000700720c */ /* 0x002fda0003fa6270 */
[----:B------:R-:W1:Y:S01]  /*20a0*/  @!P5 LDC.64 R26, c[0x0][0x918] ;  /* 0x00024600ff1adb82 */ /* 0x000e620000000a00 */
[----:B------:R-:W-:Y:S01]  /*20b0*/  @!P5 IADD3 R17, R3, 0x20, RZ ;  /* 0x000000200311d810 */ /* 0x000fe20007ffe0ff */
        /* <DEDUP_REMOVED lines=27> */
[----:B------:R-:W-:Y:S01]  /*2270*/  IMAD.WIDE.U32 R4, R33, UR12, RZ ;  /* 0x0000000c21047c25 */ /* 0x000fe2000f8e00ff */
[----:B------:R-:W-:-:S03]  /*2280*/  IADD3.X R29, RZ, RZ, RZ, P5, !PT ;  /* 0x000000ffff1d7210 */ /* 0x000fc60002ffe4ff */
[----:B------:R-:W-:Y:S01]  /*2290*/  IMAD.MOV.U32 R28, RZ, RZ, R27 ;  /* 0x000000ffff1c7224 */ /* 0x000fe200078e001b */
[----:B------:R-:W-:-:S05]  /*22a0*/  IADD3 RZ, P5, R5, R26, RZ ;  /* 0x0000001a05ff7210 */ /* 0x000fca0007fbe0ff */
[----:B------:R-:W-:-:S04]  /*22b0*/  IMAD.WIDE.U32.X R4, R31, UR13, R28, P5 ;  /* 0x0000000d1f047c25 */ /* 0x000fc8000a8e041c */
[----:B------:R-:W-:Y:S02]  /*22c0*/  IMAD.MOV.U32 R18, RZ, RZ, R4 ;  /* 0x000000ffff127224 */ /* 0x000fe400078e0004 */
[----:B------:R-:W-:-:S07]  /*22d0*/  IMAD.MOV.U32 R31, RZ, RZ, R5 ;  /* 0x000000ffff1f7224 */ /* 0x000fce00078e0005 */
.L_x_1344:
        /* <DEDUP_REMOVED lines=12> */
.L_x_1345:
        /* <DEDUP_REMOVED lines=22> */
[----:B------:R-:W-:Y:S01]  /*2500*/  @!P5 IADD3 R12, R12, -R35, RZ ;  /* 0x800000230c0cd210 */ /* 0x000fe20007ffe0ff */
[----:B-1----:R-:W-:Y:S02]  /*2510*/  VIADD R4, R27, 0xffffffe ;  /* 0x0ffffffe1b047836 */ /* 0x002fe40000000000 */
[----:B------:R-:W-:Y:S02]  /*2520*/  IMAD.MOV R27, RZ, RZ, -R31 ;  /* 0x000000ffff1b7224 */ /* 0x000fe400078e0a1f */
[----:B------:R1:W2:Y:S02]  /*2530*/  F2I.FTZ.U32.TRUNC.NTZ R5, R4 ;  /* 0x0000000400057305 */ /* 0x0002a4000021f000 */
[----:B-1----:R-:W-:Y:S02]  /*2540*/  IMAD.MOV.U32 R4, RZ, RZ, RZ ;  /* 0x000000ffff047224 */ /* 0x002fe400078e00ff */
        /* <DEDUP_REMOVED lines=9> */
[----:B------:R-:W-:Y:S02]  /*25e0*/  @!P5 IADD3 R12, R12, -R35, RZ ;  /* 0x800000230c0cd210 */ /* 0x000fe40007ffe0ff */
        /* <DEDUP_REMOVED lines=19> */
.L_x_1343:
[----:B------:R-:W-:Y:S05]  /*2720*/  BSYNC B0 ;  /* 0x0000000000007941 */ /* 0x000fea0003800000 */
.L_x_1342:
[----:B------:R-:W1:Y:S04]  /*2730*/  SHFL.UP PT, R17, R30, 0x1, RZ ;  /* 0x042000001e117989 */ /* 0x000e6800000e00ff */
[----:B------:R-:W2:Y:S01]  /*2740*/  SHFL.UP PT, R12, R33, 0x1, RZ ;  /* 0x04200000210c7989 */ /* 0x000ea200000e00ff */
[----:B-1----:R-:W-:Y:S02]  /*2750*/  SEL R17, R17, RZ, P6 ;  /* 0x000000ff11117207 */ /* 0x002fe40003000000 */
[----:B--2---:R-:W-:Y:S02]  /*2760*/  SEL R12, R12, RZ, P6 ;  /* 0x000000ff0c0c7207 */ /* 0x004fe40003000000 */
[----:B------:R-:W-:-:S04]  /*2770*/  IADD3 R18, P5, R17, R30, RZ ;  /* 0x0000001e11127210 */ /* 0x000fc80007fbe0ff */
[----:B------:R-:W-:Y:S01]  /*2780*/  IADD3.X R29, R12, R33, RZ, P5, !PT ;  /* 0x000000210c1d7210 */ /* 0x000fe20002ffe4ff */
        /* <DEDUP_REMOVED lines=32> */
.L_x_1341:
        /* <DEDUP_REMOVED lines=19> */
[----:B---3--:R-:W-:Y:S02]  /*2ac0*/  R2UR UR6, R28 ;  /* 0x000000001c0672ca */ /* 0x008fe400000e0000 */
[----:B----4-:R-:W-:-:S13]  /*2ad0*/  MOV R7, R2 ;  /* 0x0000000200077202 */ /* 0x010fda0000000f00 */
.L_x_1336:
        /* <DEDUP_REMOVED lines=26> */
[----:B-----5:R-:W-:Y:S05]  /*2c80*/  CALL.REL.NOINC `($__internal_4_$__cuda_sm20_div_u64) ;  /* 0x000000d000a87944 */ /* 0x020fea0003c00000 */
[----:B------:R-:W-:-:S04]  /*2c90*/  IMAD.MOV R12, RZ, RZ, -R0 ;  /* 0x000000ffff0c7224 */ /* 0x000fc800078e0a00 */
[----:B------:R-:W-:Y:S01]  /*2ca0*/  IMAD R12, R26, R12, UR13 ;  /* 0x0000000d1a0c7e24 */ /* 0x000fe2000f8e020c */
[----:B------:R-:W-:Y:S06]  /*2cb0*/  BRA `(.L_x_1348) ;  /* 0x0000000000507947 */ /* 0x000fec0003800000 */
.L_x_1347:
        /* <DEDUP_REMOVED lines=13> */
[----:B------:R-:W-:Y:S01]  /*2d90*/  @P1 IADD3 R3, R3, -R26, RZ ;  /* 0x8000001a03031210 */ /* 0x000fe20007ffe0ff */
[----:B------:R-:W-:-:S03]  /*2da0*/  @P1 VIADD R0, R0, 0x1 ;  /* 0x0000000100001836 */ /* 0x000fc60000000000 */
[----:B------:R-:W-:-:S13]  /*2db0*/  ISETP.GE.U32.AND P2, PT, R3, R26, PT ;  /* 0x0000001a0300720c */ /* 0x000fda0003f46070 */
[----:B------:R-:W-:Y:S01]  /*2dc0*/  @P2 VIADD R0, R0, 0x1 ;  /* 0x0000000100002836 */ /* 0x000fe20000000000 */
[----:B------:R-:W-:-:S05]  /*2dd0*/  @!P3 LOP3.LUT R0, RZ, R26, RZ, 0x33, !PT ;  /* 0x0000001aff00b212 */ /* 0x000fca00078e33ff */
[----:B------:R-:W-:-:S04]  /*2de0*/  IMAD.MOV R12, RZ, RZ, -R0 ;  /* 0x000000ffff0c7224 */ /* 0x000fc800078e0a00 */
[----:B------:R-:W-:-:S07]  /*2df0*/  IMAD R12, R26, R12, UR13 ;  /* 0x0000000d1a0c7e24 */ /* 0x000fce000f8e020c */
.L_x_1348:
        /* <DEDUP_REMOVED lines=17> */
[----:B------:R-:W-:Y:S01]  /*2f10*/  @!P1 IMAD.MOV.U32 R16, RZ, RZ, R17 ;  /* 0x000000ffff109224 */ /* 0x000fe200078e0011 */
[----:B------:R-:W-:-:S07]  /*2f20*/  @!P1 MOV R17, R12 ;  /* 0x0000000c00119202 */ /* 0x000fce0000000f00 */
.L_x_1335:
        /* <DEDUP_REMOVED lines=24> */
.L_x_1350:
[----:B------:R-:W-:Y:S01]  /*30b0*/  UMOV UR11, 0x400 ;  /* 0x00000400000b7882 */ /* 0x000fe20000000000 */
[----:B------:R-:W-:Y:S01]  /*30c0*/  SHF.L.U32 R0, RZ, 0x1f, RZ ;  /* 0x0000001fff007819 */ /* 0x000fe200000006ff */
[----:B---3--:R-:W-:-:S09]  /*30d0*/  ULEA UR11, UR43, UR11, 0x18 ;  /* 0x0000000b2b0b7291 */ /* 0x008fd2000f8ec03f */
[----:B------:R-:W1:Y:S02]  /*30e0*/  SYNCS.PHASECHK.TRANS64.TRYWAIT P1, [UR11+0x34200], R0 ;  /* 0x03420000ff0075a7 */ /* 0x000e64000802014b */
[----:B-1----:R-:W-:Y:S05]  /*30f0*/  @!P1 BRA `(.L_x_1351) ;  /* 0x000000bc004c9947 */ /* 0x002fea0003800000 */
.L_x_1598:
        /* <DEDUP_REMOVED lines=12> */
.L_x_1352:
        /* <DEDUP_REMOVED lines=16> */
.L_x_1349:
[----:B------:R-:W-:-:S04]  /*32c0*/  IMAD.WIDE.U32 R28, R26, 0xc, R28 ;  /* 0x0000000c1a1c7825 */ /* 0x000fc800078e001c */
[----:B------:R-:W-:Y:S02]  /*32d0*/  IMAD R27, R27, 0xc, RZ ;  /* 0x0000000c1b1b7824 */ /* 0x000fe400078e02ff */
[----:B------:R-:W-:-:S03]  /*32e0*/  IMAD.MOV.U32 R26, RZ, RZ, R28 ;  /* 0x000000ffff1a7224 */ /* 0x000fc600078e001c */
[----:B------:R-:W-:-:S05]  /*32f0*/  IADD3 R27, R29, R27, RZ ;  /* 0x0000001b1d1b7210 */ /* 0x000fca0007ffe0ff */
[----:B-1----:R1:W5:Y:S04]  /*3300*/  LDG.E R3, desc[UR38][R26.64+0x4] ;  /* 0x000004261a037981 */ /* 0x002368000c1e1900 */
[----:B------:R1:W5:Y:S01]  /*3310*/  LDG.E R0, desc[UR38][R26.64] ;  /* 0x000000261a007981 */ /* 0x000362000c1e1900 */
[----:B------:R-:W-:-:S13]  /*3320*/  PLOP3.LUT P1, PT, PT, PT, UP1, 0x80, 0x0 ;  /* 0x000000000000781c */ /* 0x000fda0003f2f018 */
[----:B-1----:R-:W-:Y:S05]  /*3330*/  @!P1 BRA `(.L_x_1353) ;  /* 0x0000005c00cc9947 */ /* 0x002fea0003800000 */
[----:B------:R-:W-:-:S06]  /*3340*/  UISETP.GT.U32.AND UP0, UPT, UR18, 0x1, UPT ;  /* 0x000000011200788c */ /* 0x000fcc000bf04070 */
[----:B------:R-:W-:-:S13]  /*3350*/  PLOP3.LUT P0, PT, PT, PT, UP0, 0x80, 0x0 ;  /* 0x000000000000781c */ /* 0x000fda0003f0f008 */
[----:B---3--:R-:W-:Y:S05]  /*3360*/  @P0 EXIT ;  /* 0x000000000000094d */ /* 0x008fea0003800000 */
.L_x_1354:
        /* <DEDUP_REMOVED lines=44> */
.L_x_1357:
[----:B------:R-:W-:Y:S05]  /*3630*/  BSYNC B0 ;  /* 0x0000000000007941 */ /* 0x000fea0003800000 */
.L_x_1356:
[----:B------:R-:W-:Y:S01]  /*3640*/  UISETP.NE.AND UP0, UPT, UR26, 0x1, UPT ;  /* 0x000000011a00788c */ /* 0x000fe2000bf05270 */
[----:B------:R-:W-:Y:S01]  /*3650*/  NOP ;  /* 0x0000000000007918 */ /* 0x000fe20000000000 */
[----:B------:R-:W-:Y:S01]  /*3660*/  ULDC UR5, c[0x0][0x884] ;  /* 0x0002210000057ab9 */ /* 0x000fe20000000800 */
[----:B------:R-:W-:Y:S01]  /*3670*/  ULDC.64 UR36, c[0x0][0x800] ;  /* 0x0002000000247ab9 */ /* 0x000fe20000000a00 */
[----:B------:R-:W-:-:S04]  /*3680*/  USEL UR5, UR5, URZ, UP0 ;  /* 0x0000003f05057287 */ /* 0x000fc80008000000 */
[----:B------:R-:W-:-:S04]  /*3690*/  UIADD3 UR5, UR4, UR5, URZ ;  /* 0x0000000504057290 */ /* 0x000fc8000fffe03f */
[----:B------:R-:W-:-:S12]  /*36a0*/  UIMAD.WIDE UR36, UR5, 0x80, UR36 ;  /* 0x00000080052478a5 */ /* 0x000fd8000f8e0224 */
.L_x_1355:
        /* <DEDUP_REMOVED lines=47> */
.L_x_1360:
[----:B------:R-:W-:Y:S05]  /*39a0*/  BSYNC B0 ;  /* 0x0000000000007941 */ /* 0x000fea0003800000 */
.L_x_1359:
[----:B------:R-:W-:Y:S01]  /*39b0*/  ELECT P0, URZ, PT ;  /* 0x00000000003f782f */ /* 0x000fe20003800000 */
[----:B------:R-:W-:Y:S01]  /*39c0*/  NOP ;  /* 0x0000000000007918 */ /* 0x000fe20000000000 */
[----:B------:R-:W-:Y:S11]  /*39d0*/  BSSY B0, `(.L_x_1361) ;  /* 0x0000004000007945 */ /* 0x000ff60003800000 */
[----:B------:R-:W-:Y:S05]  /*39e0*/  @!P0 BRA `(.L_x_1362) ;  /* 0x0000000000088947 */ /* 0x000fea0003800000 */
[----:B------:R0:W-:Y:S01]  /*39f0*/  UTMACMDFLUSH ;  /* 0x00000000000079b7 */ /* 0x0001e20000000000 */
[----:B------:R-:W-:-:S04]  /*3a00*/  DEPBAR.LE SB0, 0x0 ;  /* 0x000080000000791a */ /* 0x000fc80000000000 */
.L_x_1362:
[----:B------:R-:W-:Y:S05]  /*3a10*/  BSYNC B0 ;  /* 0x0000000000007941 */ /* 0x000fea0003800000 */
.L_x_1361:
        /* <DEDUP_REMOVED lines=10> */
[----:B------:R-:W-:Y:S02]  /*3ac0*/  IADD3 R3, R0, 0x34580, R3 ;  /* 0x0003458000037810 */ /* 0x000fe40007ffe003 */
[----:B------:R-:W-:-:S04]  /*3ad0*/  IADD3.X R5, RZ, UR37, RZ, P0, !PT ;  /* 0x00000025ff057c10 */ /* 0x000fc800087fe4ff */
[----:B------:R-:W1:Y:S04]  /*3ae0*/  LDS R3, [R3] ;  /* 0x0000000003037984 */ /* 0x000e680000000800 */
[----:B-1----:R1:W5:Y:S02]  /*3af0*/  ATOMG.E.EXCH.STRONG.GPU PT, RZ, [R4], R3 ;  /* 0x0000000304ff73a8 */ /* 0x00236400041ee100 */
.L_x_1358:
        /* <DEDUP_REMOVED lines=23> */
[----:B------:R-:W-:Y:S01]  /*3c70*/  ULOP3.LUT UR47, UR42, 0x1, URZ, 0xfc, !UPT ;  /* 0x000000012a2f7892 */ /* 0x000fe2000f8efc3f */
[----:B------:R-:W-:Y:S01]  /*3c80*/  IMAD R24, R24, 0x100, R5 ;  /* 0x0000010018187824 */ /* 0x000fe200078e0205 */
[----:B------:R-:W-:Y:S01]  /*3c90*/  LOP3.LUT R5, R3, 0x7fffffe, RZ, 0xc0, !PT ;  /* 0x07fffffe03057812 */ /* 0x000fe200078ec0ff */
[----:B------:R-:W-:Y:S01]  /*3ca0*/  IMAD.SHL.U32 R3, R14, 0x8, RZ ;  /* 0x000000080e037824 */ /* 0x000fe200078e00ff */
[----:B---3--:R-:W-:Y:S01]  /*3cb0*/  ULEA UR48, UR58, UR48, 0x18 ;  /* 0x000000303a307291 */ /* 0x008fe2000f8ec03f */
[----:B------:R-:W-:Y:S01]  /*3cc0*/  LOP3.LUT R4, R4, 0xc0, RZ, 0xc0, !PT ;  /* 0x000000c004047812 */ /* 0x000fe200078ec0ff */
[----:B------:R-:W-:Y:S01]  /*3cd0*/  IMAD.MOV.U32 R154, RZ, RZ, RZ ;  /* 0x000000ffff9a7224 */ /* 0x000fe200078e00ff */
[----:B------:R-:W-:Y:S01]  /*3ce0*/  SEL R155, R155, 0xfffffff0, !P0 ;  /* 0xfffffff09b9b7807 */ /* 0x000fe20004000000 */
[----:B------:R-:W-:Y:S01]  /*3cf0*/  IMAD.IADD R5, R0, 0x1, -R5 ;  /* 0x0000000100057824 */ /* 0x000fe200078e0a05 */
[----:B------:R-:W-:Y:S01]  /*3d00*/  LOP3.LUT R3, R4, 0x8, R3, 0xf8, !PT ;  /* 0x0000000804037812 */ /* 0x000fe200078ef803 */
[----:B------:R-:W-:Y:S01]  /*3d10*/  UIADD3 UR50, UR48, 0x34300, URZ ;  /* 0x0003430030327890 */ /* 0x000fe2000fffe03f */
[----:B------:R-:W-:Y:S01]  /*3d20*/  SHF.R.U32.HI R4, RZ, 0x3, R4 ;  /* 0x00000003ff047819 */ /* 0x000fe20000011604 */
[----:B------:R-:W-:Y:S01]  /*3d30*/  UIADD3 UR49, UR48, 0x80, URZ ;  /* 0x0000008030317890 */ /* 0x000fe2000fffe03f */
[----:B------:R-:W-:Y:S01]  /*3d40*/  LEA R5, R5, R24, 0x5 ;  /* 0x0000001805057211 */ /* 0x000fe200078e28ff */
[----:B------:R-:W-:Y:S01]  /*3d50*/  UIADD3 UR5, UR51, UR50, URZ ;  /* 0x0000003233057290 */ /* 0x000fe2000fffe03f */
[----:B------:R-:W-:Y:S01]  /*3d60*/  LOP3.LUT R4, R3, R4, RZ, 0x3c, !PT ;  /* 0x0000000403047212 */ /* 0x000fe200078e3cff */
[----:B------:R-:W-:Y:S01]  /*3d70*/  @!UP1 UIADD3 UR49, UR48, URZ, URZ ;  /* 0x0000003f30319290 */ /* 0x000fe2000fffe03f */
[----:B------:R-:W-:Y:S01]  /*3d80*/  IMAD.MOV.U32 R0, RZ, RZ, 0x1 ;  /* 0x00000001ff007424 */ /* 0x000fe200078e00ff */
[----:B------:R-:W-:Y:S01]  /*3d90*/  ULOP3.LUT UR54, UR59, 0x1, URZ, 0xfc, !UPT ;  /* 0x000000013b367892 */ /* 0x000fe2000f8efc3f */
[----:B------:R-:W-:Y:S01]  /*3da0*/  IMAD.U32 R156, RZ, RZ, UR4 ;  /* 0x00000004ff9c7e24 */ /* 0x000fe2000f8e00ff */
[----:B------:R-:W-:Y:S01]  /*3db0*/  ULOP3.LUT UR56, UR61, 0x1, URZ, 0xfc, !UPT ;  /* 0x000000013d387892 */ /* 0x000fe2000f8efc3f */
[----:B------:R-:W-:Y:S01]  /*3dc0*/  IMAD.IADD R152, R5, 0x1, R4 ;  /* 0x0000000105987824 */ /* 0x000fe200078e0204 */
[----:B------:R-:W-:Y:S01]  /*3dd0*/  ULOP3.LUT UR57, UR51, 0x8, URZ, 0xc, !UPT ;  /* 0x0000000833397892 */ /* 0x000fe2000f8e0c3f */
[----:B------:R-:W-:Y:S01]  /*3de0*/  IMAD.U32 R3, RZ, RZ, UR5 ;  /* 0x00000005ff037e24 */ /* 0x000fe2000f8e00ff */
[----:B------:R-:W-:-:S02]  /*3df0*/  ULOP3.LUT UR55, UR55, 0x18, URZ, 0x3c, !UPT ;  /* 0x0000001837377892 */ /* 0x000fc4000f8e3c3f */
[----:B------:R-:W-:-:S12]  /*3e00*/  UIADD3 UR49, UR49, 0x34580, URZ ;  /* 0x0003458031317890 */ /* 0x000fd8000fffe03f */
.L_x_1446:
[----:B--2---:R-:W1:Y:S02]  /*3e10*/  LDC.64 R4, c[0x0][0x290] ;  /* 0x0000a400ff047b82 */ /* 0x004e640000000a00 */
[----:B-1----:R-:W-:-:S05]  /*3e20*/  IMAD.WIDE R4, R18, 0xc, R4 ;  /* 0x0000000c12047825 */ /* 0x002fca00078e0204 */
[----:B------:R-:W2:Y:S01]  /*3e30*/  LDG.E R8, desc[UR38][R4.64+0x8] ;  /* 0x0000082604087981 */ /* 0x000ea2000c1e1900 */
[----:B------:R-:W-:Y:S01]  /*3e40*/  SHF.L.U32 R7, R156, 0x1f, RZ ;  /* 0x0000001f9c077819 */ /* 0x000fe200000006ff */
[----:B------:R-:W-:Y:S01]  /*3e50*/  IMAD.MOV.U32 R157, RZ, RZ, R18 ;  /* 0x000000ffff9d7224 */ /* 0x000fe200078e0012 */
[----:B------:R-:W-:-:S04]  /*3e60*/  MOV R10, UR50 ;  /* 0x00000032000a7c02 */ /* 0x000fc80008000f00 */
[----:B------:R-:W1:Y:S01]  /*3e70*/  SYNCS.PHASECHK.TRANS64.TRYWAIT P0, [R10+UR51], R7 ;  /* 0x000000070a0075a7 */ /* 0x000e620008000173 */
[----:B--2---:R-:W-:-:S05]  /*3e80*/  VIADD R3, R8, 0x7f ;  /* 0x0000007f08037836 */ /* 0x004fca0000000000 */
[----:B------:R-:W-:-:S04]  /*3e90*/  SHF.R.S32.HI R6, RZ, 0x1f, R3 ;  /* 0x0000001fff067819 */ /* 0x000fc80000011403 */
[----:B------:R-:W-:Y:S01]  /*3ea0*/  LEA.HI R6, R6, R3, RZ, 0x7 ;  /* 0x0000000306067211 */ /* 0x000fe200078f38ff */
[----:B-1----:R-:W-:Y:S06]  /*3eb0*/  @!P0 BRA `(.L_x_1363) ;  /* 0x000000ac00f48947 */ /* 0x002fec0003800000 */
.L_x_1599:
        /* <DEDUP_REMOVED lines=75> */
.L_x_1365:
[----:B------:R-:W-:Y:S01]  /*4370*/  ULEA UR4, UR40, UR48, 0x3 ;  /* 0x0000003028047291 */ /* 0x000fe2000f8e183f */
[----:B------:R-:W-:-:S05]  /*4380*/  IMAD.U32 R3, RZ, RZ, UR41 ;  /* 0x00000029ff037e24 */ /* 0x000fca000f8e00ff */
[----:B------:R-:W-:-:S04]  /*4390*/  SHF.L.U32 R3, R3, 0x1f, RZ ;  /* 0x0000001f03037819 */ /* 0x000fc800000006ff */
[----:B------:R1:W2:Y:S01]  /*43a0*/  SYNCS.PHASECHK.TRANS64.TRYWAIT P0, [UR4+0x34280], R3 ;  /* 0x03428003ff0075a7 */ /* 0x0002a20008000144 */
[----:B------:R-:W-:Y:S05]  /*43b0*/  @!P1 BRA `(.L_x_1366) ;  /* 0x0000000000049947 */ /* 0x000fea0003800000 */
[----:B------:R-:W-:Y:S01]  /*43c0*/  BPT.TRAP 0x1 ;  /* 0x000000040000795c */ /* 0x000fe20000300000 */
.L_x_1366:
[----:B--2---:R-:W-:Y:S05]  /*43d0*/  @P0 BRA `(.L_x_1367) ;  /* 0x0000000000080947 */ /* 0x004fea0003800000 */
[----:B------:R-:W2:Y:S02]  /*43e0*/  SYNCS.PHASECHK.TRANS64.TRYWAIT P0, [UR4+0x34280], R3 ;  /* 0x03428003ff0075a7 */ /* 0x000ea40008000144 */
[----:B--2---:R-:W-:Y:S05]  /*43f0*/  @!P0 BRA `(.L_x_1368) ;  /* 0x000000a800c08947 */ /* 0x004fea0003800000 */
.L_x_1367:
        /* <DEDUP_REMOVED lines=13> */
[----:B------:R-:W-:Y:S01]  /*44d0*/  HGMMA.64x128x16.F32 R88, gdesc[UR8].tnspA.tnspB, RZ, !UPT, gsb0 ;  /* 0x61e00000085879f0 */ /* 0x000fe2000c0008ff */
[----:B------:R-:W-:Y:S01]  /*44e0*/  UIADD3 UR8, UR5, 0x400, URZ ;  /* 0x0000040005087890 */ /* 0x000fe2000fffe03f */
[----:B------:R-:W-:Y:S01]  /*44f0*/  UMOV UR9, 0x40000040 ;  /* 0x4000004000097882 */ /* 0x000fe20000000000 */
[----:B------:R-:W-:Y:S02]  /*4500*/  WARPGROUP.DEPBAR.LE gsb0, 0x0 ;  /* 0x00008000000079c5 */ /* 0x000fe40000010000 */
[----:B------:R-:W-:-:S07]  /*4510*/  WARPGROUP.ARRIVE ;  /* 0x00000000000079c5 */ /* 0x000fce0000000000 */
[----:B------:R-:W-:Y:S01]  /*4520*/  HGMMA.64x128x16.F32 R24, gdesc[UR8].tnspA.tnspB, RZ, !UPT, gsb0 ;  /* 0x61e00000081879f0 */ /* 0x000fe2000c0008ff */
[----:B------:R-:W-:Y:S02]  /*4530*/  UIADD3 UR8, UR5, 0x80, URZ ;  /* 0x0000008005087890 */ /* 0x000fe4000fffe03f */
[----:B------:R-:W-:Y:S01]  /*4540*/  UIADD3 UR10, UR4, 0x80, URZ ;  /* 0x00000080040a7890 */ /* 0x000fe2000fffe03f */
[----:B------:R-:W-:Y:S01]  /*4550*/  UMOV UR9, 0x40000040 ;  /* 0x4000004000097882 */ /* 0x000fe20000000000 */
[----:B------:R-:W-:Y:S01]  /*4560*/  UMOV UR11, 0x40000040 ;  /* 0x40000040000b7882 */ /* 0x000fe20000000000 */
[----:B------:R-:W-:Y:S02]  /*4570*/  WARPGROUP.DEPBAR.LE gsb0, 0x0 ;  /* 0x00008000000079c5 */ /* 0x000fe40000010000 */
[----:B------:R-:W-:-:S06]  /*4580*/  WARPGROUP.ARRIVE ;  /* 0x00000000000079c5 */ /* 0x000fcc0000000000 */
[----:B------:R-:W-:Y:S01]  /*4590*/  HGMMA.64x128x16.F32 R88, gdesc[UR8].tnspA.tnspB, R88, gsb0 ;  /* 0x61e00000085879f0 */ /* 0x000fe20008000858 */
[----:B------:R-:W-:Y:S01]  /*45a0*/  UIADD3 UR8, UR5, 0x480, URZ ;  /* 0x0000048005087890 */ /* 0x000fe2000fffe03f */
[----:B------:R-:W-:Y:S01]  /*45b0*/  UMOV UR9, 0x40000040 ;  /* 0x4000004000097882 */ /* 0x000fe20000000000 */
[----:B------:R-:W-:Y:S02]  /*45c0*/  WARPGROUP.DEPBAR.LE gsb0, 0x0 ;  /* 0x00008000000079c5 */ /* 0x000fe40000010000 */
[----:B------:R-:W-:-:S07]  /*45d0*/  WARPGROUP.ARRIVE ;  /* 0x00000000000079c5 */ /* 0x000fce0000000000 */
[----:B------:R-:W-:Y:S01]  /*45e0*/  HGMMA.64x128x16.F32 R24, gdesc[UR8].tnspA.tnspB, R24, gsb0 ;  /* 0x61e00000081879f0 */ /* 0x000fe20008000818 */
        /* <DEDUP_REMOVED lines=78> */
[----:B------:R-:W-:Y:S03]  /*4ad0*/  HGMMA.64x128x16.F32 R24, gdesc[UR8].tnspA.tnspB, R24, gsb0 ;  /* 0x61e00000081879f0 */ /* 0x000fe60008000818 */
[----:B------:R-:W-:Y:S02]  /*4ae0*/  WARPGROUP.DEPBAR.LE gsb0, 0x0 ;  /* 0x00008000000079c5 */ /* 0x000fe40000010000 */
.L_x_1364:
[----:B-12---:R-:W-:-:S05]  /*4af0*/  VIMNMX R3, R6, 0x1, PT ;  /* 0x0000000106037848 */ /* 0x006fca0003fe0100 */
[----:B------:R-:W-:-:S05]  /*4b00*/  IMAD.IADD R6, R6, 0x1, -R3 ;  /* 0x0000000106067824 */ /* 0x000fca00078e0a03 */
[----:B------:R-:W-:-:S13]  /*4b10*/  ISETP.GE.AND P0, PT, R6, 0x1, PT ;  /* 0x000000010600780c */ /* 0x000fda0003f06270 */
[----:B------:R-:W-:Y:S05]  /*4b20*/  @!P0 BRA `(.L_x_1369) ;  /* 0x0000000800348947 */ /* 0x000fea0003800000 */
[----:B------:R-:W-:Y:S01]  /*4b30*/  IMAD.MOV.U32 R3, RZ, RZ, R6 ;  /* 0x000000ffff037224 */ /* 0x000fe200078e0006 */
[----:B------:R-:W-:-:S07]  /*4b40*/  MOV R4, UR40 ;  /* 0x0000002800047c02 */ /* 0x000fce0008000f00 */
.L_x_1376:
[----:B------:R-:W-:-:S06]  /*4b50*/  UISETP.NE.AND UP0, UPT, UR47, 0x3, UPT ;  /* 0x000000032f00788c */ /* 0x000fcc000bf05270 */
[----:B------:R-:W-:-:S13]  /*4b60*/  PLOP3.LUT P1, PT, PT, PT, UP0, 0x80, 0x0 ;  /* 0x000000000000781c */ /* 0x000fda0003f2f008 */
[----:B------:R-:W-:Y:S05]  /*4b70*/  @!P1 BRA `(.L_x_1370) ;  /* 0x0000000000049947 */ /* 0x000fea0003800000 */
[----:B------:R-:W-:Y:S01]  /*4b80*/  BPT.TRAP 0x1 ;  /* 0x000000040000795c */ /* 0x000fe20000300000 */
.L_x_1370:
[----:B------:R-:W-:Y:S01]  /*4b90*/  ULEA UR6, UR5, UR48, 0x3 ;  /* 0x0000003005067291 */ /* 0x000fe2000f8e183f */
[----:B------:R-:W-:-:S08]  /*4ba0*/  SHF.L.U32 R5, R7, 0x1f, RZ ;  /* 0x0000001f07057819 */ /* 0x000fd000000006ff */
[----:B------:R1:W2:Y:S01]  /*4bb0*/  SYNCS.PHASECHK.TRANS64.TRYWAIT P0, [UR6+0x34280], R5 ;  /* 0x03428005ff0075a7 */ /* 0x0002a20008000146 */
[----:B------:R-:W-:Y:S05]  /*4bc0*/  @!P1 BRA `(.L_x_1371) ;  /* 0x0000000000049947 */ /* 0x000fea0003800000 */
[----:B------:R-:W-:Y:S01]  /*4bd0*/  BPT.TRAP 0x1 ;  /* 0x000000040000795c */ /* 0x000fe20000300000 */
.L_x_1371:
[----:B--2---:R-:W-:Y:S05]  /*4be0*/  @P0 BRA `(.L_x_1372) ;  /* 0x0000000000080947 */ /* 0x004fea0003800000 */
[----:B------:R-:W2:Y:S02]  /*4bf0*/  SYNCS.PHASECHK.TRANS64.TRYWAIT P0, [UR6+0x34280], R5 ;  /* 0x03428005ff0075a7 */ /* 0x000ea40008000146 */
[----:B--2---:R-:W-:Y:S05]  /*4c00*/  @!P0 BRA `(.L_x_1373) ;  /* 0x000000a000d48947 */ /* 0x004fea0003800000 */
.L_x_1372:
        /* <DEDUP_REMOVED lines=14> */
[----:B------:R-:W-:Y:S01]  /*4cf0*/  HGMMA.64x128x16.F32 R88, gdesc[UR8].tnspA.tnspB, R88, UP0, gsb0 ;  /* 0x61e00000085879f0 */ /* 0x000fe2000b800858 */
[----:B------:R-:W-:Y:S01]  /*4d00*/  UIADD3 UR8, UR7, 0x400, URZ ;  /* 0x0000040007087890 */ /* 0x000fe2000fffe03f */
[----:B------:R-:W-:Y:S01]  /*4d10*/  UMOV UR9, 0x40000040 ;  /* 0x4000004000097882 */ /* 0x000fe20000000000 */
[----:B------:R-:W-:Y:S02]  /*4d20*/  WARPGROUP.DEPBAR.LE gsb0, 0x0 ;  /* 0x00008000000079c5 */ /* 0x000fe40000010000 */
[----:B------:R-:W-:-:S07]  /*4d30*/  WARPGROUP.ARRIVE ;  /* 0x00000000000079c5 */ /* 0x000fce0000000000 */
[----:B------:R-:W-:Y:S01]  /*4d40*/  HGMMA.64x128x16.F32 R24, gdesc[UR8].tnspA.tnspB, R24, UP0, gsb0 ;  /* 0x61e00000081879f0 */ /* 0x000fe2000b800818 */
[----:B------:R-:W-:Y:S02]  /*4d50*/  UIADD3 UR8, UR7, 0x80, URZ ;  /* 0x0000008007087890 */ /* 0x000fe4000fffe03f */
[----:B------:R-:W-:Y:S01]  /*4d60*/  UIADD3 UR10, UR6, 0x80, URZ ;  /* 0x00000080060a7890 */ /* 0x000fe2000fffe03f */
[----:B------:R-:W-:Y:S01]  /*4d70*/  UMOV UR9, 0x40000040 ;  /* 0x4000004000097882 */ /* 0x000fe20000000000 */
[----:B------:R-:W-:Y:S01]  /*4d80*/  UMOV UR11, 0x40000040 ;  /* 0x40000040000b7882 */ /* 0x000fe20000000000 */
[----:B------:R-:W-:Y:S02]  /*4d90*/  WARPGROUP.DEPBAR.LE gsb0, 0x0 ;  /* 0x00008000000079c5 */ /* 0x000fe40000010000 */
[----:B------:R-:W-:-:S06]  /*4da0*/  WARPGROUP.ARRIVE ;  /* 0x00000000000079c5 */ /* 0x000fcc0000000000 */
        /* <DEDUP_REMOVED lines=77> */
[----:B------:R-:W-:Y:S03]  /*5280*/  HGMMA.64x128x16.F32 R24, gdesc[UR8].tnspA.tnspB, R24, UP0, gsb0 ;  /* 0x61e00000081879f0 */ /* 0x000fe6000b800818 */
[----:B------:R-:W-:Y:S02]  /*5290*/  WARPGROUP.DEPBAR.LE gsb0, 0x0 ;  /* 0x00008000000079c5 */ /* 0x000fe40000010000 */
[----:B------:R-:W-:Y:S05]  /*52a0*/  @!P1 BRA `(.L_x_1374) ;  /* 0x0000000000049947 */ /* 0x000fea0003800000 */
[----:B------:R-:W-:Y:S01]  /*52b0*/  BPT.TRAP 0x1 ;  /* 0x000000040000795c */ /* 0x000fe20000300000 */
.L_x_1374:
        /* <DEDUP_REMOVED lines=9> */
.L_x_1375:
        /* <DEDUP_REMOVED lines=11> */
.L_x_1369:
        /* <DEDUP_REMOVED lines=8> */
.L_x_1378:
        /* <DEDUP_REMOVED lines=13> */
.L_x_1377:
        /* <DEDUP_REMOVED lines=8> */
.L_x_1600:
        /* <DEDUP_REMOVED lines=15> */
.L_x_1380:
        /* <DEDUP_REMOVED lines=13> */
[----:B------:R-:W-:Y:S01]  /*5790*/  MOV R5, UR5 ;  /* 0x0000000500057c02 */ /* 0x000fe20008000f00 */
        /* <DEDUP_REMOVED lines=10> */
.L_x_1382:
[----:B------:R-:W1:Y:S01]  /*5840*/  LDC.64 R16, c[0x4][R16] ;  /* 0x0100000010107b82 */ /* 0x000e620000000a00 */
[----:B------:R-:W-:Y:S01]  /*5850*/  ULDC.64 UR4, c[0x4][0x160] ;  /* 0x0100580000047ab9 */ /* 0x000fe20000000a00 */
[----:B------:R-:W-:Y:S01]  /*5860*/  ULDC.64 UR6, c[0x4][0x0] ;  /* 0x0100000000067ab9 */ /* 0x000fe20000000a00 */
[----:B------:R-:W-:Y:S01]  /*5870*/  MOV R4, UR4 ;  /* 0x0000000400047c02 */ /* 0x000fe20008000f00 */
[----:B------:R-:W-:Y:S01]  /*5880*/  IMAD.U32 R5, RZ, RZ, UR5 ;  /* 0x00000005ff057e24 */ /* 0x000fe2000f8e00ff */
[----:B------:R-:W-:Y:S01]  /*5890*/  ULDC.64 UR4, c[0x4][0x168] ;  /* 0x01005a0000047ab9 */ /* 0x000fe20000000a00 */
[----:B------:R-:W-:Y:S01]  /*58a0*/  IMAD.U32 R10, RZ, RZ, UR6 ;  /* 0x00000006ff0a7e24 */ /* 0x000fe2000f8e00ff */
[----:B------:R-:W-:Y:S01]  /*58b0*/  MOV R13, RZ ;  /* 0x000000ff000d7202 */ /* 0x000fe20000000f00 */
[----:B------:R-:W-:Y:S02]  /*58c0*/  IMAD.U32 R6, RZ, RZ, UR4 ;  /* 0x00000004ff067e24 */ /* 0x000fe4000f8e00ff */
[----:B------:R-:W-:-:S02]  /*58d0*/  IMAD.U32 R7, RZ, RZ, UR5 ;  /* 0x00000005ff077e24 */ /* 0x000fc4000f8e00ff */
[----:B------:R-:W-:Y:S02]  /*58e0*/  IMAD.U32 R11, RZ, RZ, UR7 ;  /* 0x00000007ff0b7e24 */ /* 0x000fe4000f8e00ff */
[----:B------:R-:W-:Y:S02]  /*58f0*/  IMAD.MOV.U32 R8, RZ, RZ, 0x70 ;  /* 0x00000070ff087424 */ /* 0x000fe400078e00ff */
[----:B------:R-:W-:-:S07]  /*5900*/  IMAD.MOV.U32 R12, RZ, RZ, 0x1 ;  /* 0x00000001ff0c7424 */ /* 0x000fce00078e00ff */
[----:B------:R-:W-:-:S07]  /*5910*/  LEPC R20, `(.L_x_1381) ;  /* 0x000000001014794e */ /* 0x000fce0000000000 */
[----:B-1----:R-:W-:Y:S05]  /*5920*/  CALL.ABS.NOINC R16 ;  /* 0x0000000010007343 */ /* 0x002fea0003c00000 */
.L_x_1381:
        /* <DEDUP_REMOVED lines=9> */
.L_x_1383:
        /* <DEDUP_REMOVED lines=10> */
.L_x_1385:
[----:B------:R-:W-:Y:S02]  /*5a60*/  ULDC UR4, c[0x0][0x580] ;  /* 0x0001600000047ab9 */ /* 0x000fe40000000800 */
[----:B------:R-:W-:-:S07]  /*5a70*/  IMAD.U32 R0, RZ, RZ, UR4 ;  /* 0x00000004ff007e24 */ /* 0x000fce000f8e00ff */
.L_x_1384:
        /* <DEDUP_REMOVED lines=9> */
.L_x_1386:
        /* <DEDUP_REMOVED lines=10> */
.L_x_1388:
[----:B------:R-:W-:Y:S02]  /*5bb0*/  ULDC UR4, c[0x0][0x5a8] ;  /* 0x00016a0000047ab9 */ /* 0x000fe40000000800 */
[----:B-1----:R-:W-:-:S07]  /*5bc0*/  IMAD.U32 R3, RZ, RZ, UR4 ;  /* 0x00000004ff037e24 */ /* 0x002fce000f8e00ff */
.L_x_1387:
[----:B------:R-:W-:Y:S01]  /*5bd0*/  ISETP.GT.U32.AND P0, PT, R153, 0x3e, PT ;  /* 0x0000003e9900780c */ /* 0x000fe20003f04070 */
[----:B------:R-:W-:Y:S01]  /*5be0*/  BSSY B0, `(.L_x_1389) ;  /* 0x0000007000007945 */ /* 0x000fe20003800000 */
[----:B------:R-:W-:-:S11]  /*5bf0*/  PRMT R8, RZ, 0x7610, R8 ;  /* 0x00007610ff087816 */ /* 0x000fd60000000008 */
[----:B------:R-:W-:Y:S05]  /*5c00*/  @P0 BRA `(.L_x_1390) ;  /* 0x0000000000100947 */ /* 0x000fea0003800000 */
[----:B------:R-:W-:-:S03]  /*5c10*/  UMOV UR4, 0xffffffff ;  /* 0xffffffff00047882 */ /* 0x000fc60000000000 */
[----:B------:R-:W-:Y:S05]  /*5c20*/  BRA.DIV UR4, `(.L_x_1391) ;  /* 0x0000009604007947 */ /* 0x000fea000b800000 */
[----:B------:R-:W-:-:S13]  /*5c30*/  ELECT P6, URZ, PT ;  /* 0x00000000003f782f */ /* 0x000fda00038c0000 */
.L_x_1602:
[----:B------:R-:W-:-:S07]  /*5c40*/  SEL R8, RZ, 0x1, !P6 ;  /* 0x00000001ff087807 */ /* 0x000fce0007000000 */
.L_x_1390:
[----:B------:R-:W-:Y:S05]  /*5c50*/  BSYNC B0 ;  /* 0x0000000000007941 */ /* 0x000fea0003800000 */
.L_x_1389:
[----:B-123--:R-:W-:-:S05]  /*5c60*/  IMAD.U32 R4, RZ, RZ, UR56 ;  /* 0x00000038ff047e24 */ /* 0x00efca000f8e00ff */
[----:B------:R-:W-:-:S13]  /*5c70*/  ISETP.NE.AND P0, PT, R4, 0x3, PT ;  /* 0x000000030400780c */ /* 0x000fda0003f05270 */
[----:B------:R-:W-:Y:S05]  /*5c80*/  @!P0 BRA `(.L_x_1392) ;  /* 0x0000000000048947 */ /* 0x000fea0003800000 */
[----:B------:R-:W-:Y:S01]  /*5c90*/  BPT.TRAP 0x1 ;  /* 0x000000040000795c */ /* 0x000fe20000300000 */
.L_x_1392:
[----:B------:R-:W-:Y:S01]  /*5ca0*/  SHF.L.U32 R16, RZ, 0x1f, RZ ;  /* 0x0000001fff107819 */ /* 0x000fe200000006ff */
[----:B------:R-:W-:Y:S01]  /*5cb0*/  IMAD.MOV.U32 R4, RZ, RZ, RZ ;  /* 0x000000ffff047224 */ /* 0x000fe200078e00ff */
[----:B-----5:R-:W-:Y:S02]  /*5cc0*/  FSETP.NEU.AND P1, PT, R0, RZ, PT ;  /* 0x000000ff0000720b */ /* 0x020fe40003f2d000 */
[----:B------:R-:W1:Y:S11]  /*5cd0*/  SYNCS.PHASECHK.TRANS64.TRYWAIT P2, [UR48+0x342b0], R16 ;  /* 0x0342b010ff0075a7 */ /* 0x000e760008040170 */
[----:B------:R-:W-:Y:S01]  /*5ce0*/  @P1 LEA R12, R152, UR48, 0x1 ;  /* 0x00000030980c1c11 */ /* 0x000fe2000f8e08ff */
[----:B-1----:R-:W-:Y:S06]  /*5cf0*/  @!P2 BRA `(.L_x_1393) ;  /* 0x0000009000e4a947 */ /* 0x002fec0003800000 */
.L_x_1603:
        /* <DEDUP_REMOVED lines=17> */
.L_x_1395:
[----:B------:R-:W-:Y:S05]  /*5e10*/  BSYNC B0 ;  /* 0x0000000000007941 */ /* 0x000fea0003800000 */
.L_x_1394:
        /* <DEDUP_REMOVED lines=69> */
.L_x_1397:
[----:B------:R-:W-:Y:S05]  /*6270*/  BSYNC B0 ;  /* 0x0000000000007941 */ /* 0x000fea0003800000 */
.L_x_1396:
[----:B-1----:R-:W-:Y:S01]  /*6280*/  IADD3 R12, R18, 0x30000, RZ ;  /* 0x00030000120c7810 */ /* 0x002fe20007ffe0ff */
[----:B------:R-:W-:Y:S04]  /*6290*/  BAR.SYNC.DEFER_BLOCKING 0x1, 0x80 ;  /* 0x0042000000007b1d */ /* 0x000fe80000010000 */
[----:B------:R-:W-:Y:S02]  /*62a0*/  IMAD R12, R155, 0x2, R12 ;  /* 0x000000029b0c7824 */ /* 0x000fe400078e020c */
[----:B------:R-:W-:Y:S05]  /*62b0*/  @!P0 BRA `(.L_x_1398) ;  /* 0x0000000000048947 */ /* 0x000fea0003800000 */
[----:B------:R-:W-:Y:S01]  /*62c0*/  BPT.TRAP 0x1 ;  /* 0x000000040000795c */ /* 0x000fe20000300000 */
.L_x_1398:
[----:B------:R-:W1:Y:S02]  /*62d0*/  SYNCS.PHASECHK.TRANS64.TRYWAIT P3, [UR48+0x342b8], R16 ;  /* 0x0342b810ff0075a7 */ /* 0x000e640008060170 */
[----:B-1----:R-:W-:Y:S05]  /*62e0*/  @!P3 BRA `(.L_x_1399) ;  /* 0x0000008c0080b947 */ /* 0x002fea0003800000 */
.L_x_1604:
        /* <DEDUP_REMOVED lines=77> */
.L_x_1401:
[----:B------:R-:W-:Y:S05]  /*67c0*/  BSYNC B0 ;  /* 0x0000000000007941 */ /* 0x000fea0003800000 */
.L_x_1400:
[----:B------:R-:W-:Y:S06]  /*67d0*/  BAR.SYNC.DEFER_BLOCKING 0x1, 0x80 ;  /* 0x0042000000007b1d */ /* 0x000fec0000010000 */
[----:B------:R-:W-:Y:S05]  /*67e0*/  @!P0 BRA `(.L_x_1402) ;  /* 0x0000000000048947 */ /* 0x000fea0003800000 */
[----:B------:R-:W-:Y:S01]  /*67f0*/  BPT.TRAP 0x1 ;  /* 0x000000040000795c */ /* 0x000fe20000300000 */
.L_x_1402:
[----:B------:R-:W-:-:S04]  /*6800*/  UIADD3 UR4, UR48, 0x342d0, URZ ;  /* 0x000342d030047890 */ /* 0x000fc8000fffe03f */
[----:B------:R-:W-:-:S09]  /*6810*/  UPRMT UR8, UR58, 0x654, UR4 ;  /* 0x000006543a087896 */ /* 0x000fd20008000004 */
[----:B------:R-:W-:Y:S01]  /*6820*/  SYNCS.ARRIVE.TRANS64.RED.A1T0 RZ, [UR8], RZ ;  /* 0x000000ffffff79a7 */ /* 0x000fe20008100408 */
[----:B------:R-:W-:Y:S05]  /*6830*/  @!P0 BRA `(.L_x_1403) ;  /* 0x0000000000048947 */ /* 0x000fea0003800000 */
[----:B------:R-:W-:Y:S01]  /*6840*/  BPT.TRAP 0x1 ;  /* 0x000000040000795c */ /* 0x000fe20000300000 */
.L_x_1403:
[----:B------:R-:W2:Y:S02]  /*6850*/  SYNCS.PHASECHK.TRANS64.TRYWAIT P3, [UR48+0x342c0], R16 ;  /* 0x0342c010ff0075a7 */ /* 0x000ea40008060170 */
[----:B--2---:R-:W-:Y:S05]  /*6860*/  @!P3 BRA `(.L_x_1404) ;  /* 0x000000880038b947 */ /* 0x004fea0003800000 */
.L_x_1605:
        /* <DEDUP_REMOVED lines=77> */
.L_x_1406:
[----:B------:R-:W-:Y:S05]  /*6d40*/  BSYNC B0 ;  /* 0x0000000000007941 */ /* 0x000fea0003800000 */
.L_x_1405:
[----:B------:R-:W-:Y:S06]  /*6d50*/  BAR.SYNC.DEFER_BLOCKING 0x1, 0x80 ;  /* 0x0042000000007b1d */ /* 0x000fec0000010000 */
[----:B------:R-:W-:Y:S05]  /*6d60*/  @!P0 BRA `(.L_x_1407) ;  /* 0x0000000000048947 */ /* 0x000fea0003800000 */
[----:B------:R-:W-:Y:S01]  /*6d70*/  BPT.TRAP 0x1 ;  /* 0x000000040000795c */ /* 0x000fe20000300000 */
.L_x_1407:
[----:B------:R-:W-:-:S04]  /*6d80*/  UIADD3 UR4, UR48, 0x342d8, URZ ;  /* 0x000342d830047890 */ /* 0x000fc8000fffe03f */
[----:B------:R-:W-:-:S09]  /*6d90*/  UPRMT UR9, UR58, 0x654, UR4 ;  /* 0x000006543a097896 */ /* 0x000fd20008000004 */
[----:B------:R-:W-:Y:S01]  /*6da0*/  SYNCS.ARRIVE.TRANS64.RED.A1T0 RZ, [UR9], RZ ;  /* 0x000000ffffff79a7 */ /* 0x000fe20008100409 */
[----:B------:R-:W-:Y:S05]  /*6db0*/  @!P0 BRA `(.L_x_1408) ;  /* 0x0000000000048947 */ /* 0x000fea0003800000 */
[----:B------:R-:W-:Y:S01]  /*6dc0*/  BPT.TRAP 0x1 ;  /* 0x000000040000795c */ /* 0x000fe20000300000 */
.L_x_1408:
[----:B------:R-:W2:Y:S02]  /*6dd0*/  SYNCS.PHASECHK.TRANS64.TRYWAIT P3, [UR48+0x342c8], R16 ;  /* 0x0342c810ff0075a7 */ /* 0x000ea40008060170 */
[----:B--2---:R-:W-:Y:S05]  /*6de0*/  @!P3 BRA `(.L_x_1409) ;  /* 0x0000008000f0b947 */ /* 0x004fea0003800000 */
.L_x_1606:
        /* <DEDUP_REMOVED lines=77> */
.L_x_1411:
[----:B------:R-:W-:Y:S05]  /*72c0*/  BSYNC B0 ;  /* 0x0000000000007941 */ /* 0x000fea0003800000 */
.L_x_1410:
[----:B------:R-:W-:Y:S06]  /*72d0*/  BAR.SYNC.DEFER_BLOCKING 0x1, 0x80 ;  /* 0x0042000000007b1d */ /* 0x000fec0000010000 */
[----:B------:R-:W-:Y:S05]  /*72e0*/  @!P0 BRA `(.L_x_1412) ;  /* 0x0000000000048947 */ /* 0x000fea0003800000 */
[----:B------:R-:W-:Y:S01]  /*72f0*/  BPT.TRAP 0x1 ;  /* 0x000000040000795c */ /* 0x000fe20000300000 */
.L_x_1412:
[----:B------:R-:W-:-:S04]  /*7300*/  UIADD3 UR4, UR48, 0x342e0, URZ ;  /* 0x000342e030047890 */ /* 0x000fc8000fffe03f */
[----:B------:R-:W-:-:S09]  /*7310*/  UPRMT UR10, UR58, 0x654, UR4 ;  /* 0x000006543a0a7896 */ /* 0x000fd20008000004 */
[----:B------:R-:W-:Y:S01]  /*7320*/  SYNCS.ARRIVE.TRANS64.RED.A1T0 RZ, [UR10], RZ ;  /* 0x000000ffffff79a7 */ /* 0x000fe2000810040a */
[----:B------:R-:W-:Y:S05]  /*7330*/  @!P0 BRA `(.L_x_1413) ;  /* 0x0000000000048947 */ /* 0x000fea0003800000 */
[----:B------:R-:W-:Y:S01]  /*7340*/  BPT.TRAP 0x1 ;  /* 0x000000040000795c */ /* 0x000fe20000300000 */
.L_x_1413:
[----:B------:R-:W-:-:S05]  /*7350*/  IMAD.MOV.U32 R13, RZ, RZ, 0x1 ;  /* 0x00000001ff0d7424 */ /* 0x000fca00078e00ff */
[----:B------:R-:W-:-:S04]  /*7360*/  SHF.L.U32 R13, R13, 0x1f, RZ ;  /* 0x0000001f0d0d7819 */ /* 0x000fc800000006ff */
[----:B------:R-:W2:Y:S02]  /*7370*/  SYNCS.PHASECHK.TRANS64.TRYWAIT P3, [UR48+0x342b0], R13 ;  /* 0x0342b00dff0075a7 */ /* 0x000ea40008060170 */
[----:B--2---:R-:W-:Y:S05]  /*7380*/  @!P3 BRA `(.L_x_1414) ;  /* 0x0000007c00a0b947 */ /* 0x004fea0003800000 */
.L_x_1607:
        /* <DEDUP_REMOVED lines=77> */
.L_x_1416:
[----:B------:R-:W-:Y:S05]  /*7860*/  BSYNC B0 ;  /* 0x0000000000007941 */ /* 0x000fea0003800000 */
.L_x_1415:
[----:B------:R-:W-:Y:S06]  /*7870*/  BAR.SYNC.DEFER_BLOCKING 0x1, 0x80 ;  /* 0x0042000000007b1d */ /* 0x000fec0000010000 */
[----:B------:R-:W-:Y:S05]  /*7880*/  @!P0 BRA `(.L_x_1417) ;  /* 0x0000000000048947 */ /* 0x000fea0003800000 */
[----:B------:R-:W-:Y:S01]  /*7890*/  BPT.TRAP 0x1 ;  /* 0x000000040000795c */ /* 0x000fe20000300000 */
.L_x_1417:
[----:B------:R-:W-:-:S04]  /*78a0*/  UIADD3 UR7, UR48, 0x342e8, URZ ;  /* 0x000342e830077890 */ /* 0x000fc8000fffe03f */
[----:B------:R-:W-:-:S09]  /*78b0*/  UPRMT UR7, UR58, 0x654, UR7 ;  /* 0x000006543a077896 */ /* 0x000fd20008000007 */
[----:B------:R-:W-:Y:S01]  /*78c0*/  SYNCS.ARRIVE.TRANS64.RED.A1T0 RZ, [UR7], RZ ;  /* 0x000000ffffff79a7 */ /* 0x000fe20008100407 */
[----:B------:R-:W-:Y:S05]  /*78d0*/  @!P0 BRA `(.L_x_1418) ;  /* 0x0000000000048947 */ /* 0x000fea0003800000 */
[----:B------:R-:W-:Y:S01]  /*78e0*/  BPT.TRAP 0x1 ;  /* 0x000000040000795c */ /* 0x000fe20000300000 */
.L_x_1418:
[----:B------:R-:W2:Y:S02]  /*78f0*/  SYNCS.PHASECHK.TRANS64.TRYWAIT P3, [UR48+0x342b8], R13 ;  /* 0x0342b80dff0075a7 */ /* 0x000ea40008060170 */
[----:B--2---:R-:W-:Y:S05]  /*7900*/  @!P3 BRA `(.L_x_1419) ;  /* 0x000000780058b947 */ /* 0x004fea0003800000 */
.L_x_1608:
        /* <DEDUP_REMOVED lines=77> */
.L_x_1421:
[----:B------:R-:W-:Y:S05]  /*7de0*/  BSYNC B0 ;  /* 0x0000000000007941 */ /* 0x000fea0003800000 */
.L_x_1420:
[----:B------:R-:W-:Y:S06]  /*7df0*/  BAR.SYNC.DEFER_BLOCKING 0x1, 0x80 ;  /* 0x0042000000007b1d */ /* 0x000fec0000010000 */
[----:B------:R-:W-:Y:S05]  /*7e00*/  @!P0 BRA `(.L_x_1422) ;  /* 0x0000000000048947 */ /* 0x000fea0003800000 */
[----:B------:R-:W-:Y:S01]  /*7e10*/  BPT.TRAP 0x1 ;  /* 0x000000040000795c */ /* 0x000fe20000300000 */
.L_x_1422:
[----:B------:R-:W-:Y:S01]  /*7e20*/  SYNCS.ARRIVE.TRANS64.RED.A1T0 RZ, [UR8], RZ ;  /* 0x000000ffffff79a7 */ /* 0x000fe20008100408 */
[----:B------:R-:W-:Y:S05]  /*7e30*/  @!P0 BRA `(.L_x_1423) ;  /* 0x0000000000048947 */ /* 0x000fea0003800000 */
[----:B------:R-:W-:Y:S01]  /*7e40*/  BPT.TRAP 0x1 ;  /* 0x000000040000795c */ /* 0x000fe20000300000 */
.L_x_1423:
[----:B------:R-:W2:Y:S02]  /*7e50*/  SYNCS.PHASECHK.TRANS64.TRYWAIT P3, [UR48+0x342c0], R13 ;  /* 0x0342c00dff0075a7 */ /* 0x000ea40008060170 */
[----:B--2---:R-:W-:Y:S05]  /*7e60*/  @!P3 BRA `(.L_x_1424) ;  /* 0x000000740018b947 */ /* 0x004fea0003800000 */
.L_x_1609:
        /* <DEDUP_REMOVED lines=77> */
.L_x_1426:
[----:B------:R-:W-:Y:S05]  /*8340*/  BSYNC B0 ;  /* 0x0000000000007941 */ /* 0x000fea0003800000 */
.L_x_1425:
[----:B------:R-:W-:Y:S06]  /*8350*/  BAR.SYNC.DEFER_BLOCKING 0x1, 0x80 ;  /* 0x0042000000007b1d */ /* 0x000fec0000010000 */
[----:B------:R-:W-:Y:S05]  /*8360*/  @!P0 BRA `(.L_x_1427) ;  /* 0x0000000000048947 */ /* 0x000fea0003800000 */
[----:B------:R-:W-:Y:S01]  /*8370*/  BPT.TRAP 0x1 ;  /* 0x000000040000795c */ /* 0x000fe20000300000 */
.L_x_1427:
[----:B------:R-:W-:Y:S01]  /*8380*/  SYNCS.ARRIVE.TRANS64.RED.A1T0 RZ, [UR9], RZ ;  /* 0x000000ffffff79a7 */ /* 0x000fe20008100409 */
[----:B------:R-:W-:Y:S05]  /*8390*/  @!P0 BRA `(.L_x_1428) ;  /* 0x0000000000048947 */ /* 0x000fea0003800000 */
[----:B------:R-:W-:Y:S01]  /*83a0*/  BPT.TRAP 0x1 ;  /* 0x000000040000795c */ /* 0x000fe20000300000 */
.L_x_1428:
[----:B------:R-:W2:Y:S02]  /*83b0*/  SYNCS.PHASECHK.TRANS64.TRYWAIT P3, [UR48+0x342c8], R13 ;  /* 0x0342c80dff0075a7 */ /* 0x000ea40008060170 */
[----:B--2---:R-:W-:Y:S05]  /*83c0*/  @!P3 BRA `(.L_x_1429) ;  /* 0x0000006c00d8b947 */ /* 0x004fea0003800000 */
.L_x_1610:
        /* <DEDUP_REMOVED lines=77> */
.L_x_1431:
[----:B------:R-:W-:Y:S05]  /*88a0*/  BSYNC B0 ;  /* 0x0000000000007941 */ /* 0x000fea0003800000 */
.L_x_1430:
[----:B------:R-:W-:Y:S06]  /*88b0*/  BAR.SYNC.DEFER_BLOCKING 0x1, 0x80 ;  /* 0x0042000000007b1d */ /* 0x000fec0000010000 */
[----:B------:R-:W-:Y:S05]  /*88c0*/  @!P0 BRA `(.L_x_1432) ;  /* 0x0000000000048947 */ /* 0x000fea0003800000 */
[----:B------:R-:W-:Y:S01]  /*88d0*/  BPT.TRAP 0x1 ;  /* 0x000000040000795c */ /* 0x000fe20000300000 */
.L_x_1432:
[----:B------:R-:W-:Y:S01]  /*88e0*/  UISETP.NE.AND UP0, UPT, UR54, 0x3, UPT ;  /* 0x000000033600788c */ /* 0x000fe2000bf05270 */
[----:B------:R-:W-:Y:S05]  /*88f0*/  SYNCS.ARRIVE.TRANS64.RED.A1T0 RZ, [UR10], RZ ;  /* 0x000000ffffff79a7 */ /* 0x000fea000810040a */
[----:B------:R-:W-:-:S13]  /*8900*/  PLOP3.LUT P1, PT, PT, PT, UP0, 0x80, 0x0 ;  /* 0x000000000000781c */ /* 0x000fda0003f2f008 */
[----:B------:R-:W-:Y:S05]  /*8910*/  @!P1 BRA `(.L_x_1433) ;  /* 0x0000000000049947 */ /* 0x000fea0003800000 */
[----:B------:R-:W-:Y:S01]  /*8920*/  BPT.TRAP 0x1 ;  /* 0x000000040000795c */ /* 0x000fe20000300000 */
.L_x_1433:
[----:B------:R-:W-:Y:S02]  /*8930*/  R2UR UR4, R2 ;  /* 0x00000000020472ca */ /* 0x000fe400000e0000 */
[----:B------:R-:W-:Y:S02]  /*8940*/  SHF.L.U32 R0, R154, 0x1f, RZ ;  /* 0x0000001f9a007819 */ /* 0x000fe400000006ff */
[----:B------:R-:W-:-:S09]  /*8950*/  LEA R19, R2, UR48, 0x4 ;  /* 0x0000003002137c11 */ /* 0x000fd2000f8e20ff */
[----:B------:R-:W-:-:S09]  /*8960*/  ULEA UR4, UR4, UR48, 0x3 ;  /* 0x0000003004047291 */ /* 0x000fd2000f8e183f */
[----:B------:R-:W2:Y:S02]  /*8970*/  SYNCS.PHASECHK.TRANS64.TRYWAIT P2, [UR4+0x34200], R0 ;  /* 0x03420000ff0075a7 */ /* 0x000ea40008040144 */
[----:B--2---:R-:W-:Y:S05]  /*8980*/  @!P2 BRA `(.L_x_1434) ;  /* 0x000000680080a947 */ /* 0x004fea0003800000 */
.L_x_1611:
        /* <DEDUP_REMOVED lines=9> */
.L_x_1435:
[----:B------:R-:W-:Y:S01]  /*8a20*/  UIADD3 UR4, UR4, 0x34240, URZ ;  /* 0x0003424004047890 */ /* 0x000fe2000fffe03f */
[----:B-1----:R-:W-:Y:S01]  /*8a30*/  ISETP.NE.AND P3, PT, R19, RZ, PT ;  /* 0x000000ff1300720c */ /* 0x002fe20003f65270 */
[----:B------:R-:W-:Y:S02]  /*8a40*/  VIADD R2, R2, 0x1 ;  /* 0x0000000102027836 */ /* 0x000fe40000000000 */
[----:B------:R-:W-:Y:S01]  /*8a50*/  UPRMT UR4, UR58, 0x654, UR4 ;  /* 0x000006543a047896 */ /* 0x000fe20008000004 */
[----:B------:R-:W-:Y:S02]  /*8a60*/  IMAD.MOV.U32 R19, RZ, RZ, RZ ;  /* 0x000000ffff137224 */ /* 0x000fe400078e00ff */
        /* <DEDUP_REMOVED lines=25> */
.L_x_1437:
[----:B------:R-:W-:Y:S02]  /*8c00*/  R2UR UR4, R2 ;  /* 0x00000000020472ca */ /* 0x000fe400000e0000 */
[----:B------:R-:W-:Y:S02]  /*8c10*/  SHF.L.U32 R3, R154, 0x1f, RZ ;  /* 0x0000001f9a037819 */ /* 0x000fe400000006ff */
[----:B------:R-:W-:-:S09]  /*8c20*/  LEA R0, R2, UR48, 0x4 ;  /* 0x0000003002007c11 */ /* 0x000fd2000f8e20ff */
[----:B------:R-:W-:-:S09]  /*8c30*/  ULEA UR4, UR4, UR48, 0x3 ;  /* 0x0000003004047291 */ /* 0x000fd2000f8e183f */
[----:B------:R-:W1:Y:S02]  /*8c40*/  SYNCS.PHASECHK.TRANS64.TRYWAIT P2, [UR4+0x34200], R3 ;  /* 0x03420003ff0075a7 */ /* 0x000e640008040144 */
[----:B-1----:R-:W-:Y:S05]  /*8c50*/  @!P2 BRA `(.L_x_1438) ;  /* 0x0000006400e4a947 */ /* 0x002fea0003800000 */
.L_x_1612:
        /* <DEDUP_REMOVED lines=9> */
.L_x_1439:
        /* <DEDUP_REMOVED lines=11> */
.L_x_1436:
        /* <DEDUP_REMOVED lines=27> */
[----:B------:R-:W-:-:S02]  /*8f50*/  MOV R12, UR49 ;  /* 0x00000031000c7c02 */ /* 0x000fc40008000f00 */
[----:B------:R-:W-:Y:S01]  /*8f60*/  CS2R R10, SRZ ;  /* 0x00000000000a7805 */ /* 0x000fe2000001ff00 */
[----:B------:R-:W-:Y:S01]  /*8f70*/  STS [UR49+0x30], RZ ;  /* 0x000030ffff007988 */ /* 0x000fe20008000831 */
        /* <DEDUP_REMOVED lines=25> */
.L_x_1442:
[----:B------:R-:W-:Y:S05]  /*9110*/  BSYNC B0 ;  /* 0x0000000000007941 */ /* 0x000fea0003800000 */
.L_x_1441:
[----:B------:R-:W-:Y:S01]  /*9120*/  NOP ;  /* 0x0000000000007918 */ /* 0x000fe20000000000 */
[----:B------:R2:W3:Y:S01]  /*9130*/  LDS R3, [R20+UR49] ;  /* 0x0000003114037984 */ /* 0x0004e20008000800 */
[----:B------:R-:W-:Y:S02]  /*9140*/  ELECT P3, URZ, PT ;  /* 0x00000000003f782f */ /* 0x000fe40003860000 */
[----:B------:R-:W-:Y:S01]  /*9150*/  IADD3 R4, P4, R20, UR36, RZ ;  /* 0x0000002414047c10 */ /* 0x000fe2000ff9e0ff */
[----:B------:R-:W-:Y:S04]  /*9160*/  BSSY B0, `(.L_x_1443) ;  /* 0x0000005000007945 */ /* 0x000fe80003800000 */
[----:B------:R-:W-:-:S06]  /*9170*/  IMAD.X R5, RZ, RZ, UR37, P4 ;  /* 0x00000025ff057e24 */ /* 0x000fcc000a0e06ff */
[----:B--2---:R-:W-:Y:S05]  /*9180*/  @!P3 BRA `(.L_x_1444) ;  /* 0x000000000008b947 */ /* 0x004fea0003800000 */
[----:B------:R0:W-:Y:S01]  /*9190*/  UTMACMDFLUSH ;  /* 0x00000000000079b7 */ /* 0x0001e20000000000 */
[----:B------:R-:W-:-:S04]  /*91a0*/  DEPBAR.LE SB0, 0x0 ;  /* 0x000080000000791a */ /* 0x000fc80000000000 */
.L_x_1444:
[----:B------:R-:W-:Y:S05]  /*91b0*/  BSYNC B0 ;  /* 0x0000000000007941 */ /* 0x000fea0003800000 */
.L_x_1443:
[----:B---3--:R2:W5:Y:S02]  /*91c0*/  ATOMG.E.EXCH.STRONG.GPU PT, RZ, [R4], R3 ;  /* 0x0000000304ff73a8 */ /* 0x00856400041ee100 */
.L_x_1440:
[----:B------:R-:W-:-:S04]  /*91d0*/  DEPBAR.LE SB0, 0x0 ;  /* 0x000080000000791a */ /* 0x000fc80000000000 */
[----:B------:R-:W-:Y:S05]  /*91e0*/  @!P0 BRA `(.L_x_1445) ;  /* 0x0000000000048947 */ /* 0x000fea0003800000 */
[----:B------:R-:W-:Y:S01]  /*91f0*/  BPT.TRAP 0x1 ;  /* 0x000000040000795c */ /* 0x000fe20000300000 */
.L_x_1445:
[----:B-1----:R-:W-:Y:S01]  /*9200*/  IMAD.U32 R0, RZ, RZ, UR55 ;  /* 0x00000037ff007e24 */ /* 0x002fe2000f8e00ff */
[----:B-----5:R-:W-:Y:S01]  /*9210*/  SYNCS.ARRIVE.TRANS64.RED.A1T0 RZ, [UR7], RZ ;  /* 0x000000ffffff79a7 */ /* 0x020fe20008100407 */
[----:B------:R-:W-:Y:S02]  /*9220*/  LOP3.LUT R156, R156, 0x1, RZ, 0x3c, !PT ;  /* 0x000000019c9c7812 */ /* 0x000fe400078e3cff */
[----:B------:R1:W-:Y:S02]  /*9230*/  SYNCS.ARRIVE.TRANS64.A1T0 RZ, [R0+UR50], RZ ;  /* 0x000000ff00ff79a7 */ /* 0x0003e40008100032 */
[----:B-1----:R-:W-:Y:S01]  /*9240*/  SEL R0, RZ, 0x1, !P2 ;  /* 0x00000001ff007807 */ /* 0x002fe20005000000 */
[----:B------:R-:W-:Y:S06]  /*9250*/  @P1 BRA `(.L_x_1446) ;  /* 0xffffffa800ec1947 */ /* 0x000fec000383ffff */
[----:B------:R-:W-:Y:S05]  /*9260*/  EXIT ;  /* 0x000000000000794d */ /* 0x000fea0003800000 */
.L_x_1353:
        /* <DEDUP_REMOVED lines=41> */
.L_x_1450:
[----:B------:R-:W-:Y:S05]  /*9500*/  BSYNC B0 ;  /* 0x0000000000007941 */ /* 0x000fea0003800000 */
.L_x_1449:
        /* <DEDUP_REMOVED lines=21> */
.L_x_1453:
        /* <DEDUP_REMOVED lines=14> */
[----:B------:R-:W-:Y:S01]  /*9740*/  IMAD.SHL.U32 R11, R4, 0x2, RZ ;  /* 0x00000002040b7824 */ /* 0x000fe200078e00ff */
[----:B------:R-:W-:Y:S01]  /*9750*/  IADD3 R4, R3, -0x1, RZ ;  /* 0xffffffff03047810 */ /* 0x000fe20007ffe0ff */
[----:B------:R-:W-:Y:S01]  /*9760*/  VIADD R5, R0, 0xffffffff ;  /* 0xffffffff00057836 */ /* 0x000fe20000000000 */
[----:B------:R-:W-:Y:S02]  /*9770*/  LOP3.LUT R10, R10, 0x1fffffff, RZ, 0xc0, !PT ;  /* 0x1fffffff0a0a7812 */ /* 0x000fe400078ec0ff */
        /* <DEDUP_REMOVED lines=17> */
.L_x_1452:
[----:B------:R-:W-:Y:S05]  /*9890*/  BSYNC B0 ;  /* 0x0000000000007941 */ /* 0x000fea0003800000 */
.L_x_1451:
[----:B---3--:R-:W3:Y:S01]  /*98a0*/  S2R R0, SR_LANEID ;  /* 0x0000000000007919 */ /* 0x008ee20000000000 */
[----:B------:R-:W-:Y:S01]  /*98b0*/  ELECT P0, URZ, PT ;  /* 0x00000000003f782f */ /* 0x000fe20003800000 */
[----:B------:R-:W-:Y:S01]  /*98c0*/  NOP ;  /* 0x0000000000007918 */ /* 0x000fe20000000000 */
[----:B------:R-:W-:Y:S11]  /*98d0*/  BSSY B0, `(.L_x_1454) ;  /* 0x0000004000007945 */ /* 0x000ff60003800000 */
[----:B------:R-:W-:Y:S05]  /*98e0*/  @!P0 BRA `(.L_x_1455) ;  /* 0x0000000000088947 */ /* 0x000fea0003800000 */
[----:B------:R0:W-:Y:S01]  /*98f0*/  UTMACMDFLUSH ;  /* 0x00000000000079b7 */ /* 0x0001e20000000000 */
[----:B------:R-:W-:-:S04]  /*9900*/  DEPBAR.LE SB0, 0x0 ;  /* 0x000080000000791a */ /* 0x000fc80000000000 */
.L_x_1455:
[----:B------:R-:W-:Y:S05]  /*9910*/  BSYNC B0 ;  /* 0x0000000000007941 */ /* 0x000fea0003800000 */
.L_x_1454:
        /* <DEDUP_REMOVED lines=14> */
.L_x_1613:
[----:B------:R-:W-:Y:S01]  /*9a00*/  IMAD.MOV.U32 R4, RZ, RZ, 0x1 ;  /* 0x00000001ff047424 */ /* 0x000fe200078e00ff */
[----:B------:R-:W-:Y:S01]  /*9a10*/  ULDC UR29, c[0x0][0x598] ;  /* 0x00016600001d7ab9 */ /* 0x000fe20000000800 */
[----:B-1----:R-:W-:Y:S01]  /*9a20*/  IMAD.MOV.U32 R0, RZ, RZ, RZ ;  /* 0x000000ffff007224 */ /* 0x002fe200078e00ff */
[----:B------:R-:W-:Y:S01]  /*9a30*/  ULDC UR28, c[0x0][0x580] ;  /* 0x00016000001c7ab9 */ /* 0x000fe20000000800 */
[----:B------:R-:W-:Y:S01]  /*9a40*/  ULDC.64 UR24, c[0x0][0x590] ;  /* 0x0001640000187ab9 */ /* 0x000fe20000000a00 */
[----:B------:R-:W-:-:S05]  /*9a50*/  ULDC.64 UR26, c[0x0][0x588] ;  /* 0x00016200001a7ab9 */ /* 0x000fca0000000a00 */
.L_x_1517:
[----:B------:R-:W-:-:S06]  /*9a60*/  UISETP.NE.AND UP0, UPT, UR31, 0x3, UPT ;  /* 0x000000031f00788c */ /* 0x000fcc000bf05270 */
[----:B------:R-:W-:-:S13]  /*9a70*/  PLOP3.LUT P1, PT, PT, PT, UP0, 0x80, 0x0 ;  /* 0x000000000000781c */ /* 0x000fda0003f2f008 */
[----:B-----5:R-:W-:Y:S05]  /*9a80*/  @!P1 BRA `(.L_x_1457) ;  /* 0x0000000000049947 */ /* 0x020fea0003800000 */
[----:B------:R-:W-:Y:S01]  /*9a90*/  BPT.TRAP 0x1 ;  /* 0x000000040000795c */ /* 0x000fe20000300000 */
.L_x_1457:
[----:B------:R-:W-:Y:S02]  /*9aa0*/  R2UR UR7, R2 ;  /* 0x00000000020772ca */ /* 0x000fe400000e0000 */
[----:B------:R-:W-:Y:S02]  /*9ab0*/  SHF.L.U32 R3, R0, 0x1f, RZ ;  /* 0x0000001f00037819 */ /* 0x000fe400000006ff */
[----:B------:R-:W-:-:S09]  /*9ac0*/  LEA R8, R2, UR6, 0x4 ;  /* 0x0000000602087c11 */ /* 0x000fd2000f8e20ff */
[----:B------:R-:W-:-:S09]  /*9ad0*/  ULEA UR7, UR7, UR6, 0x3 ;  /* 0x0000000607077291 */ /* 0x000fd2000f8e183f */
[----:B------:R-:W1:Y:S02]  /*9ae0*/  SYNCS.PHASECHK.TRANS64.TRYWAIT P0, [UR7+0x34200], R3 ;  /* 0x03420003ff0075a7 */ /* 0x000e640008000147 */
[----:B-1----:R-:W-:Y:S05]  /*9af0*/  @!P0 BRA `(.L_x_1458) ;  /* 0x00000058006c8947 */ /* 0x002fea0003800000 */
.L_x_1614:
        /* <DEDUP_REMOVED lines=9> */
.L_x_1459:
        /* <DEDUP_REMOVED lines=14> */
.L_x_1460:
[----:B------:R-:W-:Y:S05]  /*9c70*/  @!P0 BRA `(.L_x_1461) ;  /* 0x0000000000188947 */ /* 0x000fea0003800000 */
[----:B------:R-:W3:Y:S02]  /*9c80*/  LDC.64 R4, c[0x0][0x590] ;  /* 0x00016400ff047b82 */ /* 0x000ee40000000a00 */
[----:B---3--:R-:W-:-:S06]  /*9c90*/  IMAD.WIDE R4, R18, 0x8, R4 ;  /* 0x0000000812047825 */ /* 0x008fcc00078e0204 */
[----:B------:R-:W1:Y:S04]  /*9ca0*/  LDG.E.64 R4, desc[UR38][R4.64] ;  /* 0x0000002604047981 */ /* 0x000e68000c1e1b00 */
[----:B-1----:R-:W3:Y:S02]  /*9cb0*/  LD.E R3, desc[UR38][R4.64] ;  /* 0x0000002604037980 */ /* 0x002ee4000c101900 */
[----:B---3--:R-:W-:Y:S01]  /*9cc0*/  FSETP.NEU.AND P0, PT, R3, RZ, PT ;  /* 0x000000ff0300720b */ /* 0x008fe20003f0d000 */
[----:B------:R-:W-:-:S12]  /*9cd0*/  BRA `(.L_x_1462) ;  /* 0x0000000000247947 */ /* 0x000fd80003800000 */
.L_x_1461:
        /* <DEDUP_REMOVED lines=9> */
.L_x_1462:
[----:B------:R-:W-:Y:S01]  /*9d70*/  UISETP.NE.AND UP0, UPT, UR30, 0x3, UPT ;  /* 0x000000031e00788c */ /* 0x000fe2000bf05270 */
[----:B------:R-:W-:-:S05]  /*9d80*/  ELECT P1, URZ, PT ;  /* 0x00000000003f782f */ /* 0x000fca0003820000 */
[----:B------:R-:W-:Y:S02]  /*9d90*/  PLOP3.LUT P2, PT, PT, PT, UP0, 0x80, 0x0 ;  /* 0x000000000000781c */ /* 0x000fe40003f4f008 */
[----:B------:R-:W-:-:S11]  /*9da0*/  PLOP3.LUT P0, PT, P0, P1, PT, 0x2a, 0x0 ;  /* 0x000000000000781c */ /* 0x000fd60000702572 */
[----:B------:R-:W-:Y:S05]  /*9db0*/  @!P2 BRA `(.L_x_1463) ;  /* 0x000000000004a947 */ /* 0x000fea0003800000 */
[----:B------:R-:W-:Y:S01]  /*9dc0*/  BPT.TRAP 0x1 ;  /* 0x000000040000795c */ /* 0x000fe20000300000 */
.L_x_1463:
[----:B-1----:R-:W-:-:S05]  /*9dd0*/  IMAD.MOV.U32 R3, RZ, RZ, 0x1 ;  /* 0x00000001ff037424 */ /* 0x002fca00078e00ff */
[----:B------:R-:W-:-:S04]  /*9de0*/  SHF.L.U32 R3, R3, 0x1f, RZ ;  /* 0x0000001f03037819 */ /* 0x000fc800000006ff */
[----:B------:R-:W1:Y:S02]  /*9df0*/  SYNCS.PHASECHK.TRANS64.TRYWAIT P1, [UR6+0x342d0], R3 ;  /* 0x0342d003ff0075a7 */ /* 0x000e640008020146 */
[----:B-1----:R-:W-:Y:S05]  /*9e00*/  @!P1 BRA `(.L_x_1464) ;  /* 0x0000005400c09947 */ /* 0x002fea0003800000 */
.L_x_1615:
        /* <DEDUP_REMOVED lines=9> */
.L_x_1467:
[----:B-1----:R-:W1:Y:S02]  /*9ea0*/  LDC R4, c[0x0][0x828] ;  /* 0x00020a00ff047b82 */ /* 0x002e640000000800 */
[----:B-1----:R3:W-:Y:S02]  /*9eb0*/  SYNCS.ARRIVE.TRANS64.RED.A0TR RZ, [UR6+0x342b0], R4 ;  /* 0x0342b004ffff79a7 */ /* 0x0027e40008300406 */
.L_x_1466:
[----:B------:R-:W-:Y:S05]  /*9ec0*/  BSYNC B0 ;  /* 0x0000000000007941 */ /* 0x000fea0003800000 */
.L_x_1465:
[----:B------:R-:W-:Y:S05]  /*9ed0*/  @!P2 BRA `(.L_x_1468) ;  /* 0x000000000004a947 */ /* 0x000fea0003800000 */
[----:B------:R-:W-:Y:S01]  /*9ee0*/  BPT.TRAP 0x1 ;  /* 0x000000040000795c */ /* 0x000fe20000300000 */
.L_x_1468:
[----:B------:R-:W-:-:S04]  /*9ef0*/  UIADD3 UR13, UR6, 0x342b0, URZ ;  /* 0x000342b0060d7890 */ /* 0x000fc8000fffe03f */
[----:B------:R-:W-:-:S09]  /*9f00*/  UPRMT UR7, UR43, 0x654, UR13 ;  /* 0x000006542b077896 */ /* 0x000fd2000800000d */
[----:B------:R-:W-:Y:S01]  /*9f10*/  SYNCS.ARRIVE.TRANS64.RED.A1T0 RZ, [UR7], RZ ;  /* 0x000000ffffff79a7 */ /* 0x000fe20008100407 */
[----:B------:R-:W-:Y:S05]  /*9f20*/  @!P2 BRA `(.L_x_1469) ;  /* 0x000000000004a947 */ /* 0x000fea0003800000 */
[----:B------:R-:W-:Y:S01]  /*9f30*/  BPT.TRAP 0x1 ;  /* 0x000000040000795c */ /* 0x000fe20000300000 */
.L_x_1469:
[----:B------:R-:W4:Y:S02]  /*9f40*/  SYNCS.PHASECHK.TRANS64.TRYWAIT P1, [UR6+0x342d8], R3 ;  /* 0x0342d803ff0075a7 */ /* 0x000f240008020146 */
[----:B----4-:R-:W-:Y:S05]  /*9f50*/  @!P1 BRA `(.L_x_1470) ;  /* 0x0000005400849947 */ /* 0x010fea0003800000 */
.L_x_1616:
        /* <DEDUP_REMOVED lines=11> */
.L_x_1473:
[----:B-1-3--:R-:W1:Y:S02]  /*a010*/  LDC R4, c[0x0][0x828] ;  /* 0x00020a00ff047b82 */ /* 0x00ae640000000800 */
[----:B-1----:R4:W-:Y:S02]  /*a020*/  SYNCS.ARRIVE.TRANS64.RED.A0TR RZ, [UR6+0x342b8], R4 ;  /* 0x0342b804ffff79a7 */ /* 0x0029e40008300406 */
.L_x_1472:
[----:B------:R-:W-:Y:S05]  /*a030*/  BSYNC B0 ;  /* 0x0000000000007941 */ /* 0x000fea0003800000 */
.L_x_1471:
[----:B------:R-:W-:Y:S05]  /*a040*/  @!P2 BRA `(.L_x_1474) ;  /* 0x000000000004a947 */ /* 0x000fea0003800000 */
[----:B------:R-:W-:Y:S01]  /*a050*/  BPT.TRAP 0x1 ;  /* 0x000000040000795c */ /* 0x000fe20000300000 */
.L_x_1474:
[----:B------:R-:W-:Y:S02]  /*a060*/  UIADD3 UR9, UR6, 0x342b8, URZ ;  /* 0x000342b806097890 */ /* 0x000fe4000fffe03f */
[----:B------:R-:W-:Y:S02]  /*a070*/  UIADD3 UR22, UR18, 0x20, URZ ;  /* 0x0000002012167890 */ /* 0x000fe4000fffe03f */
[----:B------:R-:W-:-:S09]  /*a080*/  UPRMT UR16, UR43, 0x654, UR9 ;  /* 0x000006542b107896 */ /* 0x000fd20008000009 */
[----:B------:R-:W-:Y:S01]  /*a090*/  SYNCS.ARRIVE.TRANS64.RED.A1T0 RZ, [UR16], RZ ;  /* 0x000000ffffff79a7 */ /* 0x000fe20008100410 */
[----:B------:R-:W-:Y:S05]  /*a0a0*/  @!P2 BRA `(.L_x_1475) ;  /* 0x000000000004a947 */ /* 0x000fea0003800000 */
[----:B------:R-:W-:Y:S01]  /*a0b0*/  BPT.TRAP 0x1 ;  /* 0x000000040000795c */ /* 0x000fe20000300000 */
.L_x_1475:
[----:B------:R-:W5:Y:S02]  /*a0c0*/  SYNCS.PHASECHK.TRANS64.TRYWAIT P1, [UR6+0x342e0], R3 ;  /* 0x0342e003ff0075a7 */ /* 0x000f640008020146 */
[----:B-----5:R-:W-:Y:S05]  /*a0d0*/  @!P1 BRA `(.L_x_1476) ;  /* 0x00000054003c9947 */ /* 0x020fea0003800000 */
.L_x_1617:
        /* <DEDUP_REMOVED lines=10> */
.L_x_1479:
[----:B---34-:R-:W1:Y:S02]  /*a180*/  LDC R4, c[0x0][0x828] ;  /* 0x00020a00ff047b82 */ /* 0x018e640000000800 */
[----:B-1----:R1:W-:Y:S02]  /*a190*/  SYNCS.ARRIVE.TRANS64.RED.A0TR RZ, [UR6+0x342c0], R4 ;  /* 0x0342c004ffff79a7 */ /* 0x0023e40008300406 */
.L_x_1478:
[----:B------:R-:W-:Y:S05]  /*a1a0*/  BSYNC B0 ;  /* 0x0000000000007941 */ /* 0x000fea0003800000 */
.L_x_1477:
[----:B------:R-:W-:Y:S05]  /*a1b0*/  @!P2 BRA `(.L_x_1480) ;  /* 0x000000000004a947 */ /* 0x000fea0003800000 */
[----:B------:R-:W-:Y:S01]  /*a1c0*/  BPT.TRAP 0x1 ;  /* 0x000000040000795c */ /* 0x000fe20000300000 */
.L_x_1480:
[----:B------:R-:W-:-:S04]  /*a1d0*/  UIADD3 UR17, UR6, 0x342c0, URZ ;  /* 0x000342c006117890 */ /* 0x000fc8000fffe03f */
[----:B------:R-:W-:-:S09]  /*a1e0*/  UPRMT UR33, UR43, 0x654, UR17 ;  /* 0x000006542b217896 */ /* 0x000fd20008000011 */
[----:B------:R-:W-:Y:S01]  /*a1f0*/  SYNCS.ARRIVE.TRANS64.RED.A1T0 RZ, [UR33], RZ ;  /* 0x000000ffffff79a7 */ /* 0x000fe20008100421 */
[----:B------:R-:W-:Y:S05]  /*a200*/  @!P2 BRA `(.L_x_1481) ;  /* 0x000000000004a947 */ /* 0x000fea0003800000 */
[----:B------:R-:W-:Y:S01]  /*a210*/  BPT.TRAP 0x1 ;  /* 0x000000040000795c */ /* 0x000fe20000300000 */
.L_x_1481:
[----:B------:R-:W5:Y:S02]  /*a220*/  SYNCS.PHASECHK.TRANS64.TRYWAIT P1, [UR6+0x342e8], R3 ;  /* 0x0342e803ff0075a7 */ /* 0x000f640008020146 */
[----:B-----5:R-:W-:Y:S05]  /*a230*/  @!P1 BRA `(.L_x_1482) ;  /* 0x0000005000fc9947 */ /* 0x020fea0003800000 */
.L_x_1618:
        /* <DEDUP_REMOVED lines=10> */
.L_x_1485:
[----:B---34-:R-:W1:Y:S02]  /*a2e0*/  LDC R4, c[0x0][0x828] ;  /* 0x00020a00ff047b82 */ /* 0x018e640000000800 */
[----:B-1----:R1:W-:Y:S02]  /*a2f0*/  SYNCS.ARRIVE.TRANS64.RED.A0TR RZ, [UR6+0x342c8], R4 ;  /* 0x0342c804ffff79a7 */ /* 0x0023e40008300406 */
.L_x_1484:
[----:B------:R-:W-:Y:S05]  /*a300*/  BSYNC B0 ;  /* 0x0000000000007941 */ /* 0x000fea0003800000 */
.L_x_1483:
[----:B------:R-:W-:Y:S05]  /*a310*/  @!P2 BRA `(.L_x_1486) ;  /* 0x000000000004a947 */ /* 0x000fea0003800000 */
[----:B------:R-:W-:Y:S01]  /*a320*/  BPT.TRAP 0x1 ;  /* 0x000000040000795c */ /* 0x000fe20000300000 */
.L_x_1486:
[----:B------:R-:W-:Y:S02]  /*a330*/  UIADD3 UR21, UR6, 0x342c8, URZ ;  /* 0x000342c806157890 */ /* 0x000fe4000fffe03f */
[----:B------:R-:W-:Y:S02]  /*a340*/  UIADD3 UR14, UR18, 0x40, URZ ;  /* 0x00000040120e7890 */ /* 0x000fe4000fffe03f */
[----:B------:R-:W-:-:S09]  /*a350*/  UPRMT UR34, UR43, 0x654, UR21 ;  /* 0x000006542b227896 */ /* 0x000fd20008000015 */
[----:B------:R-:W-:Y:S01]  /*a360*/  SYNCS.ARRIVE.TRANS64.RED.A1T0 RZ, [UR34], RZ ;  /* 0x000000ffffff79a7 */ /* 0x000fe20008100422 */
[----:B------:R-:W-:Y:S05]  /*a370*/  @!P2 BRA `(.L_x_1487) ;  /* 0x000000000004a947 */ /* 0x000fea0003800000 */
[----:B------:R-:W-:Y:S01]  /*a380*/  BPT.TRAP 0x1 ;  /* 0x000000040000795c */ /* 0x000fe20000300000 */
.L_x_1487:
[----:B-1-34-:R-:W-:-:S04]  /*a390*/  SHF.L.U32 R4, RZ, 0x1f, RZ ;  /* 0x0000001fff047819 */ /* 0x01afc800000006ff */
[----:B------:R-:W1:Y:S02]  /*a3a0*/  SYNCS.PHASECHK.TRANS64.TRYWAIT P1, [UR6+0x342d0], R4 ;  /* 0x0342d004ff0075a7 */ /* 0x000e640008020146 */
[----:B-1----:R-:W-:Y:S05]  /*a3b0*/  @!P1 BRA `(.L_x_1488) ;  /* 0x0000005000b49947 */ /* 0x002fea0003800000 */
.L_x_1619:
        /* <DEDUP_REMOVED lines=9> */
.L_x_1491:
[----:B-1----:R-:W1:Y:S02]  /*a450*/  LDC R5, c[0x0][0x828] ;  /* 0x00020a00ff057b82 */ /* 0x002e640000000800 */
[----:B-1----:R3:W-:Y:S02]  /*a460*/  SYNCS.ARRIVE.TRANS64.RED.A0TR RZ, [UR6+0x342b0], R5 ;  /* 0x0342b005ffff79a7 */ /* 0x0027e40008300406 */
.L_x_1490:
[----:B------:R-:W-:Y:S05]  /*a470*/  BSYNC B0 ;  /* 0x0000000000007941 */ /* 0x000fea0003800000 */
.L_x_1489:
[----:B------:R-:W-:Y:S05]  /*a480*/  @!P2 BRA `(.L_x_1492) ;  /* 0x000000000004a947 */ /* 0x000fea0003800000 */
[----:B------:R-:W-:Y:S01]  /*a490*/  BPT.TRAP 0x1 ;  /* 0x000000040000795c */ /* 0x000fe20000300000 */
.L_x_1492:
[----:B------:R-:W-:Y:S01]  /*a4a0*/  SYNCS.ARRIVE.TRANS64.RED.A1T0 RZ, [UR7], RZ ;  /* 0x000000ffffff79a7 */ /* 0x000fe20008100407 */
[----:B------:R-:W-:Y:S05]  /*a4b0*/  @!P2 BRA `(.L_x_1493) ;  /* 0x000000000004a947 */ /* 0x000fea0003800000 */
[----:B------:R-:W-:Y:S01]  /*a4c0*/  BPT.TRAP 0x1 ;  /* 0x000000040000795c */ /* 0x000fe20000300000 */
.L_x_1493:
[----:B------:R-:W4:Y:S02]  /*a4d0*/  SYNCS.PHASECHK.TRANS64.TRYWAIT P1, [UR6+0x342d8], R4 ;  /* 0x0342d804ff0075a7 */ /* 0x000f240008020146 */
[----:B----4-:R-:W-:Y:S05]  /*a4e0*/  @!P1 BRA `(.L_x_1494) ;  /* 0x0000005000809947 */ /* 0x010fea0003800000 */
.L_x_1620:
        /* <DEDUP_REMOVED lines=10> */
.L_x_1497:
[----:B-1-3--:R-:W1:Y:S02]  /*a590*/  LDC R5, c[0x0][0x828] ;  /* 0x00020a00ff057b82 */ /* 0x00ae640000000800 */
[----:B-1----:R4:W-:Y:S02]  /*a5a0*/  SYNCS.ARRIVE.TRANS64.RED.A0TR RZ, [UR6+0x342b8], R5 ;  /* 0x0342b805ffff79a7 */ /* 0x0029e40008300406 */
.L_x_1496:
[----:B------:R-:W-:Y:S05]  /*a5b0*/  BSYNC B0 ;  /* 0x0000000000007941 */ /* 0x000fea0003800000 */
.L_x_1495:
[----:B------:R-:W-:Y:S05]  /*a5c0*/  @!P2 BRA `(.L_x_1498) ;  /* 0x000000000004a947 */ /* 0x000fea0003800000 */
[----:B------:R-:W-:Y:S01]  /*a5d0*/  BPT.TRAP 0x1 ;  /* 0x000000040000795c */ /* 0x000fe20000300000 */
.L_x_1498:
[----:B------:R-:W-:Y:S01]  /*a5e0*/  SYNCS.ARRIVE.TRANS64.RED.A1T0 RZ, [UR16], RZ ;  /* 0x000000ffffff79a7 */ /* 0x000fe20008100410 */
[----:B------:R-:W-:Y:S01]  /*a5f0*/  UIADD3 UR18, UR18, 0x60, URZ ;  /* 0x0000006012127890 */ /* 0x000fe2000fffe03f */
[----:B------:R-:W-:Y:S11]  /*a600*/  @!P2 BRA `(.L_x_1499) ;  /* 0x000000000004a947 */ /* 0x000ff60003800000 */
[----:B------:R-:W-:Y:S01]  /*a610*/  BPT.TRAP 0x1 ;  /* 0x000000040000795c */ /* 0x000fe20000300000 */
.L_x_1499:
[----:B------:R-:W5:Y:S02]  /*a620*/  SYNCS.PHASECHK.TRANS64.TRYWAIT P1, [UR6+0x342e0], R4 ;  /* 0x0342e004ff0075a7 */ /* 0x000f640008020146 */
[----:B-----5:R-:W-:Y:S05]  /*a630*/  @!P1 BRA `(.L_x_1500) ;  /* 0x0000005000449947 */ /* 0x020fea0003800000 */
.L_x_1621:
        /* <DEDUP_REMOVED lines=8> */
.L_x_1503:
[----:B---34-:R-:W1:Y:S02]  /*a6c0*/  LDC R5, c[0x0][0x828] ;  /* 0x00020a00ff057b82 */ /* 0x018e640000000800 */
[----:B-1----:R1:W-:Y:S02]  /*a6d0*/  SYNCS.ARRIVE.TRANS64.RED.A0TR RZ, [UR6+0x342c0], R5 ;  /* 0x0342c005ffff79a7 */ /* 0x0023e40008300406 */
.L_x_1502:
[----:B------:R-:W-:Y:S05]  /*a6e0*/  BSYNC B0 ;  /* 0x0000000000007941 */ /* 0x000fea0003800000 */
.L_x_1501:
[----:B------:R-:W-:Y:S05]  /*a6f0*/  @!P2 BRA `(.L_x_1504) ;  /* 0x000000000004a947 */ /* 0x000fea0003800000 */
[----:B------:R-:W-:Y:S01]  /*a700*/  BPT.TRAP 0x1 ;  /* 0x000000040000795c */ /* 0x000fe20000300000 */
.L_x_1504:
[----:B------:R-:W-:Y:S01]  /*a710*/  SYNCS.ARRIVE.TRANS64.RED.A1T0 RZ, [UR33], RZ ;  /* 0x000000ffffff79a7 */ /* 0x000fe20008100421 */
[----:B------:R-:W-:Y:S05]  /*a720*/  @!P2 BRA `(.L_x_1505) ;  /* 0x000000000004a947 */ /* 0x000fea0003800000 */
[----:B------:R-:W-:Y:S01]  /*a730*/  BPT.TRAP 0x1 ;  /* 0x000000040000795c */ /* 0x000fe20000300000 */
.L_x_1505:
[----:B------:R-:W5:Y:S02]  /*a740*/  SYNCS.PHASECHK.TRANS64.TRYWAIT P1, [UR6+0x342e8], R4 ;  /* 0x0342e804ff0075a7 */ /* 0x000f640008020146 */
[----:B-----5:R-:W-:Y:S05]  /*a750*/  @!P1 BRA `(.L_x_1506) ;  /* 0x0000005000149947 */ /* 0x020fea0003800000 */
.L_x_1622:
        /* <DEDUP_REMOVED lines=10> */
.L_x_1509:
[----:B------:R-:W1:Y:S02]  /*a800*/  LDC R4, c[0x0][0x828] ;  /* 0x00020a00ff047b82 */ /* 0x000e640000000800 */
[----:B-1----:R1:W-:Y:S02]  /*a810*/  SYNCS.ARRIVE.TRANS64.RED.A0TR RZ, [UR6+0x342c8], R4 ;  /* 0x0342c804ffff79a7 */ /* 0x0023e40008300406 */
.L_x_1508:
[----:B------:R-:W-:Y:S05]  /*a820*/  BSYNC B0 ;  /* 0x0000000000007941 */ /* 0x000fea0003800000 */
.L_x_1507:
[----:B------:R-:W-:Y:S05]  /*a830*/  @!P2 BRA `(.L_x_1510) ;  /* 0x000000000004a947 */ /* 0x000fea0003800000 */
[----:B------:R-:W-:Y:S01]  /*a840*/  BPT.TRAP 0x1 ;  /* 0x000000040000795c */ /* 0x000fe20000300000 */
.L_x_1510:
        /* <DEDUP_REMOVED lines=24> */
.L_x_1514:
[----:B------:R-:W-:Y:S05]  /*a9d0*/  @!P1 BRA `(.L_x_1513) ;  /* 0x00000000007c9947 */ /* 0x000fea0003800000 */
[----:B-1----:R-:W-:-:S04]  /*a9e0*/  LEA R4, P0, R10, R16, 0x3 ;  /* 0x000000100a047211 */ /* 0x002fc800078018ff */
[----:B------:R-:W-:Y:S02]  /*a9f0*/  LEA.HI.X R5, R10, R17, R7, 0x3, P0 ;  /* 0x000000110a057211 */ /* 0x000fe400000f1c07 */
[----:B------:R-:W1:Y:S04]  /*aa00*/  LDS R7, [UR32+0x1c] ;  /* 0x00001c20ff077984 */ /* 0x000e680008000800 */
[----:B------:R-:W2:Y:S01]  /*aa10*/  LDG.E.64 R4, desc[UR38][R4.64] ;  /* 0x0000002604047981 */ /* 0x000ea2000c1e1b00 */
[----:B------:R-:W-:-:S03]  /*aa20*/  MOV R18, UR32 ;  /* 0x0000002000127c02 */ /* 0x000fc60008000f00 */
[----:B------:R-:W-:Y:S01]  /*aa30*/  STS [UR32+0x30], RZ ;  /* 0x000030ffff007988 */ /* 0x000fe20008000820 */
        /* <DEDUP_REMOVED lines=25> */
.L_x_1513:
[----:B------:R-:W-:Y:S05]  /*abd0*/  BSYNC B0 ;  /* 0x0000000000007941 */ /* 0x000fea0003800000 */
.L_x_1512:
        /* <DEDUP_REMOVED lines=11> */
.L_x_1516:
[----:B------:R-:W-:Y:S05]  /*ac90*/  BSYNC B0 ;  /* 0x0000000000007941 */ /* 0x000fea0003800000 */
.L_x_1515:
[----:B--2---:R2:W5:Y:S02]  /*aca0*/  ATOMG.E.EXCH.STRONG.GPU PT, RZ, [R4], R7 ;  /* 0x0000000704ff73a8 */ /* 0x00456400041ee100 */
.L_x_1511:
[----:B------:R-:W-:Y:S01]  /*acb0*/  ISETP.NE.AND P1, PT, R11, RZ, PT ;  /* 0x000000ff0b00720c */ /* 0x000fe20003f25270 */
[----:B------:R-:W-:Y:S01]  /*acc0*/  VIADD R2, R2, 0x1 ;  /* 0x0000000102027836 */ /* 0x000fe20000000000 */
[----:B-12---:R-:W-:Y:S01]  /*acd0*/  SEL R4, RZ, 0x1, !P3 ;  /* 0x00000001ff047807 */ /* 0x006fe20005800000 */
[----:B------:R-:W-:Y:S01]  /*ace0*/  IMAD.MOV.U32 R16, RZ, RZ, R8 ;  /* 0x000000ffff107224 */ /* 0x000fe200078e0008 */
[----:B------:R-:W-:Y:S01]  /*acf0*/  MOV R17, R9 ;  /* 0x0000000900117202 */ /* 0x000fe20000000f00 */
[----:B------:R-:W-:Y:S01]  /*ad00*/  IMAD.MOV.U32 R18, RZ, RZ, R10 ;  /* 0x000000ffff127224 */ /* 0x000fe200078e000a */
[----:B------:R-:W-:-:S04]  /*ad10*/  ISETP.NE.AND P0, PT, R2, 0x8, PT ;  /* 0x000000080200780c */ /* 0x000fc80003f05270 */
        /* <DEDUP_REMOVED lines=9> */
.L_x_1520:
[----:B------:R-:W1:Y:S02]  /*adb0*/  SYNCS.PHASECHK.TRANS64.TRYWAIT P0, [UR6+0x342d0], R3 ;  /* 0x0342d003ff0075a7 */ /* 0x000e640008000146 */
[----:B-1----:R-:W-:Y:S05]  /*adc0*/  @!P0 BRA `(.L_x_1521) ;  /* 0x0000004800908947 */ /* 0x002fea0003800000 */
.L_x_1623:
[----:B------:R-:W-:Y:S05]  /*add0*/  @!P2 BRA `(.L_x_1522) ;  /* 0x000000000004a947 */ /* 0x000fea0003800000 */
[----:B------:R-:W-:Y:S01]  /*ade0*/  BPT.TRAP 0x1 ;  /* 0x000000040000795c */ /* 0x000fe20000300000 */
.L_x_1522:
[----:B------:R-:W2:Y:S02]  /*adf0*/  SYNCS.PHASECHK.TRANS64.TRYWAIT P0, [UR6+0x342d8], R3 ;  /* 0x0342d803ff0075a7 */ /* 0x000ea40008000146 */
[----:B--2---:R-:W-:Y:S05]  /*ae00*/  @!P0 BRA `(.L_x_1523) ;  /* 0x0000004800988947 */ /* 0x004fea0003800000 */
.L_x_1624:
[----:B------:R-:W-:Y:S05]  /*ae10*/  @!P2 BRA `(.L_x_1524) ;  /* 0x000000000004a947 */ /* 0x000fea0003800000 */
[----:B------:R-:W-:Y:S01]  /*ae20*/  BPT.TRAP 0x1 ;  /* 0x000000040000795c */ /* 0x000fe20000300000 */
.L_x_1524:
[----:B------:R-:W2:Y:S02]  /*ae30*/  SYNCS.PHASECHK.TRANS64.TRYWAIT P0, [UR6+0x342e0], R3 ;  /* 0x0342e003ff0075a7 */ /* 0x000ea40008000146 */
[----:B--2---:R-:W-:Y:S05]  /*ae40*/  @!P0 BRA `(.L_x_1525) ;  /* 0x0000004800a08947 */ /* 0x004fea0003800000 */
.L_x_1625:
[----:B------:R-:W-:Y:S05]  /*ae50*/  @!P2 BRA `(.L_x_1526) ;  /* 0x000000000004a947 */ /* 0x000fea0003800000 */
[----:B------:R-:W-:Y:S01]  /*ae60*/  BPT.TRAP 0x1 ;  /* 0x000000040000795c */ /* 0x000fe20000300000 */
.L_x_1526:
[----:B-1----:R-:W-:-:S05]  /*ae70*/  IMAD.MOV.U32 R0, RZ, RZ, 0x1 ;  /* 0x00000001ff007424 */ /* 0x002fca00078e00ff */
[----:B------:R-:W-:-:S07]  /*ae80*/  SHF.L.U32 R0, R0, 0x1f, RZ ;  /* 0x0000001f00007819 */ /* 0x000fce00000006ff */
.L_x_1527:
[----:B-1----:R-:W-:-:S04]  /*ae90*/  IMAD.U32 R3, RZ, RZ, UR6 ;  /* 0x00000006ff037e24 */ /* 0x002fc8000f8e00ff */
[----:B------:R1:W2:Y:S03]  /*aea0*/  SYNCS.PHASECHK.TRANS64.TRYWAIT P0, [R3+URZ+0x342e8], R0 ;  /* 0x0342e800030075a7 */ /* 0x0002a6000800017f */
[----:B--2---:R-:W-:Y:S05]  /*aeb0*/  @!P0 NANOSLEEP.SYNCS 0x989680 ;  /* 0x009896800000895d */ /* 0x004fea0003900000 */
[----:B------:R-:W2:Y:S02]  /*aec0*/  @!P0 SYNCS.PHASECHK.TRANS64 P0, [R3+URZ+0x342e8], R0 ;  /* 0x0342e800030085a7 */ /* 0x000ea4000800007f */
[----:B--2---:R-:W-:Y:S05]  /*aed0*/  @!P0 BRA `(.L_x_1527) ;  /* 0xfffffffc00ec8947 */ /* 0x004fea000383ffff */
.L_x_1519:
[----:B------:R-:W-:Y:S05]  /*aee0*/  BSYNC B0 ;  /* 0x0000000000007941 */ /* 0x000fea0003800000 */
.L_x_1518:
[----:B------:R-:W-:Y:S05]  /*aef0*/  EXIT ;  /* 0x000000000000794d */ /* 0x000fea0003800000 */
.L_x_1448:
        /* <DEDUP_REMOVED lines=58> */
.L_x_1529:
[----:B---3--:R-:W-:Y:S05]  /*b2a0*/  BSYNC B0 ;  /* 0x0000000000007941 */ /* 0x008fea0003800000 */
.L_x_1528:
        /* <DEDUP_REMOVED lines=25> */
[----:B------:R-:W-:Y:S02]  /*b440*/  SHF.R.U64 R26, R26, 0x4, RZ ;  /* 0x000000041a1a7819 */ /* 0x000fe400000012ff */
[----:B------:R-:W-:Y:S02]  /*b450*/  CS2R R14, SRZ ;  /* 0x00000000000e7805 */ /* 0x000fe4000001ff00 */
[----:B------:R-:W-:Y:S01]  /*b460*/  IADD3 R12, R3, -0x1, RZ ;  /* 0xffffffff030c7810 */ /* 0x000fe20007ffe0ff */
        /* <DEDUP_REMOVED lines=50> */
.L_x_1531:
[----:B------:R-:W-:Y:S05]  /*b790*/  BSYNC B0 ;  /* 0x0000000000007941 */ /* 0x000fea0003800000 */
.L_x_1530:
[----:B------:R-:W-:Y:S01]  /*b7a0*/  ELECT P0, URZ, PT ;  /* 0x00000000003f782f */ /* 0x000fe20003800000 */
[----:B------:R-:W-:Y:S01]  /*b7b0*/  NOP ;  /* 0x0000000000007918 */ /* 0x000fe20000000000 */
[----:B------:R-:W-:Y:S11]  /*b7c0*/  BSSY B0, `(.L_x_1532) ;  /* 0x0000004000007945 */ /* 0x000ff60003800000 */
[----:B------:R-:W-:Y:S05]  /*b7d0*/  @!P0 BRA `(.L_x_1533) ;  /* 0x0000000000088947 */ /* 0x000fea0003800000 */
[----:B------:R0:W-:Y:S01]  /*b7e0*/  UTMACMDFLUSH ;  /* 0x00000000000079b7 */ /* 0x0001e20000000000 */
[----:B------:R-:W-:-:S04]  /*b7f0*/  DEPBAR.LE SB0, 0x0 ;  /* 0x000080000000791a */ /* 0x000fc80000000000 */
.L_x_1533:
[----:B------:R-:W-:Y:S05]  /*b800*/  BSYNC B0 ;  /* 0x0000000000007941 */ /* 0x000fea0003800000 */
.L_x_1532:
        /* <DEDUP_REMOVED lines=12> */
[----:B------:R-:W-:Y:S01]  /*b8d0*/  IMAD.X R5, RZ, RZ, UR19, P1 ;  /* 0x00000013ff057e24 */ /* 0x000fe200088e06ff */
[----:B------:R-:W-:Y:S01]  /*b8e0*/  MOV R8, 0x1 ;  /* 0x0000000100087802 */ /* 0x000fe20000000f00 */
        /* <DEDUP_REMOVED lines=12> */
.L_x_1553:
        /* <DEDUP_REMOVED lines=12> */
.L_x_1536:
[----:B------:R-:W-:Y:S05]  /*ba70*/  BSYNC B1 ;  /* 0x0000000000017941 */ /* 0x000fea0003800000 */
.L_x_1535:
[----:B------:R-:W-:Y:S01]  /*ba80*/  UMOV UR4, 0xffffffff ;  /* 0xffffffff00047882 */ /* 0x000fe20000000000 */
[----:B------:R-:W-:Y:S02]  /*ba90*/  SHF.R.S32.HI R9, RZ, 0x7, R8 ;  /* 0x00000007ff097819 */ /* 0x000fe40000011408 */
[----:B------:R-:W-:Y:S05]  /*baa0*/  BRA.DIV UR4, `(.L_x_1537) ;  /* 0x0000003e04a07947 */ /* 0x000fea000b800000 */
[----:B-----5:R-:W-:-:S13]  /*bab0*/  ELECT P6, URZ, PT ;  /* 0x00000000003f782f */ /* 0x020fda00038c0000 */
.L_x_1628:
[----:B------:R-:W-:Y:S04]  /*bac0*/  BSSY B1, `(.L_x_1538) ;  /* 0x0000040000017945 */ /* 0x000fe80003800000 */
[----:B------:R-:W-:Y:S05]  /*bad0*/  @!P6 BRA `(.L_x_1539) ;  /* 0x0000000000f8e947 */ /* 0x000fea0003800000 */
[----:B------:R-:W-:-:S13]  /*bae0*/  ISETP.GE.AND P0, PT, R36, 0x1, PT ;  /* 0x000000012400780c */ /* 0x000fda0003f06270 */
[----:B------:R-:W-:Y:S05]  /*baf0*/  @!P0 BRA `(.L_x_1539) ;  /* 0x0000000000f08947 */ /* 0x000fea0003800000 */
[----:B------:R-:W-:Y:S01]  /*bb00*/  IMAD.SHL.U32 R16, R16, 0x80, RZ ;  /* 0x0000008010107824 */ /* 0x000fe200078e00ff */
[----:B------:R-:W-:Y:S01]  /*bb10*/  MOV R12, RZ ;  /* 0x000000ff000c7202 */ /* 0x000fe20000000f00 */
[----:B------:R-:W-:Y:S02]  /*bb20*/  IMAD.SHL.U32 R17, R17, 0x80, RZ ;  /* 0x0000008011117824 */ /* 0x000fe400078e00ff */
[----:B------:R-:W-:Y:S02]  /*bb30*/  VIADD R11, R9, 0x1 ;  /* 0x00000001090b7836 */ /* 0x000fe40000000000 */
[----:B------:R-:W-:Y:S02]  /*bb40*/  IMAD.U32 R13, RZ, RZ, UR28 ;  /* 0x0000001cff0d7e24 */ /* 0x000fe4000f8e00ff */
[----:B------:R-:W-:Y:S02]  /*bb50*/  IMAD.MOV.U32 R4, RZ, RZ, R3 ;  /* 0x000000ffff047224 */ /* 0x000fe400078e0003 */
[----:B------:R-:W-:-:S02]  /*bb60*/  IMAD.MOV.U32 R5, RZ, RZ, R0 ;  /* 0x000000ffff057224 */ /* 0x000fc400078e0000 */
[----:B------:R-:W-:Y:S02]  /*bb70*/  VIADD R14, R16, 0x40 ;  /* 0x00000040100e7836 */ /* 0x000fe40000000000 */
[----:B------:R-:W-:-:S07]  /*bb80*/  VIADD R15, R17, 0x40 ;  /* 0x00000040110f7836 */ /* 0x000fce0000000000 */
.L_x_1542:
[----:B------:R-:W-:Y:S01]  /*bb90*/  LEA R10, R5, UR22, 0x3 ;  /* 0x00000016050a7c11 */ /* 0x000fe2000f8e18ff */
[----:B------:R-:W-:Y:S05]  /*bba0*/  YIELD ;  /* 0x0000000000007946 */ /* 0x000fea0003800000 */
[----:B------:R-:W-:Y:S02]  /*bbb0*/  SHF.L.U32 R7, R4, 0x1f, RZ ;  /* 0x0000001f04077819 */ /* 0x000fe400000006ff */
[----:B------:R-:W-:Y:S02]  /*bbc0*/  LOP3.LUT P1, RZ, R19, 0x7f, RZ, 0xc0, !PT ;  /* 0x0000007f13ff7812 */ /* 0x000fe4000782c0ff */
[----:B------:R-:W1:Y:S11]  /*bbd0*/  SYNCS.PHASECHK.TRANS64.TRYWAIT P0, [R10+URZ+0x34298], R7 ;  /* 0x034298070a0075a7 */ /* 0x000e76000800017f */
[----:B------:R-:W2:Y:S01]  /*bbe0*/  @!P1 LDC R8, c[0x0][0x500] ;  /* 0x00014000ff089b82 */ /* 0x000ea20000000800 */
[----:B-1----:R-:W-:Y:S05]  /*bbf0*/  @!P0 BRA `(.L_x_1540) ;  /* 0x0000003c006c8947 */ /* 0x002fea0003800000 */
.L_x_1629:
[----:B------:R-:W-:Y:S01]  /*bc00*/  UPRMT UR4, UR29, 0x9910, URZ ;  /* 0x000099101d047896 */ /* 0x000fe2000800003f */
[----:B--2---:R2:W-:Y:S03]  /*bc10*/  @!P1 SYNCS.ARRIVE.TRANS64 RZ, [R10+URZ+0x34280], R8 ;  /* 0x034280080aff99a7 */ /* 0x0045e6000800003f */
[----:B------:R-:W-:-:S06]  /*bc20*/  UISETP.NE.AND UP0, UPT, UR4, 0x2, UPT ;  /* 0x000000020400788c */ /* 0x000fcc000bf05270 */
[----:B------:R-:W-:-:S13]  /*bc30*/  PLOP3.LUT P0, PT, PT, PT, UP0, 0x80, 0x0 ;  /* 0x000000000000781c */ /* 0x000fda0003f0f008 */
[----:B--2---:R-:W-:Y:S05]  /*bc40*/  @P0 BRA `(.L_x_1541) ;  /* 0x0000000000040947 */ /* 0x004fea0003800000 */
[----:B------:R-:W-:Y:S01]  /*bc50*/  BPT.TRAP 0x1 ;  /* 0x000000040000795c */ /* 0x000fe20000300000 */
.L_x_1541:
[----:B------:R-:W-:Y:S01]  /*bc60*/  R2UR UR12, R5 ;  /* 0x00000000050c72ca */ /* 0x000fe200000e0000 */
[----:B------:R-:W-:Y:S01]  /*bc70*/  VIADD R11, R11, 0xffffffff ;  /* 0xffffffff0b0b7836 */ /* 0x000fe20000000000 */
[----:B------:R-:W-:Y:S01]  /*bc80*/  R2UR UR5, R10 ;  /* 0x000000000a0572ca */ /* 0x000fe200000e0000 */
[----:B------:R-:W-:Y:S01]  /*bc90*/  VIADD R5, R5, 0x1 ;  /* 0x0000000105057836 */ /* 0x000fe20000000000 */
[C---:B------:R-:W-:Y:S01]  /*bca0*/  R2UR UR7, R13.reuse ;  /* 0x000000000d0772ca */ /* 0x040fe200000e0000 */
        /* <DEDUP_REMOVED lines=13> */
[C---:B------:R-:W-:Y:S01]  /*bd80*/  ISETP.NE.AND P0, PT, R5.reuse, 0x3, PT ;  /* 0x000000030500780c */ /* 0x040fe20003f05270 */
[----:B------:R-:W-:Y:S01]  /*bd90*/  UIADD3 UR5, UR5, 0x34280, URZ ;  /* 0x0003428005057890 */ /* 0x000fe2000fffe03f */
[----:B------:R-:W-:Y:S01]  /*bda0*/  IADD3 R12, R12, 0x80, RZ ;  /* 0x000000800c0c7810 */ /* 0x000fe20007ffe0ff */
        /* <DEDUP_REMOVED lines=17> */
.L_x_1539:
[----:B------:R-:W-:Y:S05]  /*bec0*/  BSYNC B1 ;  /* 0x0000000000017941 */ /* 0x000fea0003800000 */
.L_x_1538:
        /* <DEDUP_REMOVED lines=16> */
.L_x_1543:
[----:B------:R-:W-:Y:S01]  /*bfd0*/  LEA R8, R2, UR22, 0x3 ;  /* 0x0000001602087c11 */ /* 0x000fe2000f8e18ff */
[----:B------:R-:W-:Y:S01]  /*bfe0*/  BSSY B1, `(.L_x_1544) ;  /* 0x0000005000017945 */ /* 0x000fe20003800000 */
[----:B------:R-:W-:Y:S02]  /*bff0*/  SHF.L.U32 R5, R20, 0x1f, RZ ;  /* 0x0000001f14057819 */ /* 0x000fe400000006ff */
[----:B------:R-:W-:Y:S02]  /*c000*/  LEA R4, R2, UR22, 0x4 ;  /* 0x0000001602047c11 */ /* 0x000fe4000f8e20ff */
[----:B------:R-:W1:Y:S02]  /*c010*/  SYNCS.PHASECHK.TRANS64.TRYWAIT P0, [R8+URZ+0x34200], R5 ;  /* 0x03420005080075a7 */ /* 0x000e64000800017f */
[----:B-1----:R-:W-:Y:S05]  /*c020*/  @!P0 BRA `(.L_x_1545) ;  /* 0x0000003800748947 */ /* 0x002fea0003800000 */
.L_x_1630:
[----:B------:R-:W-:Y:S05]  /*c030*/  BSYNC B1 ;  /* 0x0000000000017941 */ /* 0x000fea0003800000 */
.L_x_1544:
        /* <DEDUP_REMOVED lines=11> */
.L_x_1546:
        /* <DEDUP_REMOVED lines=14> */
.L_x_1633:
        /* <DEDUP_REMOVED lines=79> */
.L_x_1550:
[----:B------:R-:W-:Y:S05]  /*c6c0*/  BSYNC B1 ;  /* 0x0000000000017941 */ /* 0x000fea0003800000 */
.L_x_1549:
[----:B------:R-:W-:-:S03]  /*c6d0*/  UMOV UR4, 0xffffffff ;  /* 0xffffffff00047882 */ /* 0x000fc60000000000 */
[----:B------:R-:W-:Y:S05]  /*c6e0*/  BRA.DIV UR4, `(.L_x_1551) ;  /* 0x0000003204f87947 */ /* 0x000fea000b800000 */
[----:B------:R-:W-:Y:S01]  /*c6f0*/  ELECT P6, URZ, PT ;  /* 0x00000000003f782f */ /* 0x000fe200038c0000 */
[----:B------:R-:W-:-:S12]  /*c700*/  NOP ;  /* 0x0000000000007918 */ /* 0x000fd80000000000 */
.L_x_1637:
        /* <DEDUP_REMOVED lines=9> */
.L_x_1552:
[----:B------:R-:W-:Y:S01]  /*c7a0*/  IADD3.X R9, RZ, UR17, RZ, P0, !PT ;  /* 0x00000011ff097c10 */ /* 0x000fe200087fe4ff */
[----:B------:R-:W-:Y:S01]  /*c7b0*/  IMAD.X R5, RZ, RZ, UR19, P2 ;  /* 0x00000013ff057e24 */ /* 0x000fe200090e06ff */
[----:B------:R-:W-:Y:S05]  /*c7c0*/  WARPSYNC.ALL ;  /* 0x0000000000007948 */ /* 0x000fea0003800000 */
[----:B--2---:R2:W5:Y:S04]  /*c7d0*/  ATOMG.E.EXCH.STRONG.GPU PT, RZ, [R8], R11 ;  /* 0x0000000b08ff73a8 */ /* 0x00456800041ee100 */
[----:B---3--:R2:W5:Y:S01]  /*c7e0*/  ATOMG.E.EXCH.STRONG.GPU PT, RZ, [R4], R13 ;  /* 0x0000000d04ff73a8 */ /* 0x00856200041ee100 */
[----:B------:R-:W-:-:S07]  /*c7f0*/  IMAD.MOV.U32 R18, RZ, RZ, R6 ;  /* 0x000000ffff127224 */ /* 0x000fce00078e0006 */
.L_x_1547:
        /* <DEDUP_REMOVED lines=10> */
.L_x_1534:
[----:B------:R-:W-:-:S03]  /*c8a0*/  UMOV UR4, 0xffffffff ;  /* 0xffffffff00047882 */ /* 0x000fc60000000000 */
[----:B------:R-:W-:Y:S05]  /*c8b0*/  BRA.DIV UR4, `(.L_x_1554) ;  /* 0x0000003204b47947 */ /* 0x000fea000b800000 */
[----:B-----5:R-:W-:-:S13]  /*c8c0*/  ELECT P6, URZ, PT ;  /* 0x00000000003f782f */ /* 0x020fda00038c0000 */
.L_x_1640:
[----:B------:R-:W-:Y:S04]  /*c8d0*/  BSSY B0, `(.L_x_1555) ;  /* 0x0000021000007945 */ /* 0x000fe80003800000 */
[----:B------:R-:W-:Y:S05]  /*c8e0*/  @!P6 BRA `(.L_x_1556) ;  /* 0x00000000007ce947 */ /* 0x000fea0003800000 */
[----:B------:R-:W-:-:S04]  /*c8f0*/  ULOP3.LUT UR4, UR42, 0x2, URZ, 0xfc, !UPT ;  /* 0x000000022a047892 */ /* 0x000fc8000f8efc3f */
[----:B------:R-:W-:-:S06]  /*c900*/  UISETP.NE.AND UP0, UPT, UR4, 0x3, UPT ;  /* 0x000000030400788c */ /* 0x000fcc000bf05270 */
[----:B------:R-:W-:-:S13]  /*c910*/  PLOP3.LUT P0, PT, PT, PT, UP0, 0x80, 0x0 ;  /* 0x000000000000781c */ /* 0x000fda0003f0f008 */
[----:B------:R-:W-:Y:S05]  /*c920*/  @!P0 BRA `(.L_x_1557) ;  /* 0x0000000000048947 */ /* 0x000fea0003800000 */
[----:B------:R-:W-:Y:S01]  /*c930*/  BPT.TRAP 0x1 ;  /* 0x000000040000795c */ /* 0x000fe20000300000 */
.L_x_1557:
        /* <DEDUP_REMOVED lines=13> */
.L_x_1641:
[----:B------:R-:W2:Y:S01]  /*ca10*/  SYNCS.PHASECHK.TRANS64.TRYWAIT P0, [R6+URZ], R3 ;  /* 0x00000003060075a7 */ /* 0x000ea2000800017f */
[----:B------:R-:W-:-:S05]  /*ca20*/  VIADD R0, R0, 0x1 ;  /* 0x0000000100007836 */ /* 0x000fca0000000000 */
[----:B------:R-:W-:-:S04]  /*ca30*/  ISETP.NE.AND P1, PT, R0, 0x3, PT ;  /* 0x000000030000780c */ /* 0x000fc80003f25270 */
[----:B------:R-:W-:Y:S02]  /*ca40*/  SEL R2, RZ, 0x1, P1 ;  /* 0x00000001ff027807 */ /* 0x000fe40000800000 */
[----:B------:R-:W-:Y:S02]  /*ca50*/  SEL R0, R0, RZ, P1 ;  /* 0x000000ff00007207 */ /* 0x000fe40000800000 */
[----:B------:R-:W-:Y:S01]  /*ca60*/  LOP3.LUT R2, R9, R2, RZ, 0x3c, !PT ;  /* 0x0000000209027212 */ /* 0x000fe200078e3cff */
[----:B--2---:R-:W-:Y:S06]  /*ca70*/  @!P0 BRA `(.L_x_1559) ;  /* 0x0000003000788947 */ /* 0x004fec0003800000 */
.L_x_1642:
[----:B------:R-:W-:Y:S01]  /*ca80*/  IMAD R5, R0, 0x8, R5 ;  /* 0x0000000800057824 */ /* 0x000fe200078e0205 */
[----:B------:R-:W-:-:S07]  /*ca90*/  SHF.L.U32 R0, R2, 0x1f, RZ ;  /* 0x0000001f02007819 */ /* 0x000fce00000006ff */
.L_x_1560:
[----:B---3--:R3:W4:Y:S02]  /*caa0*/  SYNCS.PHASECHK.TRANS64.TRYWAIT P0, [R5+URZ], R0 ;  /* 0x00000000050075a7 */ /* 0x008724000800017f */
[----:B----4-:R-:W-:Y:S05]  /*cab0*/  @!P0 NANOSLEEP.SYNCS 0x989680 ;  /* 0x009896800000895d */ /* 0x010fea0003900000 */
[----:B------:R-:W4:Y:S02]  /*cac0*/  @!P0 SYNCS.PHASECHK.TRANS64 P0, [R5+URZ], R0 ;  /* 0x00000000050085a7 */ /* 0x000f24000800007f */
[----:B----4-:R-:W-:Y:S05]  /*cad0*/  @!P0 BRA `(.L_x_1560) ;  /* 0xfffffffc00f08947 */ /* 0x010fea000383ffff */
.L_x_1556:
[----:B------:R-:W-:Y:S05]  /*cae0*/  BSYNC B0 ;  /* 0x0000000000007941 */ /* 0x000fea0003800000 */
.L_x_1555:
[----:B------:R-:W-:Y:S05]  /*caf0*/  EXIT ;  /* 0x000000000000794d */ /* 0x000fea0003800000 */
.L_x_1447:
        /* <DEDUP_REMOVED lines=29> */
.L_x_1581:
        /* <DEDUP_REMOVED lines=65> */
.L_x_1565:
        /* <DEDUP_REMOVED lines=14> */
.L_x_1566:
        /* <DEDUP_REMOVED lines=46> */
.L_x_1564:
[----:B---3--:R-:W-:Y:S05]  /*d4a0*/  BSYNC B0 ;  /* 0x0000000000007941 */ /* 0x008fea0003800000 */
.L_x_1563:
        /* <DEDUP_REMOVED lines=51> */
.L_x_1572:
        /* <DEDUP_REMOVED lines=42> */
.L_x_1570:
        /* <DEDUP_REMOVED lines=12> */
.L_x_1571:
        /* <DEDUP_REMOVED lines=54> */
.L_x_1569:
[----:B------:R-:W-:Y:S05]  /*dea0*/  BSYNC B0 ;  /* 0x0000000000007941 */ /* 0x000fea0003800000 */
.L_x_1568:
        /* <DEDUP_REMOVED lines=39> */
.L_x_1567:
        /* <DEDUP_REMOVED lines=20> */
.L_x_1562:
        /* <DEDUP_REMOVED lines=32> */
.L_x_1573:
        /* <DEDUP_REMOVED lines=22> */
.L_x_1575:
        /* <DEDUP_REMOVED lines=13> */
.L_x_1561:
[----:B------:R-:W-:-:S06]  /*e690*/  UISETP.NE.AND UP1, UPT, UR15, 0x3, UPT ;  /* 0x000000030f00788c */ /* 0x000fcc000bf25270 */
[----:B------:R-:W-:-:S13]  /*e6a0*/  PLOP3.LUT P1, PT, PT, PT, UP1, 0x80, 0x0 ;  /* 0x000000000000781c */ /* 0x000fda0003f2f018 */
[----:B------:R-:W-:Y:S05]  /*e6b0*/  @!P1 BRA `(.L_x_1576) ;  /* 0x0000000000049947 */ /* 0x000fea0003800000 */
[----:B---3--:R-:W-:Y:S01]  /*e6c0*/  BPT.TRAP 0x1 ;  /* 0x000000040000795c */ /* 0x008fe20000300000 */
.L_x_1576:
[----:B------:R-:W1:Y:S01]  /*e6d0*/  S2R R2, SR_CgaCtaId ;  /* 0x0000000000027919 */ /* 0x000e620000008800 */
[----:B------:R-:W-:-:S04]  /*e6e0*/  MOV R3, 0x400 ;  /* 0x0000040000037802 */ /* 0x000fc80000000f00 */
[----:B-1----:R-:W-:Y:S02]  /*e6f0*/  LEA R3, R2, R3, 0x18 ;  /* 0x0000000302037211 */ /* 0x002fe400078ec0ff */
[----:B------:R-:W-:-:S03]  /*e700*/  SHF.L.U32 R2, R0, 0x1f, RZ ;  /* 0x0000001f00027819 */ /* 0x000fc600000006ff */
[----:B------:R-:W-:-:S04]  /*e710*/  IMAD R17, R16, 0x8, R3 ;  /* 0x0000000810117824 */ /* 0x000fc800078e0203 */
[----:B------:R-:W1:Y:S02]  /*e720*/  SYNCS.PHASECHK.TRANS64.TRYWAIT P2, [R17+URZ+0x34240], R2 ;  /* 0x03424002110075a7 */ /* 0x000e64000804017f */
[----:B-1----:R-:W-:Y:S05]  /*e730*/  @!P2 BRA `(.L_x_1577) ;  /* 0x00000014005ca947 */ /* 0x002fea0003800000 */
.L_x_1643:
        /* <DEDUP_REMOVED lines=16> */
.L_x_1580:
[----:B--2---:R2:W-:Y:S02]  /*e840*/  SYNCS.ARRIVE.TRANS64.A1T0 RZ, [R17+URZ+0x34200], RZ ;  /* 0x034200ff11ff79a7 */ /* 0x0045e4000810003f */
.L_x_1579:
[----:B---3--:R-:W-:Y:S05]  /*e850*/  BSYNC B0 ;  /* 0x0000000000007941 */ /* 0x008fea0003800000 */
.L_x_1578:
        /* <DEDUP_REMOVED lines=9> */
.L_x_1582:
[----:B------:R-:W-:Y:S01]  /*e8f0*/  IMAD R5, R16, 0x8, R3 ;  /* 0x0000000810057824 */ /* 0x000fe200078e0203 */
[----:B------:R-:W-:-:S04]  /*e900*/  SHF.L.U32 R2, R0, 0x1f, RZ ;  /* 0x0000001f00027819 */ /* 0x000fc800000006ff */
[----:B------:R-:W1:Y:S02]  /*e910*/  SYNCS.PHASECHK.TRANS64.TRYWAIT P0, [R5+URZ+0x34240], R2 ;  /* 0x03424002050075a7 */ /* 0x000e64000800017f */
[----:B-1----:R-:W-:Y:S05]  /*e920*/  @!P0 BRA `(.L_x_1583) ;  /* 0x0000001000f48947 */ /* 0x002fea0003800000 */
.L_x_1644:
[----:B------:R-:W-:Y:S05]  /*e930*/  @!P1 BRA `(.L_x_1584) ;  /* 0x0000000000049947 */ /* 0x000fea0003800000 */
[----:B------:R-:W-:Y:S01]  /*e940*/  BPT.TRAP 0x1 ;  /* 0x000000040000795c */ /* 0x000fe20000300000 */
.L_x_1584:
        /* <DEDUP_REMOVED lines=9> */
.L_x_1645:
[----:B------:R-:W-:Y:S05]  /*e9e0*/  @!P1 BRA `(.L_x_1586) ;  /* 0x0000000000049947 */ /* 0x000fea0003800000 */
[----:B------:R-:W-:Y:S01]  /*e9f0*/  BPT.TRAP 0x1 ;  /* 0x000000040000795c */ /* 0x000fe20000300000 */
.L_x_1586:
        /* <DEDUP_REMOVED lines=9> */
.L_x_1646:
[----:B------:R-:W-:Y:S05]  /*ea90*/  @!P1 BRA `(.L_x_1588) ;  /* 0x0000000000049947 */ /* 0x000fea0003800000 */
[----:B------:R-:W-:Y:S01]  /*eaa0*/  BPT.TRAP 0x1 ;  /* 0x000000040000795c */ /* 0x000fe20000300000 */
.L_x_1588:
        /* <DEDUP_REMOVED lines=9> */
.L_x_1647:
[----:B------:R-:W-:Y:S05]  /*eb40*/  @!P1 BRA `(.L_x_1590) ;  /* 0x0000000000049947 */ /* 0x000fea0003800000 */
[----:B------:R-:W-:Y:S01]  /*eb50*/  BPT.TRAP 0x1 ;  /* 0x000000040000795c */ /* 0x000fe20000300000 */
.L_x_1590:
        /* <DEDUP_REMOVED lines=9> */
.L_x_1648:
[----:B------:R-:W-:Y:S05]  /*ebf0*/  @!P1 BRA `(.L_x_1592) ;  /* 0x0000000000049947 */ /* 0x000fea0003800000 */
[----:B------:R-:W-:Y:S01]  /*ec00*/  BPT.TRAP 0x1 ;  /* 0x000000040000795c */ /* 0x000fe20000300000 */
.L_x_1592:
        /* <DEDUP_REMOVED lines=9> */
.L_x_1649:
[----:B------:R-:W-:Y:S05]  /*eca0*/  @!P1 BRA `(.L_x_1594) ;  /* 0x0000000000049947 */ /* 0x000fea0003800000 */
[----:B------:R-:W-:Y:S01]  /*ecb0*/  BPT.TRAP 0x1 ;  /* 0x000000040000795c */ /* 0x000fe20000300000 */
.L_x_1594:
        /* <DEDUP_REMOVED lines=9> */
.L_x_1650:
[----:B------:R-:W-:Y:S05]  /*ed50*/  @!P1 BRA `(.L_x_1596) ;  /* 0x0000000000049947 */ /* 0x000fea0003800000 */
[----:B------:R-:W-:Y:S01]  /*ed60*/  BPT.TRAP 0x1 ;  /* 0x000000040000795c */ /* 0x000fe20000300000 */
.L_x_1596:
[----:B-1----:R-:W-:-:S05]  /*ed70*/  VIADD R0, R4, 0x1 ;  /* 0x0000000104007836 */ /* 0x002fca0000000000 */
[----:B------:R-:W-:-:S04]  /*ed80*/  ISETP.NE.AND P0, PT, R0, 0x8, PT ;  /* 0x000000080000780c */ /* 0x000fc80003f05270 */
[----:B------:R-:W-:Y:S02]  /*ed90*/  SEL R2, RZ, 0x1, P0 ;  /* 0x00000001ff027807 */ /* 0x000fe40000000000 */
[----:B------:R-:W-:Y:S02]  /*eda0*/  SEL R0, R0, RZ, P0 ;  /* 0x000000ff00007207 */ /* 0x000fe40000000000 */
[----:B------:R-:W-:-:S03]  /*edb0*/  LOP3.LUT R2, R5, R2, RZ, 0x3c, !PT ;  /* 0x0000000205027212 */ /* 0x000fc600078e3cff */
[----:B------:R-:W-:Y:S01]  /*edc0*/  IMAD R3, R0, 0x8, R3 ;  /* 0x0000000800037824 */ /* 0x000fe200078e0203 */
[----:B------:R-:W-:-:S07]  /*edd0*/  SHF.L.U32 R0, R2, 0x1f, RZ ;  /* 0x0000001f02007819 */ /* 0x000fce00000006ff */
.L_x_1597:
[----:B-1----:R1:W3:Y:S02]  /*ede0*/  SYNCS.PHASECHK.TRANS64.TRYWAIT P0, [R3+URZ+0x34240], R0 ;  /* 0x03424000030075a7 */ /* 0x0022e4000800017f */
[----:B---3--:R-:W-:Y:S05]  /*edf0*/  @!P0 NANOSLEEP.SYNCS 0x989680 ;  /* 0x009896800000895d */ /* 0x008fea0003900000 */
[----:B------:R-:W3:Y:S02]  /*ee00*/  @!P0 SYNCS.PHASECHK.TRANS64 P0, [R3+URZ+0x34240], R0 ;  /* 0x03424000030085a7 */ /* 0x000ee4000800007f */
[----:B---3--:R-:W-:Y:S05]  /*ee10*/  @P0 EXIT ;  /* 0x000000000000094d */ /* 0x008fea0003800000 */
[----:B------:R-:W-:Y:S05]  /*ee20*/  BRA `(.L_x_1597) ;  /* 0xfffffffc00ec7947 */ /* 0x000fea000383ffff */
.L_x_1351:
[----:B-1----:R-:W-:-:S04]  /*ee30*/  IMAD.U32 R3, RZ, RZ, UR11 ;  /* 0x0000000bff037e24 */ /* 0x002fc8000f8e00ff */
[----:B------:R1:W2:Y:S03]  /*ee40*/  SYNCS.PHASECHK.TRANS64.TRYWAIT P1, [R3+URZ+0x34200], R0 ;  /* 0x03420000030075a7 */ /* 0x0002a6000802017f */
[----:B--2---:R-:W-:Y:S05]  /*ee50*/  @!P1 NANOSLEEP.SYNCS 0x989680 ;  /* 0x009896800000995d */ /* 0x004fea0003900000 */
[----:B------:R-:W2:Y:S02]  /*ee60*/  @!P1 SYNCS.PHASECHK.TRANS64 P1, [R3+URZ+0x34200], R0 ;  /* 0x03420000030095a7 */ /* 0x000ea4000802007f */
[----:B--2---:R-:W-:Y:S05]  /*ee70*/  @!P1 BRA `(.L_x_1351) ;  /* 0xfffffffc00ec9947 */ /* 0x004fea000383ffff */
[----:B------:R-:W-:Y:S05]  /*ee80*/  BRA `(.L_x_1598) ;  /* 0xffffff40009c7947 */ /* 0x000fea000383ffff */
.L_x_1363:
[----:B------:R-:W-:-:S06]  /*ee90*/  UIADD3 UR4, UR51, UR50, URZ ;  /* 0x0000003233047290 */ /* 0x000fcc000fffe03f */
[----:B-1----:R-:W-:-:S04]  /*eea0*/  IMAD.U32 R4, RZ, RZ, UR4 ;  /* 0x00000004ff047e24 */ /* 0x002fc8000f8e00ff */
[----:B------:R1:W2:Y:S03]  /*eeb0*/  SYNCS.PHASECHK.TRANS64.TRYWAIT P0, [R4+URZ], R7 ;  /* 0x00000007040075a7 */ /* 0x0002a6000800017f */
[----:B--2---:R-:W-:Y:S05]  /*eec0*/  @!P0 NANOSLEEP.SYNCS 0x989680 ;  /* 0x009896800000895d */ /* 0x004fea0003900000 */
[----:B------:R-:W2:Y:S02]  /*eed0*/  @!P0 SYNCS.PHASECHK.TRANS64 P0, [R4+URZ], R7 ;  /* 0x00000007040085a7 */ /* 0x000ea4000800007f */
[----:B--2---:R-:W-:Y:S05]  /*eee0*/  @!P0 BRA `(.L_x_1363) ;  /* 0xfffffffc00e88947 */ /* 0x004fea000383ffff */
[----:B------:R-:W-:Y:S05]  /*eef0*/  BRA `(.L_x_1599) ;  /* 0xffffff4c00f07947 */ /* 0x000fea000383ffff */
.L_x_1368:
[----:B--2---:R-:W-:-:S04]  /*ef00*/  IMAD.U32 R4, RZ, RZ, UR4 ;  /* 0x00000004ff047e24 */ /* 0x004fc8000f8e00ff */
[----:B------:R2:W3:Y:S03]  /*ef10*/  SYNCS.PHASECHK.TRANS64.TRYWAIT P0, [R4+URZ+0x34280], R3 ;  /* 0x03428003040075a7 */ /* 0x0004e6000800017f */
[----:B---3--:R-:W-:Y:S05]  /*ef20*/  @!P0 NANOSLEEP.SYNCS 0x989680 ;  /* 0x009896800000895d */ /* 0x008fea0003900000 */
[----:B------:R-:W3:Y:S02]  /*ef30*/  @!P0 SYNCS.PHASECHK.TRANS64 P0, [R4+URZ+0x34280], R3 ;  /* 0x03428003040085a7 */ /* 0x000ee4000800007f */
[----:B---3--:R-:W-:Y:S05]  /*ef40*/  @!P0 BRA `(.L_x_1368) ;  /* 0xfffffffc00ec8947 */ /* 0x008fea000383ffff */
[----:B------:R-:W-:Y:S05]  /*ef50*/  BRA `(.L_x_1367) ;  /* 0xffffff5400287947 */ /* 0x000fea000383ffff */
.L_x_1373:
[----:B--2---:R-:W-:-:S04]  /*ef60*/  IMAD.U32 R12, RZ, RZ, UR6 ;  /* 0x00000006ff0c7e24 */ /* 0x004fc8000f8e00ff */
[----:B------:R2:W3:Y:S03]  /*ef70*/  SYNCS.PHASECHK.TRANS64.TRYWAIT P0, [R12+URZ+0x34280], R5 ;  /* 0x034280050c0075a7 */ /* 0x0004e6000800017f */
[----:B---3--:R-:W-:Y:S05]  /*ef80*/  @!P0 NANOSLEEP.SYNCS 0x989680 ;  /* 0x009896800000895d */ /* 0x008fea0003900000 */
[----:B------:R-:W3:Y:S02]  /*ef90*/  @!P0 SYNCS.PHASECHK.TRANS64 P0, [R12+URZ+0x34280], R5 ;  /* 0x034280050c0085a7 */ /* 0x000ee4000800007f */
[----:B---3--:R-:W-:Y:S05]  /*efa0*/  @!P0 BRA `(.L_x_1373) ;  /* 0xfffffffc00ec8947 */ /* 0x008fea000383ffff */
[----:B------:R-:W-:Y:S05]  /*efb0*/  BRA `(.L_x_1372) ;  /* 0xffffff5c00147947 */ /* 0x000fea000383ffff */
.L_x_1379:
[----:B------:R-:W-:-:S06]  /*efc0*/  UIADD3 UR4, UR51, UR50, URZ ;  /* 0x0000003233047290 */ /* 0x000fcc000fffe03f */
[----:B-1----:R-:W-:-:S04]  /*efd0*/  IMAD.U32 R4, RZ, RZ, UR4 ;  /* 0x00000004ff047e24 */ /* 0x002fc8000f8e00ff */
[----:B------:R1:W2:Y:S03]  /*efe0*/  SYNCS.PHASECHK.TRANS64.TRYWAIT P0, [R4+URZ+0x10], R3 ;  /* 0x00001003040075a7 */ /* 0x0002a6000800017f */
[----:B--2---:R-:W-:Y:S05]  /*eff0*/  @!P0 NANOSLEEP.SYNCS 0x989680 ;  /* 0x009896800000895d */ /* 0x004fea0003900000 */
[----:B------:R-:W2:Y:S02]  /*f000*/  @!P0 SYNCS.PHASECHK.TRANS64 P0, [R4+URZ+0x10], R3 ;  /* 0x00001003040085a7 */ /* 0x000ea4000800007f */
[----:B--2---:R-:W-:Y:S05]  /*f010*/  @!P0 BRA `(.L_x_1379) ;  /* 0xfffffffc00e88947 */ /* 0x004fea000383ffff */
[----:B------:R-:W-:Y:S05]  /*f020*/  BRA `(.L_x_1600) ;  /* 0xffffff6400687947 */ /* 0x000fea000383ffff */
.L_x_1391:
[----:B------:R-:W-:-:S07]  /*f030*/  MOV R15, 0xffffffff ;  /* 0xffffffff000f7802 */ /* 0x000fce0000000f00 */
[----:B-123-5:R-:W-:Y:S05]  /*f040*/  WARPSYNC.COLLECTIVE R15, `(.L_x_1601) ;  /* 0x000000000f0c7348 */ /* 0x02efea0003c00000 */
[----:B------:R-:W-:Y:S02]  /*f050*/  ELECT P6, UR62, PT ;  /* 0x00000000003e782f */ /* 0x000fe400038c0000 */
[----:B------:R-:W-:Y:S01]  /*f060*/  MOV R14, UR62 ;  /* 0x0000003e000e7c02 */ /* 0x000fe20008000f00 */
[----:B-123-5:R-:W-:Y:S10]  /*f070*/  ENDCOLLECTIVE ;  /* 0x000000000000791b */ /* 0x02eff40003800000 */
.L_x_1601:
[----:B------:R-:W-:Y:S05]  /*f080*/  BRA `(.L_x_1602) ;  /* 0xffffff6800ec7947 */ /* 0x000fea000383ffff */
.L_x_1393:
[----:B-1----:R-:W-:-:S04]  /*f090*/  IMAD.U32 R5, RZ, RZ, UR48 ;  /* 0x00000030ff057e24 */ /* 0x002fc8000f8e00ff */
[----:B------:R1:W2:Y:S03]  /*f0a0*/  SYNCS.PHASECHK.TRANS64.TRYWAIT P2, [R5+URZ+0x342b0], R16 ;  /* 0x0342b010050075a7 */ /* 0x0002a6000804017f */
[----:B--2---:R-:W-:Y:S05]  /*f0b0*/  @!P2 NANOSLEEP.SYNCS 0x989680 ;  /* 0x009896800000a95d */ /* 0x004fea0003900000 */
[----:B------:R-:W2:Y:S02]  /*f0c0*/  @!P2 SYNCS.PHASECHK.TRANS64 P2, [R5+URZ+0x342b0], R16 ;  /* 0x0342b0100500a5a7 */ /* 0x000ea4000804007f */
[----:B--2---:R-:W-:Y:S05]  /*f0d0*/  @!P2 BRA `(.L_x_1393) ;  /* 0xfffffffc00eca947 */ /* 0x004fea000383ffff */
[----:B------:R-:W-:Y:S05]  /*f0e0*/  BRA `(.L_x_1603) ;  /* 0xffffff6c00047947 */ /* 0x000fea000383ffff */
.L_x_1399:
[----:B-1----:R-:W-:-:S04]  /*f0f0*/  IMAD.U32 R13, RZ, RZ, UR48 ;  /* 0x00000030ff0d7e24 */ /* 0x002fc8000f8e00ff */
[----:B------:R1:W2:Y:S03]  /*f100*/  SYNCS.PHASECHK.TRANS64.TRYWAIT P3, [R13+URZ+0x342b8], R16 ;  /* 0x0342b8100d0075a7 */ /* 0x0002a6000806017f */
[----:B--2---:R-:W-:Y:S05]  /*f110*/  @!P3 NANOSLEEP.SYNCS 0x989680 ;  /* 0x009896800000b95d */ /* 0x004fea0003900000 */
[----:B------:R-:W2:Y:S02]  /*f120*/  @!P3 SYNCS.PHASECHK.TRANS64 P3, [R13+URZ+0x342b8], R16 ;  /* 0x0342b8100d00b5a7 */ /* 0x000ea4000806007f */
[----:B--2---:R-:W-:Y:S05]  /*f130*/  @!P3 BRA `(.L_x_1399) ;  /* 0xfffffffc00ecb947 */ /* 0x004fea000383ffff */
[----:B------:R-:W-:Y:S05]  /*f140*/  BRA `(.L_x_1604) ;  /* 0xffffff7000687947 */ /* 0x000fea000383ffff */
.L_x_1404:
[----:B--2---:R-:W-:-:S04]  /*f150*/  IMAD.U32 R13, RZ, RZ, UR48 ;  /* 0x00000030ff0d7e24 */ /* 0x004fc8000f8e00ff */
[----:B------:R2:W3:Y:S03]  /*f160*/  SYNCS.PHASECHK.TRANS64.TRYWAIT P3, [R13+URZ+0x342c0], R16 ;  /* 0x0342c0100d0075a7 */ /* 0x0004e6000806017f */
[----:B---3--:R-:W-:Y:S05]  /*f170*/  @!P3 NANOSLEEP.SYNCS 0x989680 ;  /* 0x009896800000b95d */ /* 0x008fea0003900000 */
[----:B------:R-:W3:Y:S02]  /*f180*/  @!P3 SYNCS.PHASECHK.TRANS64 P3, [R13+URZ+0x342c0], R16 ;  /* 0x0342c0100d00b5a7 */ /* 0x000ee4000806007f */
[----:B---3--:R-:W-:Y:S05]  /*f190*/  @!P3 BRA `(.L_x_1404) ;  /* 0xfffffffc00ecb947 */ /* 0x008fea000383ffff */
[----:B------:R-:W-:Y:S05]  /*f1a0*/  BRA `(.L_x_1605) ;  /* 0xffffff7400b07947 */ /* 0x000fea000383ffff */
.L_x_1409:
[----:B--2---:R-:W-:-:S04]  /*f1b0*/  IMAD.U32 R13, RZ, RZ, UR48 ;  /* 0x00000030ff0d7e24 */ /* 0x004fc8000f8e00ff */
[----:B------:R2:W3:Y:S03]  /*f1c0*/  SYNCS.PHASECHK.TRANS64.TRYWAIT P3, [R13+URZ+0x342c8], R16 ;  /* 0x0342c8100d0075a7 */ /* 0x0004e6000806017f */
[----:B---3--:R-:W-:Y:S05]  /*f1d0*/  @!P3 NANOSLEEP.SYNCS 0x989680 ;  /* 0x009896800000b95d */ /* 0x008fea0003900000 */
[----:B------:R-:W3:Y:S02]  /*f1e0*/  @!P3 SYNCS.PHASECHK.TRANS64 P3, [R13+URZ+0x342c8], R16 ;  /* 0x0342c8100d00b5a7 */ /* 0x000ee4000806007f */
[----:B---3--:R-:W-:Y:S05]  /*f1f0*/  @!P3 BRA `(.L_x_1409) ;  /* 0xfffffffc00ecb947 */ /* 0x008fea000383ffff */
[----:B------:R-:W-:Y:S05]  /*f200*/  BRA `(.L_x_1606) ;  /* 0xffffff7800f87947 */ /* 0x000fea000383ffff */
.L_x_1414:
[----:B--2---:R-:W-:-:S04]  /*f210*/  IMAD.U32 R14, RZ, RZ, UR48 ;  /* 0x00000030ff0e7e24 */ /* 0x004fc8000f8e00ff */
[----:B------:R2:W3:Y:S03]  /*f220*/  SYNCS.PHASECHK.TRANS64.TRYWAIT P3, [R14+URZ+0x342b0], R13 ;  /* 0x0342b00d0e0075a7 */ /* 0x0004e6000806017f */
[----:B---3--:R-:W-:Y:S05]  /*f230*/  @!P3 NANOSLEEP.SYNCS 0x989680 ;  /* 0x009896800000b95d */ /* 0x008fea0003900000 */
[----:B------:R-:W3:Y:S02]  /*f240*/  @!P3 SYNCS.PHASECHK.TRANS64 P3, [R14+URZ+0x342b0], R13 ;  /* 0x0342b00d0e00b5a7 */ /* 0x000ee4000806007f */
[----:B---3--:R-:W-:Y:S05]  /*f250*/  @!P3 BRA `(.L_x_1414) ;  /* 0xfffffffc00ecb947 */ /* 0x008fea000383ffff */
[----:B------:R-:W-:Y:S05]  /*f260*/  BRA `(.L_x_1607) ;  /* 0xffffff8000487947 */ /* 0x000fea000383ffff */
.L_x_1419:
[----:B--2---:R-:W-:-:S04]  /*f270*/  IMAD.U32 R14, RZ, RZ, UR48 ;  /* 0x00000030ff0e7e24 */ /* 0x004fc8000f8e00ff */
[----:B------:R2:W3:Y:S03]  /*f280*/  SYNCS.PHASECHK.TRANS64.TRYWAIT P3, [R14+URZ+0x342b8], R13 ;  /* 0x0342b80d0e0075a7 */ /* 0x0004e6000806017f */
[----:B---3--:R-:W-:Y:S05]  /*f290*/  @!P3 NANOSLEEP.SYNCS 0x989680 ;  /* 0x009896800000b95d */ /* 0x008fea0003900000 */
[----:B------:R-:W3:Y:S02]  /*f2a0*/  @!P3 SYNCS.PHASECHK.TRANS64 P3, [R14+URZ+0x342b8], R13 ;  /* 0x0342b80d0e00b5a7 */ /* 0x000ee4000806007f */
[----:B---3--:R-:W-:Y:S05]  /*f2b0*/  @!P3 BRA `(.L_x_1419) ;  /* 0xfffffffc00ecb947 */ /* 0x008fea000383ffff */
[----:B------:R-:W-:Y:S05]  /*f2c0*/  BRA `(.L_x_1608) ;  /* 0xffffff8400907947 */ /* 0x000fea000383ffff */
.L_x_1424:
[----:B--2---:R-:W-:-:S04]  /*f2d0*/  IMAD.U32 R14, RZ, RZ, UR48 ;  /* 0x00000030ff0e7e24 */ /* 0x004fc8000f8e00ff */
[----:B------:R2:W3:Y:S03]  /*f2e0*/  SYNCS.PHASECHK.TRANS64.TRYWAIT P3, [R14+URZ+0x342c0], R13 ;  /* 0x0342c00d0e0075a7 */ /* 0x0004e6000806017f */
[----:B---3--:R-:W-:Y:S05]  /*f2f0*/  @!P3 NANOSLEEP.SYNCS 0x989680 ;  /* 0x009896800000b95d */ /* 0x008fea0003900000 */
[----:B------:R-:W3:Y:S02]  /*f300*/  @!P3 SYNCS.PHASECHK.TRANS64 P3, [R14+URZ+0x342c0], R13 ;  /* 0x0342c00d0e00b5a7 */ /* 0x000ee4000806007f */
[----:B---3--:R-:W-:Y:S05]  /*f310*/  @!P3 BRA `(.L_x_1424) ;  /* 0xfffffffc00ecb947 */ /* 0x008fea000383ffff */
[----:B------:R-:W-:Y:S05]  /*f320*/  BRA `(.L_x_1609) ;  /* 0xffffff8800d07947 */ /* 0x000fea000383ffff */
.L_x_1429:
[----:B--2---:R-:W-:-:S04]  /*f330*/  MOV R14, UR48 ;  /* 0x00000030000e7c02 */ /* 0x004fc80008000f00 */
[----:B------:R2:W3:Y:S03]  /*f340*/  SYNCS.PHASECHK.TRANS64.TRYWAIT P3, [R14+URZ+0x342c8], R13 ;  /* 0x0342c80d0e0075a7 */ /* 0x0004e6000806017f */
[----:B---3--:R-:W-:Y:S05]  /*f350*/  @!P3 NANOSLEEP.SYNCS 0x989680 ;  /* 0x009896800000b95d */ /* 0x008fea0003900000 */
[----:B------:R-:W3:Y:S02]  /*f360*/  @!P3 SYNCS.PHASECHK.TRANS64 P3, [R14+URZ+0x342c8], R13 ;  /* 0x0342c80d0e00b5a7 */ /* 0x000ee4000806007f */
[----:B---3--:R-:W-:Y:S05]  /*f370*/  @!P3 BRA `(.L_x_1429) ;  /* 0xfffffffc00ecb947 */ /* 0x008fea000383ffff */
[----:B------:R-:W-:Y:S05]  /*f380*/  BRA `(.L_x_1610) ;  /* 0xffffff9000107947 */ /* 0x000fea000383ffff */
.L_x_1434:
[----:B--2---:R-:W-:-:S04]  /*f390*/  IMAD.U32 R3, RZ, RZ, UR4 ;  /* 0x00000004ff037e24 */ /* 0x004fc8000f8e00ff */
[----:B------:R2:W3:Y:S03]  /*f3a0*/  SYNCS.PHASECHK.TRANS64.TRYWAIT P2, [R3+URZ+0x34200], R0 ;  /* 0x03420000030075a7 */ /* 0x0004e6000804017f */
[----:B---3--:R-:W-:Y:S05]  /*f3b0*/  @!P2 NANOSLEEP.SYNCS 0x989680 ;  /* 0x009896800000a95d */ /* 0x008fea0003900000 */
[----:B------:R-:W3:Y:S02]  /*f3c0*/  @!P2 SYNCS.PHASECHK.TRANS64 P2, [R3+URZ+0x34200], R0 ;  /* 0x034200000300a5a7 */ /* 0x000ee4000804007f */
[----:B---3--:R-:W-:Y:S05]  /*f3d0*/  @!P2 BRA `(.L_x_1434) ;  /* 0xfffffffc00eca947 */ /* 0x008fea000383ffff */
[----:B------:R-:W-:Y:S05]  /*f3e0*/  BRA `(.L_x_1611) ;  /* 0xffffff9400687947 */ /* 0x000fea000383ffff */
.L_x_1438:
[----:B-1----:R-:W-:-:S04]  /*f3f0*/  IMAD.U32 R4, RZ, RZ, UR4 ;  /* 0x00000004ff047e24 */ /* 0x002fc8000f8e00ff */
[----:B------:R1:W2:Y:S03]  /*f400*/  SYNCS.PHASECHK.TRANS64.TRYWAIT P2, [R4+URZ+0x34200], R3 ;  /* 0x03420003040075a7 */ /* 0x0002a6000804017f */
[----:B--2---:R-:W-:Y:S05]  /*f410*/  @!P2 NANOSLEEP.SYNCS 0x989680 ;  /* 0x009896800000a95d */ /* 0x004fea0003900000 */
[----:B------:R-:W2:Y:S02]  /*f420*/  @!P2 SYNCS.PHASECHK.TRANS64 P2, [R4+URZ+0x34200], R3 ;  /* 0x034200030400a5a7 */ /* 0x000ea4000804007f */
[----:B--2---:R-:W-:Y:S05]  /*f430*/  @!P2 BRA `(.L_x_1438) ;  /* 0xfffffffc00eca947 */ /* 0x004fea000383ffff */
[----:B------:R-:W-:Y:S05]  /*f440*/  BRA `(.L_x_1612) ;  /* 0xffffff9800047947 */ /* 0x000fea000383ffff */
.L_x_1456:
[----:B-1----:R-:W-:-:S04]  /*f450*/  IMAD.U32 R3, RZ, RZ, UR6 ;  /* 0x00000006ff037e24 */ /* 0x002fc8000f8e00ff */
[----:B------:R1:W2:Y:S03]  /*f460*/  SYNCS.PHASECHK.TRANS64.TRYWAIT P0, [R3+URZ+0x342f8], R0 ;  /* 0x0342f800030075a7 */ /* 0x0002a6000800017f */
[----:B--2---:R-:W-:Y:S05]  /*f470*/  @!P0 NANOSLEEP.SYNCS 0x989680 ;  /* 0x009896800000895d */ /* 0x004fea0003900000 */
[----:B------:R-:W2:Y:S02]  /*f480*/  @!P0 SYNCS.PHASECHK.TRANS64 P0, [R3+URZ+0x342f8], R0 ;  /* 0x0342f800030085a7 */ /* 0x000ea4000800007f */
[----:B--2---:R-:W-:Y:S05]  /*f490*/  @!P0 BRA `(.L_x_1456) ;  /* 0xfffffffc00ec8947 */ /* 0x004fea000383ffff */
[----:B------:R-:W-:Y:S05]  /*f4a0*/  BRA `(.L_x_1613) ;  /* 0xffffffa400547947 */ /* 0x000fea000383ffff */
.L_x_1458:
[----:B-1----:R-:W-:-:S04]  /*f4b0*/  IMAD.U32 R6, RZ, RZ, UR7 ;  /* 0x00000007ff067e24 */ /* 0x002fc8000f8e00ff */
[----:B------:R1:W2:Y:S03]  /*f4c0*/  SYNCS.PHASECHK.TRANS64.TRYWAIT P0, [R6+URZ+0x34200], R3 ;  /* 0x03420003060075a7 */ /* 0x0002a6000800017f */
[----:B--2---:R-:W-:Y:S05]  /*f4d0*/  @!P0 NANOSLEEP.SYNCS 0x989680 ;  /* 0x009896800000895d */ /* 0x004fea0003900000 */
[----:B------:R-:W2:Y:S02]  /*f4e0*/  @!P0 SYNCS.PHASECHK.TRANS64 P0, [R6+URZ+0x34200], R3 ;  /* 0x03420003060085a7 */ /* 0x000ea4000800007f */
[----:B--2---:R-:W-:Y:S05]  /*f4f0*/  @!P0 BRA `(.L_x_1458) ;  /* 0xfffffffc00ec8947 */ /* 0x004fea000383ffff */
[----:B------:R-:W-:Y:S05]  /*f500*/  BRA `(.L_x_1614) ;  /* 0xffffffa4007c7947 */ /* 0x000fea000383ffff */
.L_x_1464:
[----:B-1----:R-:W-:-:S04]  /*f510*/  IMAD.U32 R4, RZ, RZ, UR6 ;  /* 0x00000006ff047e24 */ /* 0x002fc8000f8e00ff */
[----:B------:R1:W3:Y:S03]  /*f520*/  SYNCS.PHASECHK.TRANS64.TRYWAIT P1, [R4+URZ+0x342d0], R3 ;  /* 0x0342d003040075a7 */ /* 0x0002e6000802017f */
[----:B---3--:R-:W-:Y:S05]  /*f530*/  @!P1 NANOSLEEP.SYNCS 0x989680 ;  /* 0x009896800000995d */ /* 0x008fea0003900000 */
[----:B------:R-:W3:Y:S02]  /*f540*/  @!P1 SYNCS.PHASECHK.TRANS64 P1, [R4+URZ+0x342d0], R3 ;  /* 0x0342d003040095a7 */ /* 0x000ee4000802007f */
[----:B---3--:R-:W-:Y:S05]  /*f550*/  @!P1 BRA `(.L_x_1464) ;  /* 0xfffffffc00ec9947 */ /* 0x008fea000383ffff */
[----:B------:R-:W-:Y:S05]  /*f560*/  BRA `(.L_x_1615) ;  /* 0xffffffa800287947 */ /* 0x000fea000383ffff */
.L_x_1470:
[----:B-1-3--:R-:W-:-:S04]  /*f570*/  IMAD.U32 R4, RZ, RZ, UR6 ;  /* 0x00000006ff047e24 */ /* 0x00afc8000f8e00ff */
[----:B------:R1:W3:Y:S03]  /*f580*/  SYNCS.PHASECHK.TRANS64.TRYWAIT P1, [R4+URZ+0x342d8], R3 ;  /* 0x0342d803040075a7 */ /* 0x0002e6000802017f */
[----:B---3--:R-:W-:Y:S05]  /*f590*/  @!P1 NANOSLEEP.SYNCS 0x989680 ;  /* 0x009896800000995d */ /* 0x008fea0003900000 */
[----:B------:R-:W3:Y:S02]  /*f5a0*/  @!P1 SYNCS.PHASECHK.TRANS64 P1, [R4+URZ+0x342d8], R3 ;  /* 0x0342d803040095a7 */ /* 0x000ee4000802007f */
[----:B---3--:R-:W-:Y:S05]  /*f5b0*/  @!P1 BRA `(.L_x_1470) ;  /* 0xfffffffc00ec9947 */ /* 0x008fea000383ffff */
[----:B------:R-:W-:Y:S05]  /*f5c0*/  BRA `(.L_x_1616) ;  /* 0xffffffa800647947 */ /* 0x000fea000383ffff */
.L_x_1476:
[----:B-1-34-:R-:W-:-:S04]  /*f5d0*/  IMAD.U32 R4, RZ, RZ, UR6 ;  /* 0x00000006ff047e24 */ /* 0x01afc8000f8e00ff */
[----:B------:R1:W3:Y:S03]  /*f5e0*/  SYNCS.PHASECHK.TRANS64.TRYWAIT P1, [R4+URZ+0x342e0], R3 ;  /* 0x0342e003040075a7 */ /* 0x0002e6000802017f */
[----:B---3--:R-:W-:Y:S05]  /*f5f0*/  @!P1 NANOSLEEP.SYNCS 0x989680 ;  /* 0x009896800000995d */ /* 0x008fea0003900000 */
[----:B------:R-:W3:Y:S02]  /*f600*/  @!P1 SYNCS.PHASECHK.TRANS64 P1, [R4+URZ+0x342e0], R3 ;  /* 0x0342e003040095a7 */ /* 0x000ee4000802007f */
[----:B---3--:R-:W-:Y:S05]  /*f610*/  @!P1 BRA `(.L_x_1476) ;  /* 0xfffffffc00ec9947 */ /* 0x008fea000383ffff */
[----:B------:R-:W-:Y:S05]  /*f620*/  BRA `(.L_x_1617) ;  /* 0xffffffa800ac7947 */ /* 0x000fea000383ffff */
.L_x_1482:
[----:B-1-34-:R-:W-:-:S04]  /*f630*/  MOV R4, UR6 ;  /* 0x0000000600047c02 */ /* 0x01afc80008000f00 */
[----:B------:R1:W3:Y:S03]  /*f640*/  SYNCS.PHASECHK.TRANS64.TRYWAIT P1, [R4+URZ+0x342e8], R3 ;  /* 0x0342e803040075a7 */ /* 0x0002e6000802017f */
[----:B---3--:R-:W-:Y:S05]  /*f650*/  @!P1 NANOSLEEP.SYNCS 0x989680 ;  /* 0x009896800000995d */ /* 0x008fea0003900000 */
[----:B------:R-:W3:Y:S02]  /*f660*/  @!P1 SYNCS.PHASECHK.TRANS64 P1, [R4+URZ+0x342e8], R3 ;  /* 0x0342e803040095a7 */ /* 0x000ee4000802007f */
[----:B---3--:R-:W-:Y:S05]  /*f670*/  @!P1 BRA `(.L_x_1482) ;  /* 0xfffffffc00ec9947 */ /* 0x008fea000383ffff */
[----:B------:R-:W-:Y:S05]  /*f680*/  BRA `(.L_x_1618) ;  /* 0xffffffa800ec7947 */ /* 0x000fea000383ffff */
.L_x_1488:
[----:B-1----:R-:W-:-:S04]  /*f690*/  IMAD.U32 R5, RZ, RZ, UR6 ;  /* 0x00000006ff057e24 */ /* 0x002fc8000f8e00ff */
[----:B------:R1:W3:Y:S03]  /*f6a0*/  SYNCS.PHASECHK.TRANS64.TRYWAIT P1, [R5+URZ+0x342d0], R4 ;  /* 0x0342d004050075a7 */ /* 0x0002e6000802017f */
[----:B---3--:R-:W-:Y:S05]  /*f6b0*/  @!P1 NANOSLEEP.SYNCS 0x989680 ;  /* 0x009896800000995d */ /* 0x008fea0003900000 */
[----:B------:R-:W3:Y:S02]  /*f6c0*/  @!P1 SYNCS.PHASECHK.TRANS64 P1, [R5+URZ+0x342d0], R4 ;  /* 0x0342d004050095a7 */ /* 0x000ee4000802007f */
[----:B---3--:R-:W-:Y:S05]  /*f6d0*/  @!P1 BRA `(.L_x_1488) ;  /* 0xfffffffc00ec9947 */ /* 0x008fea000383ffff */
[----:B------:R-:W-:Y:S05]  /*f6e0*/  BRA `(.L_x_1619) ;  /* 0xffffffac00347947 */ /* 0x000fea000383ffff */
.L_x_1494:
[----:B-1-3--:R-:W-:-:S04]  /*f6f0*/  IMAD.U32 R5, RZ, RZ, UR6 ;  /* 0x00000006ff057e24 */ /* 0x00afc8000f8e00ff */
[----:B------:R1:W3:Y:S03]  /*f700*/  SYNCS.PHASECHK.TRANS64.TRYWAIT P1, [R5+URZ+0x342d8], R4 ;  /* 0x0342d804050075a7 */ /* 0x0002e6000802017f */
[----:B---3--:R-:W-:Y:S05]  /*f710*/  @!P1 NANOSLEEP.SYNCS 0x989680 ;  /* 0x009896800000995d */ /* 0x008fea0003900000 */
[----:B------:R-:W3:Y:S02]  /*f720*/  @!P1 SYNCS.PHASECHK.TRANS64 P1, [R5+URZ+0x342d8], R4 ;  /* 0x0342d804050095a7 */ /* 0x000ee4000802007f */
[----:B---3--:R-:W-:Y:S05]  /*f730*/  @!P1 BRA `(.L_x_1494) ;  /* 0xfffffffc00ec9947 */ /* 0x008fea000383ffff */
[----:B------:R-:W-:Y:S05]  /*f740*/  BRA `(.L_x_1620) ;  /* 0xffffffac00687947 */ /* 0x000fea000383ffff */
.L_x_1500:
[----:B-1-34-:R-:W-:-:S04]  /*f750*/  IMAD.U32 R5, RZ, RZ, UR6 ;  /* 0x00000006ff057e24 */ /* 0x01afc8000f8e00ff */
[----:B------:R1:W3:Y:S03]  /*f760*/  SYNCS.PHASECHK.TRANS64.TRYWAIT P1, [R5+URZ+0x342e0], R4 ;  /* 0x0342e004050075a7 */ /* 0x0002e6000802017f */
[----:B---3--:R-:W-:Y:S05]  /*f770*/  @!P1 NANOSLEEP.SYNCS 0x989680 ;  /* 0x009896800000995d */ /* 0x008fea0003900000 */
[----:B------:R-:W3:Y:S02]  /*f780*/  @!P1 SYNCS.PHASECHK.TRANS64 P1, [R5+URZ+0x342e0], R4 ;  /* 0x0342e004050095a7 */ /* 0x000ee4000802007f */
[----:B---3--:R-:W-:Y:S05]  /*f790*/  @!P1 BRA `(.L_x_1500) ;  /* 0xfffffffc00ec9947 */ /* 0x008fea000383ffff */
[----:B------:R-:W-:Y:S05]  /*f7a0*/  BRA `(.L_x_1621) ;  /* 0xffffffac00a47947 */ /* 0x000fea000383ffff */
.L_x_1506:
[----:B-1-34-:R-:W-:-:S04]  /*f7b0*/  IMAD.U32 R5, RZ, RZ, UR6 ;  /* 0x00000006ff057e24 */ /* 0x01afc8000f8e00ff */
[----:B------:R1:W3:Y:S03]  /*f7c0*/  SYNCS.PHASECHK.TRANS64.TRYWAIT P1, [R5+URZ+0x342e8], R4 ;  /* 0x0342e804050075a7 */ /* 0x0002e6000802017f */
[----:B---3--:R-:W-:Y:S05]  /*f7d0*/  @!P1 NANOSLEEP.SYNCS 0x989680 ;  /* 0x009896800000995d */ /* 0x008fea0003900000 */
[----:B------:R-:W3:Y:S02]  /*f7e0*/  @!P1 SYNCS.PHASECHK.TRANS64 P1, [R5+URZ+0x342e8], R4 ;  /* 0x0342e804050095a7 */ /* 0x000ee4000802007f */
[----:B---3--:R-:W-:Y:S05]  /*f7f0*/  @!P1 BRA `(.L_x_1506) ;  /* 0xfffffffc00ec9947 */ /* 0x008fea000383ffff */
[----:B------:R-:W-:Y:S05]  /*f800*/  BRA `(.L_x_1622) ;  /* 0xffffffac00d47947 */ /* 0x000fea000383ffff */
.L_x_1521:
[----:B-1----:R-:W-:-:S04]  /*f810*/  IMAD.U32 R0, RZ, RZ, UR6 ;  /* 0x00000006ff007e24 */ /* 0x002fc8000f8e00ff */
[----:B------:R1:W2:Y:S03]  /*f820*/  SYNCS.PHASECHK.TRANS64.TRYWAIT P0, [R0+URZ+0x342d0], R3 ;  /* 0x0342d003000075a7 */ /* 0x0002a6000800017f */
[----:B--2---:R-:W-:Y:S05]  /*f830*/  @!P0 NANOSLEEP.SYNCS 0x989680 ;  /* 0x009896800000895d */ /* 0x004fea0003900000 */
[----:B------:R-:W2:Y:S02]  /*f840*/  @!P0 SYNCS.PHASECHK.TRANS64 P0, [R0+URZ+0x342d0], R3 ;  /* 0x0342d003000085a7 */ /* 0x000ea4000800007f */
[----:B--2---:R-:W-:Y:S05]  /*f850*/  @!P0 BRA `(.L_x_1521) ;  /* 0xfffffffc00ec8947 */ /* 0x004fea000383ffff */
[----:B------:R-:W-:Y:S05]  /*f860*/  BRA `(.L_x_1623) ;  /* 0xffffffb400587947 */ /* 0x000fea000383ffff */
.L_x_1523:
[----:B-1----:R-:W-:-:S04]  /*f870*/  IMAD.U32 R0, RZ, RZ, UR6 ;  /* 0x00000006ff007e24 */ /* 0x002fc8000f8e00ff */
[----:B------:R1:W2:Y:S03]  /*f880*/  SYNCS.PHASECHK.TRANS64.TRYWAIT P0, [R0+URZ+0x342d8], R3 ;  /* 0x0342d803000075a7 */ /* 0x0002a6000800017f */
[----:B--2---:R-:W-:Y:S05]  /*f890*/  @!P0 NANOSLEEP.SYNCS 0x989680 ;  /* 0x009896800000895d */ /* 0x004fea0003900000 */
[----:B------:R-:W2:Y:S02]  /*f8a0*/  @!P0 SYNCS.PHASECHK.TRANS64 P0, [R0+URZ+0x342d8], R3 ;  /* 0x0342d803000085a7 */ /* 0x000ea4000800007f */
[----:B--2---:R-:W-:Y:S05]  /*f8b0*/  @!P0 BRA `(.L_x_1523) ;  /* 0xfffffffc00ec8947 */ /* 0x004fea000383ffff */
[----:B------:R-:W-:Y:S05]  /*f8c0*/  BRA `(.L_x_1624) ;  /* 0xffffffb400507947 */ /* 0x000fea000383ffff */
.L_x_1525:
[----:B-1----:R-:W-:-:S04]  /*f8d0*/  IMAD.U32 R0, RZ, RZ, UR6 ;  /* 0x00000006ff007e24 */ /* 0x002fc8000f8e00ff */
[----:B------:R1:W2:Y:S03]  /*f8e0*/  SYNCS.PHASECHK.TRANS64.TRYWAIT P0, [R0+URZ+0x342e0], R3 ;  /* 0x0342e003000075a7 */ /* 0x0002a6000800017f */
[----:B--2---:R-:W-:Y:S05]  /*f8f0*/  @!P0 NANOSLEEP.SYNCS 0x989680 ;  /* 0x009896800000895d */ /* 0x004fea0003900000 */
[----:B------:R-:W2:Y:S02]  /*f900*/  @!P0 SYNCS.PHASECHK.TRANS64 P0, [R0+URZ+0x342e0], R3 ;  /* 0x0342e003000085a7 */ /* 0x000ea4000800007f */
[----:B--2---:R-:W-:Y:S05]  /*f910*/  @!P0 BRA `(.L_x_1525) ;  /* 0xfffffffc00ec8947 */ /* 0x004fea000383ffff */
[----:B------:R-:W-:Y:S05]  /*f920*/  BRA `(.L_x_1625) ;  /* 0xffffffb400487947 */ /* 0x000fea000383ffff */
.L_x_1537:
[----:B------:R-:W-:Y:S01]  /*f930*/  BSSY B1, `(.L_x_1626) ;  /* 0x0000006000017945 */ /* 0x000fe20003800000 */
[----:B------:R-:W-:-:S07]  /*f940*/  MOV R15, 0xffffffff ;  /* 0xffffffff000f7802 */ /* 0x000fce0000000f00 */
[----:B-----5:R-:W-:Y:S05]  /*f950*/  WARPSYNC.COLLECTIVE R15, `(.L_x_1627) ;  /* 0x000000000f0c7348 */ /* 0x020fea0003c00000 */
[----:B-----5:R-:W-:Y:S02]  /*f960*/  ELECT P6, UR62, PT ;  /* 0x00000000003e782f */ /* 0x020fe400038c0000 */
[----:B------:R-:W-:Y:S01]  /*f970*/  MOV R14, UR62 ;  /* 0x0000003e000e7c02 */ /* 0x000fe20008000f00 */
[----:B------:R-:W-:Y:S10]  /*f980*/  ENDCOLLECTIVE ;  /* 0x000000000000791b */ /* 0x000ff40003800000 */
.L_x_1627:
[----:B------:R-:W-:Y:S05]  /*f990*/  BSYNC B1 ;  /* 0x0000000000017941 */ /* 0x000fea0003800000 */
.L_x_1626:
[----:B------:R-:W-:Y:S05]  /*f9a0*/  BRA `(.L_x_1628) ;  /* 0xffffffc000447947 */ /* 0x000fea000383ffff */
.L_x_1540:
[----:B-1----:R1:W3:Y:S02]  /*f9b0*/  SYNCS.PHASECHK.TRANS64.TRYWAIT P0, [R10+URZ+0x34298], R7 ;  /* 0x034298070a0075a7 */ /* 0x0022e4000800017f */
[----:B---3--:R-:W-:Y:S05]  /*f9c0*/  @!P0 NANOSLEEP.SYNCS 0x989680 ;  /* 0x009896800000895d */ /* 0x008fea0003900000 */
[----:B------:R-:W3:Y:S02]  /*f9d0*/  @!P0 SYNCS.PHASECHK.TRANS64 P0, [R10+URZ+0x34298], R7 ;  /* 0x034298070a0085a7 */ /* 0x000ee4000800007f */
[----:B---3--:R-:W-:Y:S05]  /*f9e0*/  @!P0 BRA `(.L_x_1540) ;  /* 0xfffffffc00f08947 */ /* 0x008fea000383ffff */
[----:B------:R-:W-:Y:S05]  /*f9f0*/  BRA `(.L_x_1629) ;  /* 0xffffffc000807947 */ /* 0x000fea000383ffff */
.L_x_1545:
[----:B-1----:R1:W2:Y:S02]  /*fa00*/  SYNCS.PHASECHK.TRANS64.TRYWAIT P0, [R8+URZ+0x34200], R5 ;  /* 0x03420005080075a7 */ /* 0x0022a4000800017f */
[----:B--2---:R-:W-:Y:S05]  /*fa10*/  @!P0 NANOSLEEP.SYNCS 0x989680 ;  /* 0x009896800000895d */ /* 0x004fea0003900000 */
[----:B------:R-:W2:Y:S02]  /*fa20*/  @!P0 SYNCS.PHASECHK.TRANS64 P0, [R8+URZ+0x34200], R5 ;  /* 0x03420005080085a7 */ /* 0x000ea4000800007f */
[----:B--2---:R-:W-:Y:S05]  /*fa30*/  @!P0 BRA `(.L_x_1545) ;  /* 0xfffffffc00f08947 */ /* 0x004fea000383ffff */
[----:B------:R-:W-:Y:S05]  /*fa40*/  BRA `(.L_x_1630) ;  /* 0xffffffc400787947 */ /* 0x000fea000383ffff */
.L_x_1548:
[----:B------:R-:W-:Y:S01]  /*fa50*/  BSSY B1, `(.L_x_1631) ;  /* 0x0000006000017945 */ /* 0x000fe20003800000 */
[----:B------:R-:W-:-:S07]  /*fa60*/  IMAD.MOV.U32 R15, RZ, RZ, -0x1 ;  /* 0xffffffffff0f7424 */ /* 0x000fce00078e00ff */
[----:B-1---5:R-:W-:Y:S05]  /*fa70*/  WARPSYNC.COLLECTIVE R15, `(.L_x_1632) ;  /* 0x000000000f0c7348 */ /* 0x022fea0003c00000 */
[----:B------:R-:W-:Y:S02]  /*fa80*/  ELECT P6, UR62, PT ;  /* 0x00000000003e782f */ /* 0x000fe400038c0000 */
[----:B------:R-:W-:Y:S01]  /*fa90*/  MOV R14, UR62 ;  /* 0x0000003e000e7c02 */ /* 0x000fe20008000f00 */
[----:B-1---5:R-:W-:Y:S10]  /*faa0*/  ENDCOLLECTIVE ;  /* 0x000000000000791b */ /* 0x022ff40003800000 */
.L_x_1632:
[----:B------:R-:W-:Y:S05]  /*fab0*/  BSYNC B1 ;  /* 0x0000000000017941 */ /* 0x000fea0003800000 */
.L_x_1631:
[----:B------:R-:W-:Y:S05]  /*fac0*/  BRA `(.L_x_1633) ;  /* 0xffffffc400c07947 */ /* 0x000fea000383ffff */
.L_x_1551:
[----:B------:R-:W-:Y:S01]  /*fad0*/  BSSY B1, `(.L_x_1634) ;  /* 0x0000005000017945 */ /* 0x000fe20003800000 */
[----:B--2---:R-:W-:-:S07]  /*fae0*/  IMAD.MOV.U32 R15, RZ, RZ, -0x1 ;  /* 0xffffffffff0f7424 */ /* 0x004fce00078e00ff */
[----:B-1---5:R-:W-:Y:S05]  /*faf0*/  WARPSYNC.COLLECTIVE R15, `(.L_x_1635) ;  /* 0x000000000f087348 */ /* 0x022fea0003c00000 */
[----:B------:R-:W-:Y:S01]  /*fb00*/  NOP ;  /* 0x0000000000007918 */ /* 0x000fe20000000000 */
[----:B-1---5:R-:W-:Y:S01]  /*fb10*/  ENDCOLLECTIVE ;  /* 0x000000000000791b */ /* 0x022fe20003800000 */
.L_x_1635:
[----:B------:R-:W-:Y:S05]  /*fb20*/  BSYNC B1 ;  /* 0x0000000000017941 */ /* 0x000fea0003800000 */
.L_x_1634:
[----:B------:R-:W-:-:S07]  /*fb30*/  IMAD.MOV.U32 R15, RZ, RZ, -0x1 ;  /* 0xffffffffff0f7424 */ /* 0x000fce00078e00ff */
[----:B------:R-:W-:Y:S05]  /*fb40*/  WARPSYNC.COLLECTIVE R15, `(.L_x_1636) ;  /* 0x000000000f0c7348 */ /* 0x000fea0003c00000 */
[----:B------:R-:W-:Y:S02]  /*fb50*/  ELECT P6, UR62, PT ;  /* 0x00000000003e782f */ /* 0x000fe400038c0000 */
[----:B------:R-:W-:Y:S01]  /*fb60*/  MOV R14, UR62 ;  /* 0x0000003e000e7c02 */ /* 0x000fe20008000f00 */
[----:B------:R-:W-:Y:S10]  /*fb70*/  ENDCOLLECTIVE ;  /* 0x000000000000791b */ /* 0x000ff40003800000 */
.L_x_1636:
[----:B------:R-:W-:Y:S05]  /*fb80*/  BRA `(.L_x_1637) ;  /* 0xffffffc800e07947 */ /* 0x000fea000383ffff */
.L_x_1554:
[----:B------:R-:W-:Y:S01]  /*fb90*/  BSSY B0, `(.L_x_1638) ;  /* 0x0000006000007945 */ /* 0x000fe20003800000 */
[----:B------:R-:W-:-:S07]  /*fba0*/  IMAD.MOV.U32 R15, RZ, RZ, -0x1 ;  /* 0xffffffffff0f7424 */ /* 0x000fce00078e00ff */
[----:B-----5:R-:W-:Y:S05]  /*fbb0*/  WARPSYNC.COLLECTIVE R15, `(.L_x_1639) ;  /* 0x000000000f0c7348 */ /* 0x020fea0003c00000 */
[----:B-----5:R-:W-:Y:S02]  /*fbc0*/  ELECT P6, UR62, PT ;  /* 0x00000000003e782f */ /* 0x020fe400038c0000 */
[----:B------:R-:W-:Y:S01]  /*fbd0*/  MOV R14, UR62 ;  /* 0x0000003e000e7c02 */ /* 0x000fe20008000f00 */
[----:B------:R-:W-:Y:S10]  /*fbe0*/  ENDCOLLECTIVE ;  /* 0x000000000000791b */ /* 0x000ff40003800000 */
.L_x_1639:
[----:B------:R-:W-:Y:S05]  /*fbf0*/  BSYNC B0 ;  /* 0x0000000000007941 */ /* 0x000fea0003800000 */
.L_x_1638:
[----:B------:R-:W-:Y:S05]  /*fc00*/  BRA `(.L_x_1640) ;  /* 0xffffffcc00307947 */ /* 0x000fea000383ffff */
.L_x_1558:
[----:B-1----:R1:W2:Y:S02]  /*fc10*/  SYNCS.PHASECHK.TRANS64.TRYWAIT P0, [R7+URZ], R4 ;  /* 0x00000004070075a7 */ /* 0x0022a4000800017f */
[----:B--2---:R-:W-:Y:S05]  /*fc20*/  @!P0 NANOSLEEP.SYNCS 0x989680 ;  /* 0x009896800000895d */ /* 0x004fea0003900000 */
[----:B------:R-:W2:Y:S02]  /*fc30*/  @!P0 SYNCS.PHASECHK.TRANS64 P0, [R7+URZ], R4 ;  /* 0x00000004070085a7 */ /* 0x000ea4000800007f */
[----:B--2---:R-:W-:Y:S05]  /*fc40*/  @!P0 BRA `(.L_x_1558) ;  /* 0xfffffffc00f08947 */ /* 0x004fea000383ffff */
[----:B------:R-:W-:Y:S05]  /*fc50*/  BRA `(.L_x_1641) ;  /* 0xffffffcc006c7947 */ /* 0x000fea000383ffff */
.L_x_1559:
[----:B--2---:R2:W3:Y:S02]  /*fc60*/  SYNCS.PHASECHK.TRANS64.TRYWAIT P0, [R6+URZ], R3 ;  /* 0x00000003060075a7 */ /* 0x0044e4000800017f */
[----:B---3--:R-:W-:Y:S05]  /*fc70*/  @!P0 NANOSLEEP.SYNCS 0x989680 ;  /* 0x009896800000895d */ /* 0x008fea0003900000 */
[----:B------:R-:W3:Y:S02]  /*fc80*/  @!P0 SYNCS.PHASECHK.TRANS64 P0, [R6+URZ], R3 ;  /* 0x00000003060085a7 */ /* 0x000ee4000800007f */
[----:B---3--:R-:W-:Y:S05]  /*fc90*/  @!P0 BRA `(.L_x_1559) ;  /* 0xfffffffc00f08947 */ /* 0x008fea000383ffff */
[----:B------:R-:W-:Y:S05]  /*fca0*/  BRA `(.L_x_1642) ;  /* 0xffffffcc00747947 */ /* 0x000fea000383ffff */
.L_x_1577:
[----:B-1----:R1:W2:Y:S02]  /*fcb0*/  SYNCS.PHASECHK.TRANS64.TRYWAIT P2, [R17+URZ+0x34240], R2 ;  /* 0x03424002110075a7 */ /* 0x0022a4000804017f */
[----:B--2---:R-:W-:Y:S05]  /*fcc0*/  @!P2 NANOSLEEP.SYNCS 0x989680 ;  /* 0x009896800000a95d */ /* 0x004fea0003900000 */
[----:B------:R-:W2:Y:S02]  /*fcd0*/  @!P2 SYNCS.PHASECHK.TRANS64 P2, [R17+URZ+0x34240], R2 ;  /* 0x034240021100a5a7 */ /* 0x000ea4000804007f */
[----:B--2---:R-:W-:Y:S05]  /*fce0*/  @!P2 BRA `(.L_x_1577) ;  /* 0xfffffffc00f0a947 */ /* 0x004fea000383ffff */
[----:B------:R-:W-:Y:S05]  /*fcf0*/  BRA `(.L_x_1643) ;  /* 0xffffffe800907947 */ /* 0x000fea000383ffff */
.L_x_1583:
[----:B-1----:R1:W3:Y:S02]  /*fd00*/  SYNCS.PHASECHK.TRANS64.TRYWAIT P0, [R5+URZ+0x34240], R2 ;  /* 0x03424002050075a7 */ /* 0x0022e4000800017f */
[----:B---3--:R-:W-:Y:S05]  /*fd10*/  @!P0 NANOSLEEP.SYNCS 0x989680 ;  /* 0x009896800000895d */ /* 0x008fea0003900000 */
[----:B------:R-:W3:Y:S02]  /*fd20*/  @!P0 SYNCS.PHASECHK.TRANS64 P0, [R5+URZ+0x34240], R2 ;  /* 0x03424002050085a7 */ /* 0x000ee4000800007f */
[----:B---3--:R-:W-:Y:S05]  /*fd30*/  @!P0 BRA `(.L_x_1583) ;  /* 0xfffffffc00f08947 */ /* 0x008fea000383ffff */
[----:B------:R-:W-:Y:S05]  /*fd40*/  BRA `(.L_x_1644) ;  /* 0xffffffe800f87947 */ /* 0x000fea000383ffff */
.L_x_1585:
[----:B-1----:R1:W3:Y:S02]  /*fd50*/  SYNCS.PHASECHK.TRANS64.TRYWAIT P0, [R7+URZ+0x34240], R0 ;  /* 0x03424000070075a7 */ /* 0x0022e4000800017f */
[----:B---3--:R-:W-:Y:S05]  /*fd60*/  @!P0 NANOSLEEP.SYNCS 0x989680 ;  /* 0x009896800000895d */ /* 0x008fea0003900000 */
[----:B------:R-:W3:Y:S02]  /*fd70*/  @!P0 SYNCS.PHASECHK.TRANS64 P0, [R7+URZ+0x34240], R0 ;  /* 0x03424000070085a7 */ /* 0x000ee4000800007f */
[----:B---3--:R-:W-:Y:S05]  /*fd80*/  @!P0 BRA `(.L_x_1585) ;  /* 0xfffffffc00f08947 */ /* 0x008fea000383ffff */
[----:B------:R-:W-:Y:S05]  /*fd90*/  BRA `(.L_x_1645) ;  /* 0xffffffec00107947 */ /* 0x000fea000383ffff */
.L_x_1587:
[----:B-1----:R1:W3:Y:S02]  /*fda0*/  SYNCS.PHASECHK.TRANS64.TRYWAIT P0, [R7+URZ+0x34240], R0 ;  /* 0x03424000070075a7 */ /* 0x0022e4000800017f */
[----:B---3--:R-:W-:Y:S05]  /*fdb0*/  @!P0 NANOSLEEP.SYNCS 0x989680 ;  /* 0x009896800000895d */ /* 0x008fea0003900000 */
[----:B------:R-:W3:Y:S02]  /*fdc0*/  @!P0 SYNCS.PHASECHK.TRANS64 P0, [R7+URZ+0x34240], R0 ;  /* 0x03424000070085a7 */ /* 0x000ee4000800007f */
[----:B---3--:R-:W-:Y:S05]  /*fdd0*/  @!P0 BRA `(.L_x_1587) ;  /* 0xfffffffc00f08947 */ /* 0x008fea000383ffff */
[----:B------:R-:W-:Y:S05]  /*fde0*/  BRA `(.L_x_1646) ;  /* 0xffffffec00287947 */ /* 0x000fea000383ffff */
.L_x_1589:
[----:B-1----:R1:W3:Y:S02]  /*fdf0*/  SYNCS.PHASECHK.TRANS64.TRYWAIT P0, [R7+URZ+0x34240], R0 ;  /* 0x03424000070075a7 */ /* 0x0022e4000800017f */
[----:B---3--:R-:W-:Y:S05]  /*fe00*/  @!P0 NANOSLEEP.SYNCS 0x989680 ;  /* 0x009896800000895d */ /* 0x008fea0003900000 */
[----:B------:R-:W3:Y:S02]  /*fe10*/  @!P0 SYNCS.PHASECHK.TRANS64 P0, [R7+URZ+0x34240], R0 ;  /* 0x03424000070085a7 */ /* 0x000ee4000800007f */
[----:B---3--:R-:W-:Y:S05]  /*fe20*/  @!P0 BRA `(.L_x_1589) ;  /* 0xfffffffc00f08947 */ /* 0x008fea000383ffff */
[----:B------:R-:W-:Y:S05]  /*fe30*/  BRA `(.L_x_1647) ;  /* 0xffffffec00407947 */ /* 0x000fea000383ffff */
.L_x_1591:
[----:B-1----:R1:W3:Y:S02]  /*fe40*/  SYNCS.PHASECHK.TRANS64.TRYWAIT P0, [R7+URZ+0x34240], R0 ;  /* 0x03424000070075a7 */ /* 0x0022e4000800017f */
[----:B---3--:R-:W-:Y:S05]  /*fe50*/  @!P0 NANOSLEEP.SYNCS 0x989680 ;  /* 0x009896800000895d */ /* 0x008fea0003900000 */
[----:B------:R-:W3:Y:S02]  /*fe60*/  @!P0 SYNCS.PHASECHK.TRANS64 P0, [R7+URZ+0x34240], R0 ;  /* 0x03424000070085a7 */ /* 0x000ee4000800007f */
[----:B---3--:R-:W-:Y:S05]  /*fe70*/  @!P0 BRA `(.L_x_1591) ;  /* 0xfffffffc00f08947 */ /* 0x008fea000383ffff */
[----:B------:R-:W-:Y:S05]  /*fe80*/  BRA `(.L_x_1648) ;  /* 0xffffffec00587947 */ /* 0x000fea000383ffff */
.L_x_1593:
[----:B-1----:R1:W3:Y:S02]  /*fe90*/  SYNCS.PHASECHK.TRANS64.TRYWAIT P0, [R7+URZ+0x34240], R0 ;  /* 0x03424000070075a7 */ /* 0x0022e4000800017f */
[----:B---3--:R-:W-:Y:S05]  /*fea0*/  @!P0 NANOSLEEP.SYNCS 0x989680 ;  /* 0x009896800000895d */ /* 0x008fea0003900000 */
[----:B------:R-:W3:Y:S02]  /*feb0*/  @!P0 SYNCS.PHASECHK.TRANS64 P0, [R7+URZ+0x34240], R0 ;  /* 0x03424000070085a7 */ /* 0x000ee4000800007f */
[----:B---3--:R-:W-:Y:S05]  /*fec0*/  @!P0 BRA `(.L_x_1593) ;  /* 0xfffffffc00f08947 */ /* 0x008fea000383ffff */
[----:B------:R-:W-:Y:S05]  /*fed0*/  BRA `(.L_x_1649) ;  /* 0xffffffec00707947 */ /* 0x000fea000383ffff */
.L_x_1595:
[----:B-1----:R1:W3:Y:S02]  /*fee0*/  SYNCS.PHASECHK.TRANS64.TRYWAIT P0, [R7+URZ+0x34240], R0 ;  /* 0x03424000070075a7 */ /* 0x0022e4000800017f */
[----:B---3--:R-:W-:Y:S05]  /*fef0*/  @!P0 NANOSLEEP.SYNCS 0x989680 ;  /* 0x009896800000895d */ /* 0x008fea0003900000 */
[----:B------:R-:W3:Y:S02]  /*ff00*/  @!P0 SYNCS.PHASECHK.TRANS64 P0, [R7+URZ+0x34240], R0 ;  /* 0x03424000070085a7 */ /* 0x000ee4000800007f */
[----:B---3--:R-:W-:Y:S05]  /*ff10*/  @!P0 BRA `(.L_x_1595) ;  /* 0xfffffffc00f08947 */ /* 0x008fea000383ffff */
[----:B------:R-:W-:Y:S05]  /*ff20*/  BRA `(.L_x_1650) ;  /* 0xffffffec00887947 */ /* 0x000fea000383ffff */
        .weak           $__internal_4_$__cuda_sm20_div_u64
        .type           $__internal_4_$__cuda_sm20_div_u64,@function
        .size           $__internal_4_$__cuda_sm20_div_u64,(.L_x_1574 - $__internal_4_$__cuda_sm20_div_u64)
$__internal_4_$__cuda_sm20_div_u64:
        /* <DEDUP_REMOVED lines=63> */
[----:B------:R-:W-:Y:S06]  /*10320*/  RET.REL.NODEC R2 `(_ZN7cutlass13device_kernelINS_4gemm6kernel13GemmUniversalINS1_17GroupProblemShapeIN4cute5tupleIJiiiEEEEENS1_10collective13CollectiveMmaINS1_39MainloopSm90ArrayTmaGmmaWarpSpecializedILi3ENS6_IJNS5_1CILi1EEENSC_ILi2EEESD_EEENS1_40KernelPtrArrayTmaWarpSpecializedPingpongEEENS6_IJNSC_ILi128EEESI_SI_EEENS_6half_tEPNS6_IJSD_lNSC_ILi0EEEEEESK_SN_NS5_8TiledMMAINS5_8MMA_AtomIJNS5_4SM904GMMA26MMA_64x128x16_F32F16F16_SSILNSR_5MajorE1ELST_1ELNSR_7ScaleInE1ELSU_1EEEEEENS5_6LayoutINS6_IJSD_SD_SD_EEENS6_IJSL_SL_SL_EEEEENS6_IJNS5_10UnderscoreES11_S11_EEEEENS5_23SM90_TMA_LOAD_MULTICASTENS5_14ComposedLayoutINS5_7SwizzleILi3ELi4ELi3EEENS5_18smem_ptr_flag_bitsILi16EEENSX_INS6_IJNSC_ILi64EEENSC_ILi8EEEEEENS6_IJSD_S1A_EEEEEEEvNS5_8identityENS5_13SM90_TMA_LOADES1F_vS1G_EENS_8epilogue10collective18CollectiveEpilogueINS1J_30Sm90PtrArrayTmaWarpSpecializedILi4ELi2ELi16ELb1ELb0ELi2EEEJSJ_NS6_IJS1A_NSC_ILi32EEEEEESK_PNS6_IJlSD_SL_EEESK_S1R_NS1J_6fusion15FusionCallbacksIS1N_NS1S_17LinearCombinationISK_fSK_fLNS_15FloatRoundStyleE2EEESJ_S1P_JEEES1H_NS15_INS16_ILi2ELi4ELi3EEES19_NSX_INS6_IJS1B_S1O_EEENS6_IJS1O_SD_EEEEEEENS5_17SM75_U32x4_LDSM_NENS5_14SM90_TMA_STOREES22_NS5_17SM90_U32x4_STSM_NENS5_9Copy_AtomIJS25_SK_EEEvEEEvvEEEEvNT_6ParamsE) ;  /* 0xfffffefc02347950 */ /* 0x000fec0003c3ffff */
.L_x_1574:
        /* <DEDUP_REMOVED lines=69> */
[----:B------:R-:W-:Y:S11]  /*10780*/  RET.REL.NODEC R2 `(_ZN7cutlass13device_kernelINS_4gemm6kernel13GemmUniversalINS1_17GroupProblemShapeIN4cute5tupleIJiiiEEEEENS1_10collective13CollectiveMmaINS1_39MainloopSm90ArrayTmaGmmaWarpSpecializedILi3ENS6_IJNS5_1CILi1EEENSC_ILi2EEESD_EEENS1_40KernelPtrArrayTmaWarpSpecializedPingpongEEENS6_IJNSC_ILi128EEESI_SI_EEENS_6half_tEPNS6_IJSD_lNSC_ILi0EEEEEESK_SN_NS5_8TiledMMAINS5_8MMA_AtomIJNS5_4SM904GMMA26MMA_64x128x16_F32F16F16_SSILNSR_5MajorE1ELST_1ELNSR_7ScaleInE1ELSU_1EEEEEENS5_6LayoutINS6_IJSD_SD_SD_EEENS6_IJSL_SL_SL_EEEEENS6_IJNS5_10UnderscoreES11_S11_EEEEENS5_23SM90_TMA_LOAD_MULTICASTENS5_14ComposedLayoutINS5_7SwizzleILi3ELi4ELi3EEENS5_18smem_ptr_flag_bitsILi16EEENSX_INS6_IJNSC_ILi64EEENSC_ILi8EEEEEENS6_IJSD_S1A_EEEEEEEvNS5_8identityENS5_13SM90_TMA_LOADES1F_vS1G_EENS_8epilogue10collective18CollectiveEpilogueINS1J_30Sm90PtrArrayTmaWarpSpecializedILi4ELi2ELi16ELb1ELb0ELi2EEEJSJ_NS6_IJS1A_NSC_ILi32EEEEEESK_PNS6_IJlSD_SL_EEESK_S1R_NS1J_6fusion15FusionCallbacksIS1N_NS1S_17LinearCombinationISK_fSK_fLNS_15FloatRoundStyleE2EEESJ_S1P_JEEES1H_NS15_INS16_ILi2ELi4ELi3EEES19_NSX_INS6_IJS1B_S1O_EEENS6_IJS1O_SD_EEEEEEENS5_17SM75_U32x4_LDSM_NENS5_14SM90_TMA_STOREES22_NS5_17SM90_U32x4_STSM_NENS5_9Copy_AtomIJS25_SK_EEEvEEEvvEEEEvNT_6ParamsE) ;  /* 0xfffffef8021c7950 */ /* 0x000ff60003c3ffff */
.L_x_1651:
        /* <DEDUP_REMOVED lines=15> */
.L_x_1986:


//--------------------- .text._ZN7cutlass13device_kernelINS_4gemm6kernel13GemmUniversalINS1_17GroupProblemShapeIN4cute5tupleIJiiiEEEEENS1_10collective13CollectiveMmaINS1_39MainloopSm90ArrayTmaGmmaWarpSpecializedILi3ENS6_IJNS5_1CILi1EEENSC_ILi2EEESD_EEENS1_40KernelPtrArrayTmaWarpSpecializedPingpongEEENS6_IJNSC_ILi128EEESI_SI_EEENS_6half_tEPNS6_IJlSD_NSC_ILi0EEEEEESK_PNS6_IJSD_lSL_EEENS5_8TiledMMAINS5_8MMA_AtomIJNS5_4SM904GMMA26MMA_64x128x16_F32F16F16_SSILNST_5MajorE0ELSV_1ELNST_7ScaleInE1ELSW_1EEEEEENS5_6LayoutINS6_IJSD_SD_SD_EEENS6_IJSL_SL_SL_EEEEENS6_IJNS5_10UnderscoreES13_S13_EEEEENS5_23SM90_TMA_LOAD_MULTICASTENS5_14ComposedLayoutINS5_7SwizzleILi3ELi4ELi3EEENS5_18smem_ptr_flag_bitsILi16EEENSZ_INS6_IJNSC_ILi8EEENSC_ILi64EEEEEENS6_IJS1D_SD_EEEEEEEvNS5_8identityENS5_13SM90_TMA_LOADENS17_IS19_S1B_NSZ_INS6_IJS1D_S1C_EEENS6_IJSD_S1D_EEEEEEEvS1I_EENS_8epilogue10collective18CollectiveEpilogueINS1P_30Sm90PtrArrayTmaWarpSpecializedILi4ELi2ELi16ELb1ELb0ELi2EEEJSJ_NS6_IJS1D_NSC_ILi32EEEEEESK_SN_SK_SN_NS1P_6fusion15FusionCallbacksIS1T_NS1W_17LinearCombinationISK_fSK_fLNS_15FloatRoundStyleE2EEESJ_S1V_JEEES1J_NS17_INS18_ILi2ELi4ELi3EEES1B_NSZ_INS6_IJS1C_S1U_EEENS6_IJS1U_SD_EEEEEEENS5_17SM75_U32x4_LDSM_NENS5_14SM90_TMA_STOREES26_NS5_17SM90_U32x4_STSM_NENS5_9Copy_AtomIJS29_SK_EEEvEEEvvEEEEvNT_6ParamsE --------------------------
	.section	.text._ZN7cutlass13device_kernelINS_4gemm6kernel13GemmUniversalINS1_17GroupProblemShapeIN4cute5tupleIJiiiEEEEENS1_10collective13CollectiveMmaINS1_39MainloopSm90ArrayTmaGmmaWarpSpecializedILi3ENS6_IJNS5_1CILi1EEENSC_ILi2EEESD_EEENS1_40KernelPtrArrayTmaWarpSpecializedPingpongEEENS6_IJNSC_ILi128EEESI_SI_EEENS_6half_tEPNS6_IJlSD_NSC_ILi0EEEEEESK_PNS6_IJSD_lSL_EEENS5_8TiledMMAINS5_8MMA_AtomIJNS5_4SM904GMMA26MMA_64x128x16_F32F16F16_SSILNST_5MajorE0ELSV_1ELNST_7ScaleInE1ELSW_1EEEEEENS5_6LayoutINS6_IJSD_SD_SD_EEENS6_IJSL_SL_SL_EEEEENS6_IJNS5_10UnderscoreES13_S13_EEEEENS5_23SM90_TMA_LOAD_MULTICASTENS5_14ComposedLayoutINS5_7SwizzleILi3ELi4ELi3EEENS5_18smem_ptr_flag_bitsILi16EEENSZ_INS6_IJNSC_ILi8EEENSC_ILi64EEEEEENS6_IJS1D_SD_EEEEEEEvNS5_8identityENS5_13SM90_TMA_LOADENS17_IS19_S1B_NSZ_INS6_IJS1D_S1C_EEENS6_IJSD_S1D_EEEEEEEvS1I_EENS_8epilogue10collective18CollectiveEpilogueINS1P_30Sm90PtrArrayTmaWarpSpecializedILi4ELi2ELi16ELb1ELb0ELi2EEEJSJ_NS6_IJS1D_NSC_ILi32EEEEEESK_SN_SK_SN_NS1P_6fusion15FusionCallbacksIS1T_NS1W_17LinearCombinationISK_fSK_fLNS_15FloatRoundStyleE2EEESJ_S1V_JEEES1J_NS17_INS18_ILi2ELi4ELi3EEES1B_NSZ_INS6_IJS1C_S1U_EEENS6_IJS1U_SD_EEEEEEENS5_17SM75_U32x4_LDSM_NENS5_14SM90_TMA_STOREES26_NS5_17SM90_U32x4_STSM_NENS5_9Copy_AtomIJS29_SK_EEEvEEEvvEEEEvNT_6ParamsE,"ax",@progbits
	.align	128
.text._ZN7cutlass13device_kernelINS_4gemm6kernel13GemmUniversalINS1_17GroupProblemShapeIN4cute5tupleIJiiiEEEEENS1_10collective13CollectiveMmaINS1_39MainloopSm90ArrayTmaGmmaWarpSpecializedILi3ENS6_IJNS5_1CILi1EEENSC_ILi2EEESD_EEENS1_40KernelPtrArrayTmaWarpSpecializedPingpongEEENS6_IJNSC_ILi128EEESI_SI_EEENS_6half_tEPNS6_IJlSD_NSC_ILi0EEEEEESK_PNS6_IJSD_lSL_EEENS5_8TiledMMAINS5_8MMA_AtomIJNS5_4SM904GMMA26MMA_64x128x16_F32F16F16_SSILNST_5MajorE0ELSV_1ELNST_7ScaleInE1ELSW_1EEEEEENS5_6LayoutINS6_IJSD_SD_SD_EEENS6_IJSL_SL_SL_EEEEENS6_IJNS5_10UnderscoreES13_S13_EEEEENS5_23SM90_TMA_LOAD_MULTICASTENS5_14ComposedLayoutINS5_7SwizzleILi3ELi4ELi3EEENS5_18smem_ptr_flag_bitsILi16EEENSZ_INS6_IJNSC_ILi8EEENSC_ILi64EEEEEENS6_IJS1D_SD_EEEEEEEvNS5_8identityENS5_13SM90_TMA_LOADENS17_IS19_S1B_NSZ_INS6_IJS1D_S1C_EEENS6_IJSD_S1D_EEEEEEEvS1I_EENS_8epilogue10collective18CollectiveEpilogueINS1P_30Sm90PtrArrayTmaWarpSpecializedILi4ELi2ELi16ELb1ELb0ELi2EEEJSJ_NS6_IJS1D_NSC_ILi32EEEEEESK_SN_SK_SN_NS1P_6fusion15FusionCallbacksIS1T_NS1W_17LinearCombinationISK_fSK_fLNS_15FloatRoundStyleE2EEESJ_S1V_JEEES1J_NS17_INS18_ILi2ELi4ELi3EEES1B_NSZ_INS6_IJS1C_S1U_EEENS6_IJS1U_SD_EEEEEEENS5_17SM75_U32x4_LDSM_NENS5_14SM90_TMA_STOREES26_NS5_17SM90_U32x4_STSM_NENS5_9Copy_AtomIJS29_SK_EEEvEEEvvEEEEvNT_6ParamsE:
        .type           _ZN7cutlass13device_kernelINS_4gemm6kernel13GemmUniversalINS1_17GroupProblemShapeIN4cute5tupleIJiiiEEEEENS1_10collective13CollectiveMmaINS1_39MainloopSm90ArrayTmaGmmaWarpSpecializedILi3ENS6_IJNS5_1CILi1EEENSC_ILi2EEESD_EEENS1_40KernelPtrArrayTmaWarpSpecializedPingpongEEENS6_IJNSC_ILi128EEESI_SI_EEENS_6half_tEPNS6_IJlSD_NSC_ILi0EEEEEESK_PNS6_IJSD_lSL_EEENS5_8TiledMMAINS5_8MMA_AtomIJNS5_4SM904GMMA26MMA_64x128x16_F32F16F16_SSILNST_5MajorE0ELSV_1ELNST_7ScaleInE1ELSW_1EEEEEENS5_6LayoutINS6_IJSD_SD_SD_EEENS6_IJSL_SL_SL_EEEEENS6_IJNS5_10UnderscoreES13_S13_EEEEENS5_23SM90_TMA_LOAD_MULTICASTENS5_14ComposedLayoutINS5_7SwizzleILi3ELi4ELi3EEENS5_18smem_ptr_flag_bitsILi16EEENSZ_INS6_IJNSC_ILi8EEENSC_ILi64EEEEEENS6_IJS1D_SD_EEEEEEEvNS5_8identityENS5_13SM90_TMA_LOADENS17_IS19_S1B_NSZ_INS6_IJS1D_S1C_EEENS6_IJSD_S1D_EEEEEEEvS1I_EENS_8epilogue10collective18CollectiveEpilogueINS1P_30Sm90PtrArrayTmaWarpSpecializedILi4ELi2ELi16ELb1ELb0ELi2EEEJSJ_NS6_IJS1D_NSC_ILi32EEEEEESK_SN_SK_SN_NS1P_6fusion15FusionCallbacksIS1T_NS1W_17LinearCombinationISK_fSK_fLNS_15FloatRoundStyleE2EEESJ_S1V_JEEES1J_NS17_INS18_ILi2ELi4ELi3EEES1B_NSZ_INS6_IJS1C_S1U_EEENS6_IJS1U_SD_EEEEEEENS5_17SM75_U32x4_LDSM_NENS5_14SM90_TMA_STOREES26_NS5_17SM90_U32x4_STSM_NENS5_9Copy_AtomIJS29_SK_EEEvEEEvvEEEEvNT_6ParamsE,@function
        .size           _ZN7cutlass13device_kernelINS_4gemm6kernel13GemmUniversalINS1_17GroupProblemShapeIN4cute5tupleIJiiiEEEEENS1_10collective13CollectiveMmaINS1_39MainloopSm90ArrayTmaGmmaWarpSpecializedILi3ENS6_IJNS5_1CILi1EEENSC_ILi2EEESD_EEENS1_40KernelPtrArrayTmaWarpSpecializedPingpongEEENS6_IJNSC_ILi128EEESI_SI_EEENS_6half_tEPNS6_IJlSD_NSC_ILi0EEEEEESK_PNS6_IJSD_lSL_EEENS5_8TiledMMAINS5_8MMA_AtomIJNS5_4SM904GMMA26MMA_64x128x16_F32F16F16_SSILNST_5MajorE0ELSV_1ELNST_7ScaleInE1ELSW_1EEEEEENS5_6LayoutINS6_IJSD_SD_SD_EEENS6_IJSL_SL_SL_EEEEENS6_IJNS5_10UnderscoreES13_S13_EEEEENS5_23SM90_TMA_LOAD_MULTICASTENS5_14ComposedLayoutINS5_7SwizzleILi3ELi4ELi3EEENS5_18smem_ptr_flag_bitsILi16EEENSZ_INS6_IJNSC_ILi8EEENSC_ILi64EEEEEENS6_IJS1D_SD_EEEEEEEvNS5_8identityENS5_13SM90_TMA_LOADENS17_IS19_S1B_NSZ_INS6_IJS1D_S1C_EEENS6_IJSD_S1D_EEEEEEEvS1I_EENS_8epilogue10collective18CollectiveEpilogueINS1P_30Sm90PtrArrayTmaWarpSpecializedILi4ELi2ELi16ELb1ELb0ELi2EEEJSJ_NS6_IJS1D_NSC_ILi32EEEEEESK_SN_SK_SN_NS1P_6fusion15FusionCallbacksIS1T_NS1W_17LinearCombinationISK_fSK_fLNS_15FloatRoundStyleE2EEESJ_S1V_JEEES1J_NS17_INS18_ILi2ELi4ELi3EEES1B_NSZ_INS6_IJS1C_S1U_EEENS6_IJS1U_SD_EEEEEEENS5_17SM75_U32x4_LDSM_NENS5_14SM90_TMA_STOREES26_NS5_17SM90_U32x4_STSM_NENS5_9Copy_AtomIJS29_SK_EEEvEEEvvEEEEvNT_6ParamsE,(.L_x_1988 - _ZN7cutlass13device_kernelINS_4gemm6kernel13GemmUniversalINS1_17GroupProblemShapeIN4cute5tupleIJiiiEEEEENS1_10collective13CollectiveMmaINS1_39MainloopSm90ArrayTmaGmmaWarpSpecializedILi3ENS6_IJNS5_1CILi1EEENSC_ILi2EEESD_EEENS1_40KernelPtrArrayTmaWarpSpecializedPingpongEEENS6_IJNSC_ILi128EEESI_SI_EEENS_6half_tEPNS6_IJlSD_NSC_ILi0EEEEEESK_PNS6_IJSD_lSL_EEENS5_8TiledMMAINS5_8MMA_AtomIJNS5_4SM904GMMA26MMA_64x128x16_F32F16F16_SSILNST_5MajorE0ELSV_1ELNST_7ScaleInE1ELSW_1EEEEEENS5_6LayoutINS6_IJSD_SD_SD_EEENS6_IJSL_SL_SL_EEEEENS6_IJNS5_10UnderscoreES13_S13_EEEEENS5_23SM90_TMA_LOAD_MULTICASTENS5_14ComposedLayoutINS5_7SwizzleILi3ELi4ELi3EEENS5_18smem_ptr_flag_bitsILi16EEENSZ_INS6_IJNSC_ILi8EEENSC_ILi64EEEEEENS6_IJS1D_SD_EEEEEEEvNS5_8identityENS5_13SM90_TMA_LOADENS17_IS19_S1B_NSZ_INS6_IJS1D_S1C_EEENS6_IJSD_S1D_EEEEEEEvS1I_EENS_8epilogue10collective18CollectiveEpilogueINS1P_30Sm90PtrArrayTmaWarpSpecializedILi4ELi2ELi16ELb1ELb0ELi2EEEJSJ_NS6_IJS1D_NSC_ILi32EEEEEESK_SN_SK_SN_NS1P_6fusion15FusionCallbacksIS1T_NS1W_17LinearCombinationISK_fSK_fLNS_15FloatRoundStyleE2EEESJ_S1V_JEEES1J_NS17_INS18_ILi2ELi4ELi3EEES1B_NSZ_INS6_IJS1C_S1U_EEENS6_IJS1U_SD_EEEEEEENS5_17SM75_U32x4_LDSM_NENS5_14SM90_TMA_STOREES26_NS5_17SM90_U32x4_STSM_NENS5_9Copy_AtomIJS29_SK_EEEvEEEvvEEEEvNT_6ParamsE)
        .other          _ZN7cutlass13device_kernelINS_4gemm6kernel13GemmUniversalINS1_17GroupProblemShapeIN4cute5tupleIJiiiEEEEENS1_10collective13CollectiveMmaINS1_39MainloopSm90ArrayTmaGmmaWarpSpecializedILi3ENS6_IJNS5_1CILi1EEENSC_ILi2EEESD_EEENS1_40KernelPtrArrayTmaWarpSpecializedPingpongEEENS6_IJNSC_ILi128EEESI_SI_EEENS_6half_tEPNS6_IJlSD_NSC_ILi0EEEEEESK_PNS6_IJSD_lSL_EEENS5_8TiledMMAINS5_8MMA_AtomIJNS5_4SM904GMMA26MMA_64x128x16_F32F16F16_SSILNST_5MajorE0ELSV_1ELNST_7ScaleInE1ELSW_1EEEEEENS5_6LayoutINS6_IJSD_SD_SD_EEENS6_IJSL_SL_SL_EEEEENS6_IJNS5_10UnderscoreES13_S13_EEEEENS5_23SM90_TMA_LOAD_MULTICASTENS5_14ComposedLayoutINS5_7SwizzleILi3ELi4ELi3EEENS5_18smem_ptr_flag_bitsILi16EEENSZ_INS6_IJNSC_ILi8EEENSC_ILi64EEEEEENS6_IJS1D_SD_EEEEEEEvNS5_8identityENS5_13SM90_TMA_LOADENS17_IS19_S1B_NSZ_INS6_IJS1D_S1C_EEENS6_IJSD_S1D_EEEEEEEvS1I_EENS_8epilogue10collective18CollectiveEpilogueINS1P_30Sm90PtrArrayTmaWarpSpecializedILi4ELi2ELi16ELb1ELb0ELi2EEEJSJ_NS6_IJS1D_NSC_ILi32EEEEEESK_SN_SK_SN_NS1P_6fusion15FusionCallbacksIS1T_NS1W_17LinearCombinationISK_fSK_fLNS_15FloatRoundStyleE2EEESJ_S1V_JEEES1J_NS17_INS18_ILi2ELi4ELi3EEES1B_NSZ_INS6_IJS1C_S1U_EEENS6_IJS1U_SD_EEEEEEENS5_17SM75_U32x4_LDSM_NENS5_14SM90_TMA_STOREES26_NS5_17SM90_U32x4_STSM_NENS5_9Copy_AtomIJS29_SK_EEEvEEEvvEEEEvNT_6ParamsE,@"STO_CUDA_ENTRY STV_DEFAULT"
_ZN7cutlass13device_kernelINS_4gemm6kernel13GemmUniversalINS1_17GroupProblemShapeIN4cute5tupleIJiiiEEEEENS1_10collective13CollectiveMmaINS1_39MainloopSm90ArrayTmaGmmaWarpSpecializedILi3ENS6_IJNS5_1CILi1EEENSC_ILi2EEESD_EEENS1_40KernelPtrArrayTmaWarpSpecializedPingpongEEENS6_IJNSC_ILi128EEESI_SI_EEENS_6half_tEPNS6_IJlSD_NSC_ILi0EEEEEESK_PNS6_IJSD_lSL_EEENS5_8TiledMMAINS5_8MMA_AtomIJNS5_4SM904GMMA26MMA_64x128x16_F32F16F16_SSILNST_5MajorE0ELSV_1ELNST_7ScaleInE1ELSW_1EEEEEENS5_6LayoutINS6_IJSD_SD_SD_EEENS6_IJSL_SL_SL_EEEEENS6_IJNS5_10UnderscoreES13_S13_EEEEENS5_23SM90_TMA_LOAD_MULTICASTENS5_14ComposedLayoutINS5_7SwizzleILi3ELi4ELi3EEENS5_18smem_ptr_flag_bitsILi16EEENSZ_INS6_IJNSC_ILi8EEENSC_ILi64EEEEEENS6_IJS1D_SD_EEEEEEEvNS5_8identityENS5_13SM90_TMA_LOADENS17_IS19_S1B_NSZ_INS6_IJS1D_S1C_EEENS6_IJSD_S1D_EEEEEEEvS1I_EENS_8epilogue10collective18CollectiveEpilogueINS1P_30Sm90PtrArrayTmaWarpSpecializedILi4ELi2ELi16ELb1ELb0ELi2EEEJSJ_NS6_IJS1D_NSC_ILi32EEEEEESK_SN_SK_SN_NS1P_6fusion15FusionCallbacksIS1T_NS1W_17LinearCombinationISK_fSK_fLNS_15FloatRoundStyleE2EEESJ_S1V_JEEES1J_NS17_INS18_ILi2ELi4ELi3EEES1B_NSZ_INS6_IJS1C_S1U_EEENS6_IJS1U_SD_EEEEEEENS5_17SM75_U32x4_LDSM_NENS5_14SM90_TMA_STOREES26_NS5_17SM90_U32x4_STSM_NENS5_9Copy_AtomIJS29_SK_EEEvEEEvvEEEEvNT_6ParamsE:
        /* <DEDUP_REMOVED lines=77> */
.L_x_1652:
        /* <DEDUP_REMOVED lines=133> */
.L_x_1654:
[----:B-1----:R-:W-:Y:S05]  /*0d20*/  BSYNC B0 ;  /* 0x0000000000007941 */ /* 0x002fea0003800000 */
.L_x_1653:
        /* <DEDUP_REMOVED lines=30> */
.L_x_1655:
        /* <DEDUP_REMOVED lines=38> */
.L_x_1656:
        /* <DEDUP_REMOVED lines=75> */
.L_x_1657:
[----:B-1-3--:R-:W-:Y:S01]  /*1620*/  NOP ;  /* 0x0000000000007918 */ /* 0x00afe20000000000 */
.L_x_1658:
[----:B------:R-:W-:Y:S05]  /*1630*/  @!P3 BRA `(.L_x_1659) ;  /* 0x00000000000cb947 */ /* 0x000fea0003800000 */
[----:B------:R-:W-:Y:S01]  /*1640*/  UCGABAR_WAIT ;  /* 0x0000000000007dc7 */ /* 0x000fe20008000000 */
[----:B------:R-:W-:Y:S01]  /*1650*/  CCTL.IVALL ;  /* 0x00000000ff00798f */ /* 0x000fe20002000000 */
[----:B------:R-:W-:Y:S05]  /*1660*/  BRA `(.L_x_1660) ;  /* 0x0000000000047947 */ /* 0x000fea0003800000 */
.L_x_1659:
[----:B------:R-:W-:Y:S06]  /*1670*/  BAR.SYNC.DEFER_BLOCKING 0x0 ;  /* 0x0000000000007b1d */ /* 0x000fec0000010000 */
.L_x_1660:
        /* <DEDUP_REMOVED lines=61> */
.L_x_1665:
        /* <DEDUP_REMOVED lines=13> */
.L_x_1666:
        /* <DEDUP_REMOVED lines=35> */
.L_x_1664:
[----:B------:R-:W-:Y:S05]  /*1d50*/  BSYNC B0 ;  /* 0x0000000000007941 */ /* 0x000fea0003800000 */
.L_x_1663:
        /* <DEDUP_REMOVED lines=48> */
.L_x_1672:
        /* <DEDUP_REMOVED lines=40> */
.L_x_1670:
        /* <DEDUP_REMOVED lines=12> */
.L_x_1671:
        /* <DEDUP_REMOVED lines=46> */
[----:B------:R-:W-:Y:S02]  /*2680*/  ISETP.NE.AND P5, PT, RZ, UR9, PT ;  /* 0x00000009ff007c0c */ /* 0x000fe4000bfa5270 */
[----:B------:R-:W-:-:S11]  /*2690*/  IADD3 R4, -R4, R17, RZ ;  /* 0x0000001104047210 */ /* 0x000fd60007ffe1ff */
        /* <DEDUP_REMOVED lines=8> */
.L_x_1669:
[----:B------:R-:W-:Y:S05]  /*2720*/  BSYNC B0 ;  /* 0x0000000000007941 */ /* 0x000fea0003800000 */
.L_x_1668:
        /* <DEDUP_REMOVED lines=37> */
[----:B------:R-:W-:-:S07]  /*2980*/  MOV R29, R27 ;  /* 0x0000001b001d7202 */ /* 0x000fce0000000f00 */
.L_x_1667:
        /* <DEDUP_REMOVED lines=21> */
.L_x_1662:
        /* <DEDUP_REMOVED lines=26> */
[----:B-----5:R-:W-:Y:S05]  /*2c80*/  CALL.REL.NOINC `($__internal_5_$__cuda_sm20_div_u64) ;  /* 0x000000d000a87944 */ /* 0x020fea0003c00000 */
[----:B------:R-:W-:-:S04]  /*2c90*/  IMAD.MOV R12, RZ, RZ, -R0 ;  /* 0x000000ffff0c7224 */ /* 0x000fc800078e0a00 */
[----:B------:R-:W-:Y:S01]  /*2ca0*/  IMAD R12, R26, R12, UR13 ;  /* 0x0000000d1a0c7e24 */ /* 0x000fe2000f8e020c */
[----:B------:R-:W-:Y:S06]  /*2cb0*/  BRA `(.L_x_1674) ;  /* 0x0000000000507947 */ /* 0x000fec0003800000 */
.L_x_1673:
[----:B------:R-:W1:Y:S01]  /*2cc0*/  I2F.U32.RP R0, R26 ;  /* 0x0000001a00007306 */ /* 0x000e620000209000 */
[----:B------:R-:W-:-:S07]  /*2cd0*/  ISETP.NE.U32.AND P3, PT, R26, RZ, PT ;  /* 0x000000ff1a00720c */ /* 0x000fce0003f65070 */
[----:B-1----:R-:W1:Y:S02]  /*2ce0*/  MUFU.RCP R0, R0 ;  /* 0x0000000000007308 */ /* 0x002e640000001000 */
[----:B-1----:R-:W-:-:S06]  /*2cf0*/  VIADD R2, R0, 0xffffffe ;  /* 0x0ffffffe00027836 */ /* 0x002fcc0000000000 */
[----:B------:R1:W2:Y:S02]  /*2d00*/  F2I.FTZ.U32.TRUNC.NTZ R3, R2 ;  /* 0x0000000200037305 */ /* 0x0002a4000021f000 */
[----:B-1----:R-:W-:Y:S01]  /*2d10*/  MOV R2, RZ ;  /* 0x000000ff00027202 */ /* 0x002fe20000000f00 */
        /* <DEDUP_REMOVED lines=14> */
.L_x_1674:
        /* <DEDUP_REMOVED lines=10> */
[----:B------:R-:W-:Y:S01]  /*2ea0*/  @P1 IMAD.U32 R18, RZ, RZ, UR4 ;  /* 0x00000004ff121e24 */ /* 0x000fe2000f8e00ff */
[----:B------:R-:W-:Y:S02]  /*2eb0*/  @!P1 MOV R18, UR4 ;  /* 0x0000000400129c02 */ /* 0x000fe40008000f00 */
[----:B------:R-:W-:-:S02]  /*2ec0*/  IMAD R0, R0, UR12, R3 ;  /* 0x0000000c00007c24 */ /* 0x000fc4000f8e0203 */
[----:B-1----:R-:W-:-:S04]  /*2ed0*/  IMAD R12, R12, R27, UR14 ;  /* 0x0000000e0c0c7e24 */ /* 0x002fc8000f8e021b */
[----:B------:R-:W-:Y:S02]  /*2ee0*/  @P1 IMAD.MOV.U32 R16, RZ, RZ, R12 ;  /* 0x000000ffff101224 */ /* 0x000fe400078e000c */
[----:B--2---:R-:W-:Y:S01]  /*2ef0*/  IMAD R17, R0, R17, UR11 ;  /* 0x0000000b00117e24 */ /* 0x004fe2000f8e0211 */
[----:B------:R-:W-:-:S03]  /*2f00*/  UMOV UR11, 0x1 ;  /* 0x00000001000b7882 */ /* 0x000fc60000000000 */
[----:B------:R-:W-:Y:S02]  /*2f10*/  @!P1 IMAD.MOV.U32 R16, RZ, RZ, R17 ;  /* 0x000000ffff109224 */ /* 0x000fe400078e0011 */
[----:B------:R-:W-:-:S07]  /*2f20*/  @!P1 IMAD.MOV.U32 R17, RZ, RZ, R12 ;  /* 0x000000ffff119224 */ /* 0x000fce00078e000c */
.L_x_1661:
        /* <DEDUP_REMOVED lines=24> */
.L_x_1676:
[----:B------:R-:W-:Y:S01]  /*30b0*/  UMOV UR11, 0x400 ;  /* 0x00000400000b7882 */ /* 0x000fe20000000000 */
[----:B------:R-:W-:Y:S01]  /*30c0*/  SHF.L.U32 R0, RZ, 0x1f, RZ ;  /* 0x0000001fff007819 */ /* 0x000fe200000006ff */
[----:B---3--:R-:W-:-:S09]  /*30d0*/  ULEA UR11, UR43, UR11, 0x18 ;  /* 0x0000000b2b0b7291 */ /* 0x008fd2000f8ec03f */
[----:B------:R-:W1:Y:S02]  /*30e0*/  SYNCS.PHASECHK.TRANS64.TRYWAIT P1, [UR11+0x34200], R0 ;  /* 0x03420000ff0075a7 */ /* 0x000e64000802014b */
[----:B-1----:R-:W-:Y:S05]  /*30f0*/  @!P1 BRA `(.L_x_1677) ;  /* 0x000000bc004c9947 */ /* 0x002fea0003800000 */
.L_x_1924:
        /* <DEDUP_REMOVED lines=12> */
.L_x_1678:
        /* <DEDUP_REMOVED lines=10> */
[----:B------:R-:W-:Y:S01]  /*3260*/  MOV R2, 0x1 ;  /* 0x0000000100027802 */ /* 0x000fe20000000f00 */
[----:B------:R-:W-:Y:S01]  /*3270*/  IMAD.MOV.U32 R26, RZ, RZ, R18 ;  /* 0x000000ffff1a7224 */ /* 0x000fe200078e0012 */
[----:B------:R-:W-:Y:S01]  /*3280*/  UMOV UR41, URZ ;  /* 0x0000003f00297c82 */ /* 0x000fe20008000000 */
[----:B------:R-:W-:-:S04]  /*3290*/  USHF.R.U32.HI UR12, URZ, 0x1, UR13 ;  /* 0x000000013f0c7899 */ /* 0x000fc8000801160d */
[----:B------:R-:W-:Y:S02]  /*32a0*/  UIMAD UR40, UR12, -0x3, UR40 ;  /* 0xfffffffd0c2878a4 */ /* 0x000fe4000f8e0228 */
[----:B--2---:R-:W-:-:S12]  /*32b0*/  @UP2 ULOP3.LUT UR41, UR12, 0x1, URZ, 0xc0, !UPT ;  /* 0x000000010c292892 */ /* 0x004fd8000f8ec03f */
.L_x_1675:
        /* <DEDUP_REMOVED lines=11> */
.L_x_1680:
        /* <DEDUP_REMOVED lines=44> */
.L_x_1683:
[----:B------:R-:W-:Y:S05]  /*3630*/  BSYNC B0 ;  /* 0x0000000000007941 */ /* 0x000fea0003800000 */
.L_x_1682:
[----:B------:R-:W-:Y:S01]  /*3640*/  UISETP.NE.AND UP0, UPT, UR26, 0x1, UPT ;  /* 0x000000011a00788c */ /* 0x000fe2000bf05270 */
[----:B------:R-:W-:Y:S01]  /*3650*/  NOP ;  /* 0x0000000000007918 */ /* 0x000fe20000000000 */
[----:B------:R-:W-:Y:S01]  /*3660*/  ULDC UR5, c[0x0][0x884] ;  /* 0x0002210000057ab9 */ /* 0x000fe20000000800 */
[----:B------:R-:W-:Y:S01]  /*3670*/  ULDC.64 UR36, c[0x0][0x800] ;  /* 0x0002000000247ab9 */ /* 0x000fe20000000a00 */
[----:B------:R-:W-:-:S04]  /*3680*/  USEL UR5, UR5, URZ, UP0 ;  /* 0x0000003f05057287 */ /* 0x000fc80008000000 */
[----:B------:R-:W-:-:S04]  /*3690*/  UIADD3 UR5, UR4, UR5, URZ ;  /* 0x0000000504057290 */ /* 0x000fc8000fffe03f */
[----:B------:R-:W-:-:S12]  /*36a0*/  UIMAD.WIDE UR36, UR5, 0x80, UR36 ;  /* 0x00000080052478a5 */ /* 0x000fd8000f8e0224 */
.L_x_1681:
        /* <DEDUP_REMOVED lines=47> */
.L_x_1686:
[----:B------:R-:W-:Y:S05]  /*39a0*/  BSYNC B0 ;  /* 0x0000000000007941 */ /* 0x000fea0003800000 */
.L_x_1685:
[----:B------:R-:W-:Y:S01]  /*39b0*/  ELECT P0, URZ, PT ;  /* 0x00000000003f782f */ /* 0x000fe20003800000 */
[----:B------:R-:W-:Y:S01]  /*39c0*/  NOP ;  /* 0x0000000000007918 */ /* 0x000fe20000000000 */
[----:B------:R-:W-:Y:S11]  /*39d0*/  BSSY B0, `(.L_x_1687) ;  /* 0x0000004000007945 */ /* 0x000ff60003800000 */
[----:B------:R-:W-:Y:S05]  /*39e0*/  @!P0 BRA `(.L_x_1688) ;  /* 0x0000000000088947 */ /* 0x000fea0003800000 */
[----:B------:R0:W-:Y:S01]  /*39f0*/  UTMACMDFLUSH ;  /* 0x00000000000079b7 */ /* 0x0001e20000000000 */
[----:B------:R-:W-:-:S04]  /*3a00*/  DEPBAR.LE SB0, 0x0 ;  /* 0x000080000000791a */ /* 0x000fc80000000000 */
.L_x_1688:
[----:B------:R-:W-:Y:S05]  /*3a10*/  BSYNC B0 ;  /* 0x0000000000007941 */ /* 0x000fea0003800000 */
.L_x_1687:
[----:B------:R-:W1:Y:S01]  /*3a20*/  S2UR UR5, SR_CgaCtaId ;  /* 0x00000000000579c3 */ /* 0x000e620000008800 */
[----:B---3-5:R-:W3:Y:S01]  /*3a30*/  S2R R0, SR_LANEID ;  /* 0x0000000000007919 */ /* 0x028ee20000000000 */
[----:B------:R-:W-:Y:S01]  /*3a40*/  UISETP.NE.AND UP0, UPT, UR26, 0x1, UPT ;  /* 0x000000011a00788c */ /* 0x000fe2000bf05270 */
[----:B------:R-:W-:Y:S02]  /*3a50*/  UMOV UR4, 0x400 ;  /* 0x0000040000047882 */ /* 0x000fe40000000000 */
[----:B-1----:R-:W-:-:S04]  /*3a60*/  ULEA UR4, UR5, UR4, 0x18 ;  /* 0x0000000405047291 */ /* 0x002fc8000f8ec03f */
[----:B------:R-:W-:-:S04]  /*3a70*/  UIADD3 UR5, UR4, 0x80, URZ ;  /* 0x0000008004057890 */ /* 0x000fc8000fffe03f */
[----:B------:R-:W-:Y:S01]  /*3a80*/  @!UP0 UIADD3 UR5, UR4, URZ, URZ ;  /* 0x0000003f04058290 */ /* 0x000fe2000fffe03f */
[----:B---3--:R-:W-:-:S05]  /*3a90*/  SHF.L.U32 R0, R0, 0x2, RZ ;  /* 0x0000000200007819 */ /* 0x008fca00000006ff */
[----:B------:R-:W-:Y:S01]  /*3aa0*/  IMAD.U32 R3, RZ, RZ, UR5 ;  /* 0x00000005ff037e24 */ /* 0x000fe2000f8e00ff */
[----:B--2---:R-:W-:-:S04]  /*3ab0*/  IADD3 R4, P0, R0, UR36, RZ ;  /* 0x0000002400047c10 */ /* 0x004fc8000ff1e0ff */
[----:B------:R-:W-:Y:S01]  /*3ac0*/  IADD3 R3, R0, 0x34580, R3 ;  /* 0x0003458000037810 */ /* 0x000fe20007ffe003 */
[----:B------:R-:W-:-:S05]  /*3ad0*/  IMAD.X R5, RZ, RZ, UR37, P0 ;  /* 0x00000025ff057e24 */ /* 0x000fca00080e06ff */
[----:B------:R-:W1:Y:S04]  /*3ae0*/  LDS R3, [R3] ;  /* 0x0000000003037984 */ /* 0x000e680000000800 */
[----:B-1----:R1:W5:Y:S02]  /*3af0*/  ATOMG.E.EXCH.STRONG.GPU PT, RZ, [R4], R3 ;  /* 0x0000000304ff73a8 */ /* 0x00236400041ee100 */
.L_x_1684:
        /* <DEDUP_REMOVED lines=23> */
[----:B------:R-:W-:Y:S01]  /*3c70*/  MOV R154, RZ ;  /* 0x000000ff009a7202 */ /* 0x000fe20000000f00 */
[----:B------:R-:W-:Y:S01]  /*3c80*/  IMAD R24, R24, 0x100, R5 ;  /* 0x0000010018187824 */ /* 0x000fe200078e0205 */
[----:B------:R-:W-:Y:S01]  /*3c90*/  LOP3.LUT R5, R3, 0x7fffffe, RZ, 0xc0, !PT ;  /* 0x07fffffe03057812 */ /* 0x000fe200078ec0ff */
[----:B---3--:R-:W-:Y:S01]  /*3ca0*/  ULEA UR48, UR58, UR48, 0x18 ;  /* 0x000000303a307291 */ /* 0x008fe2000f8ec03f */
[----:B------:R-:W-:Y:S01]  /*3cb0*/  SHF.L.U32 R3, R14, 0x3, RZ ;  /* 0x000000030e037819 */ /* 0x000fe200000006ff */
[----:B------:R-:W-:Y:S01]  /*3cc0*/  IMAD.U32 R156, RZ, RZ, UR4 ;  /* 0x00000004ff9c7e24 */ /* 0x000fe2000f8e00ff */
[----:B------:R-:W-:Y:S01]  /*3cd0*/  LOP3.LUT R4, R4, 0xc0, RZ, 0xc0, !PT ;  /* 0x000000c004047812 */ /* 0x000fe200078ec0ff */
[----:B------:R-:W-:Y:S01]  /*3ce0*/  UIADD3 UR50, UR48, 0x34300, URZ ;  /* 0x0003430030327890 */ /* 0x000fe2000fffe03f */
[----:B------:R-:W-:Y:S01]  /*3cf0*/  IMAD.IADD R5, R0, 0x1, -R5 ;  /* 0x0000000100057824 */ /* 0x000fe200078e0a05 */
[----:B------:R-:W-:Y:S01]  /*3d00*/  UIADD3 UR49, UR48, 0x80, URZ ;  /* 0x0000008030317890 */ /* 0x000fe2000fffe03f */
[----:B------:R-:W-:Y:S01]  /*3d10*/  LOP3.LUT R3, R4, 0x8, R3, 0xf8, !PT ;  /* 0x0000000804037812 */ /* 0x000fe200078ef803 */
[----:B------:R-:W-:Y:S01]  /*3d20*/  UIADD3 UR5, UR51, UR50, URZ ;  /* 0x0000003233057290 */ /* 0x000fe2000fffe03f */
[----:B------:R-:W-:Y:S01]  /*3d30*/  SHF.R.U32.HI R4, RZ, 0x3, R4 ;  /* 0x00000003ff047819 */ /* 0x000fe20000011604 */
[----:B------:R-:W-:Y:S01]  /*3d40*/  IMAD R5, R5, 0x20, R24 ;  /* 0x0000002005057824 */ /* 0x000fe200078e0218 */
[----:B------:R-:W-:Y:S01]  /*3d50*/  @!UP1 UIADD3 UR49, UR48, URZ, URZ ;  /* 0x0000003f30319290 */ /* 0x000fe2000fffe03f */
[----:B------:R-:W-:Y:S01]  /*3d60*/  IMAD.MOV.U32 R0, RZ, RZ, 0x1 ;  /* 0x00000001ff007424 */ /* 0x000fe200078e00ff */
[----:B------:R-:W-:Y:S01]  /*3d70*/  LOP3.LUT R4, R3, R4, RZ, 0x3c, !PT ;  /* 0x0000000403047212 */ /* 0x000fe200078e3cff */
[----:B------:R-:W-:Y:S01]  /*3d80*/  IMAD.U32 R3, RZ, RZ, UR5 ;  /* 0x00000005ff037e24 */ /* 0x000fe2000f8e00ff */
[----:B------:R-:W-:Y:S01]  /*3d90*/  SEL R155, R155, 0xfffffff0, !P0 ;  /* 0xfffffff09b9b7807 */ /* 0x000fe20004000000 */
[----:B------:R-:W-:-:S02]  /*3da0*/  ULOP3.LUT UR47, UR42, 0x1, URZ, 0xfc, !UPT ;  /* 0x000000012a2f7892 */ /* 0x000fc4000f8efc3f */
[----:B------:R-:W-:Y:S01]  /*3db0*/  IMAD.IADD R152, R5, 0x1, R4 ;  /* 0x0000000105987824 */ /* 0x000fe200078e0204 */
[----:B------:R-:W-:Y:S02]  /*3dc0*/  ULOP3.LUT UR54, UR59, 0x1, URZ, 0xfc, !UPT ;  /* 0x000000013b367892 */ /* 0x000fe4000f8efc3f */
[----:B------:R-:W-:Y:S02]  /*3dd0*/  ULOP3.LUT UR56, UR61, 0x1, URZ, 0xfc, !UPT ;  /* 0x000000013d387892 */ /* 0x000fe4000f8efc3f */
[----:B------:R-:W-:Y:S02]  /*3de0*/  ULOP3.LUT UR57, UR51, 0x8, URZ, 0xc, !UPT ;  /* 0x0000000833397892 */ /* 0x000fe4000f8e0c3f */
[----:B------:R-:W-:Y:S02]  /*3df0*/  ULOP3.LUT UR55, UR55, 0x18, URZ, 0x3c, !UPT ;  /* 0x0000001837377892 */ /* 0x000fe4000f8e3c3f */
[----:B------:R-:W-:-:S12]  /*3e00*/  UIADD3 UR49, UR49, 0x34580, URZ ;  /* 0x0003458031317890 */ /* 0x000fd8000fffe03f */
.L_x_1772:
        /* <DEDUP_REMOVED lines=11> */
.L_x_1925:
        /* <DEDUP_REMOVED lines=75> */
.L_x_1691:
[----:B------:R-:W-:Y:S01]  /*4370*/  ULEA UR4, UR40, UR48, 0x3 ;  /* 0x0000003028047291 */ /* 0x000fe2000f8e183f */
[----:B------:R-:W-:-:S05]  /*4380*/  IMAD.U32 R3, RZ, RZ, UR41 ;  /* 0x00000029ff037e24 */ /* 0x000fca000f8e00ff */
[----:B------:R-:W-:-:S04]  /*4390*/  SHF.L.U32 R3, R3, 0x1f, RZ ;  /* 0x0000001f03037819 */ /* 0x000fc800000006ff */
[----:B------:R1:W2:Y:S01]  /*43a0*/  SYNCS.PHASECHK.TRANS64.TRYWAIT P0, [UR4+0x34280], R3 ;  /* 0x03428003ff0075a7 */ /* 0x0002a20008000144 */
[----:B------:R-:W-:Y:S05]  /*43b0*/  @!P1 BRA `(.L_x_1692) ;  /* 0x0000000000049947 */ /* 0x000fea0003800000 */
[----:B------:R-:W-:Y:S01]  /*43c0*/  BPT.TRAP 0x1 ;  /* 0x000000040000795c */ /* 0x000fe20000300000 */
.L_x_1692:
[----:B--2---:R-:W-:Y:S05]  /*43d0*/  @P0 BRA `(.L_x_1693) ;  /* 0x0000000000080947 */ /* 0x004fea0003800000 */
[----:B------:R-:W2:Y:S02]  /*43e0*/  SYNCS.PHASECHK.TRANS64.TRYWAIT P0, [UR4+0x34280], R3 ;  /* 0x03428003ff0075a7 */ /* 0x000ea40008000144 */
[----:B--2---:R-:W-:Y:S05]  /*43f0*/  @!P0 BRA `(.L_x_1694) ;  /* 0x000000a800c08947 */ /* 0x004fea0003800000 */
.L_x_1693:
        /* <DEDUP_REMOVED lines=14> */
[----:B------:R-:W-:Y:S01]  /*44e0*/  HGMMA.64x128x16.F32 R88, gdesc[UR8].tnspB, RZ, !UPT, gsb0 ;  /* 0x41e00000085879f0 */ /* 0x000fe2000c0008ff */
[----:B------:R-:W-:Y:S01]  /*44f0*/  UIADD3 UR8, UR5, 0x200, URZ ;  /* 0x0000020005087890 */ /* 0x000fe2000fffe03f */
[----:B------:R-:W-:Y:S01]  /*4500*/  UMOV UR9, 0x40000040 ;  /* 0x4000004000097882 */ /* 0x000fe20000000000 */
[----:B------:R-:W-:Y:S02]  /*4510*/  WARPGROUP.DEPBAR.LE gsb0, 0x0 ;  /* 0x00008000000079c5 */ /* 0x000fe40000010000 */
[----:B------:R-:W-:-:S07]  /*4520*/  WARPGROUP.ARRIVE ;  /* 0x00000000000079c5 */ /* 0x000fce0000000000 */
[----:B------:R-:W-:Y:S01]  /*4530*/  HGMMA.64x128x16.F32 R24, gdesc[UR8].tnspB, RZ, !UPT, gsb0 ;  /* 0x41e00000081879f0 */ /* 0x000fe2000c0008ff */
[----:B------:R-:W-:Y:S02]  /*4540*/  UIADD3 UR8, UR5, 0x2, URZ ;  /* 0x0000000205087890 */ /* 0x000fe4000fffe03f */
[----:B------:R-:W-:Y:S01]  /*4550*/  UIADD3 UR10, UR4, 0x80, URZ ;  /* 0x00000080040a7890 */ /* 0x000fe2000fffe03f */
[----:B------:R-:W-:Y:S01]  /*4560*/  UMOV UR9, 0x40000040 ;  /* 0x4000004000097882 */ /* 0x000fe20000000000 */
[----:B------:R-:W-:Y:S01]  /*4570*/  UMOV UR11, 0x40000040 ;  /* 0x40000040000b7882 */ /* 0x000fe20000000000 */
[----:B------:R-:W-:Y:S02]  /*4580*/  WARPGROUP.DEPBAR.LE gsb0, 0x0 ;  /* 0x00008000000079c5 */ /* 0x000fe40000010000 */
[----:B------:R-:W-:-:S06]  /*4590*/  WARPGROUP.ARRIVE ;  /* 0x00000000000079c5 */ /* 0x000fcc0000000000 */
[----:B------:R-:W-:Y:S01]  /*45a0*/  HGMMA.64x128x16.F32 R88, gdesc[UR8].tnspB, R88, gsb0 ;  /* 0x41e00000085879f0 */ /* 0x000fe20008000858 */
[----:B------:R-:W-:Y:S01]  /*45b0*/  UIADD3 UR8, UR5, 0x202, URZ ;  /* 0x0000020205087890 */ /* 0x000fe2000fffe03f */
[----:B------:R-:W-:Y:S01]  /*45c0*/  UMOV UR9, 0x40000040 ;  /* 0x4000004000097882 */ /* 0x000fe20000000000 */
[----:B------:R-:W-:Y:S02]  /*45d0*/  WARPGROUP.DEPBAR.LE gsb0, 0x0 ;  /* 0x00008000000079c5 */ /* 0x000fe40000010000 */
[----:B------:R-:W-:-:S07]  /*45e0*/  WARPGROUP.ARRIVE ;  /* 0x00000000000079c5 */ /* 0x000fce0000000000 */
[----:B------:R-:W-:Y:S01]  /*45f0*/  HGMMA.64x128x16.F32 R24, gdesc[UR8].tnspB, R24, gsb0 ;  /* 0x41e00000081879f0 */ /* 0x000fe20008000818 */
        /* <DEDUP_REMOVED lines=78> */
[----:B------:R-:W-:Y:S03]  /*4ae0*/  HGMMA.64x128x16.F32 R24, gdesc[UR8].tnspB, R24, gsb0 ;  /* 0x41e00000081879f0 */ /* 0x000fe60008000818 */
[----:B------:R-:W-:Y:S02]  /*4af0*/  WARPGROUP.DEPBAR.LE gsb0, 0x0 ;  /* 0x00008000000079c5 */ /* 0x000fe40000010000 */
.L_x_1690:
[----:B-12---:R-:W-:-:S04]  /*4b00*/  VIMNMX R3, R6, 0x1, PT ;  /* 0x0000000106037848 */ /* 0x006fc80003fe0100 */
[----:B------:R-:W-:-:S04]  /*4b10*/  IADD3 R6, R6, -R3, RZ ;  /* 0x8000000306067210 */ /* 0x000fc80007ffe0ff */
[----:B------:R-:W-:-:S13]  /*4b20*/  ISETP.GE.AND P0, PT, R6, 0x1, PT ;  /* 0x000000010600780c */ /* 0x000fda0003f06270 */
[----:B------:R-:W-:Y:S05]  /*4b30*/  @!P0 BRA `(.L_x_1695) ;  /* 0x0000000800388947 */ /* 0x000fea0003800000 */
[----:B------:R-:W-:Y:S02]  /*4b40*/  IMAD.MOV.U32 R3, RZ, RZ, R6 ;  /* 0x000000ffff037224 */ /* 0x000fe400078e0006 */
[----:B------:R-:W-:-:S07]  /*4b50*/  IMAD.U32 R4, RZ, RZ, UR40 ;  /* 0x00000028ff047e24 */ /* 0x000fce000f8e00ff */
.L_x_1702:
[----:B------:R-:W-:-:S06]  /*4b60*/  UISETP.NE.AND UP0, UPT, UR47, 0x3, UPT ;  /* 0x000000032f00788c */ /* 0x000fcc000bf05270 */
[----:B------:R-:W-:-:S13]  /*4b70*/  PLOP3.LUT P1, PT, PT, PT, UP0, 0x80, 0x0 ;  /* 0x000000000000781c */ /* 0x000fda0003f2f008 */
[----:B------:R-:W-:Y:S05]  /*4b80*/  @!P1 BRA `(.L_x_1696) ;  /* 0x0000000000049947 */ /* 0x000fea0003800000 */
[----:B------:R-:W-:Y:S01]  /*4b90*/  BPT.TRAP 0x1 ;  /* 0x000000040000795c */ /* 0x000fe20000300000 */
.L_x_1696:
[----:B------:R-:W-:Y:S01]  /*4ba0*/  ULEA UR6, UR5, UR48, 0x3 ;  /* 0x0000003005067291 */ /* 0x000fe2000f8e183f */
[----:B------:R-:W-:-:S08]  /*4bb0*/  SHF.L.U32 R5, R7, 0x1f, RZ ;  /* 0x0000001f07057819 */ /* 0x000fd000000006ff */
[----:B------:R1:W2:Y:S01]  /*4bc0*/  SYNCS.PHASECHK.TRANS64.TRYWAIT P0, [UR6+0x34280], R5 ;  /* 0x03428005ff0075a7 */ /* 0x0002a20008000146 */
[----:B------:R-:W-:Y:S05]  /*4bd0*/  @!P1 BRA `(.L_x_1697) ;  /* 0x0000000000049947 */ /* 0x000fea0003800000 */
[----:B------:R-:W-:Y:S01]  /*4be0*/  BPT.TRAP 0x1 ;  /* 0x000000040000795c */ /* 0x000fe20000300000 */
.L_x_1697:
[----:B--2---:R-:W-:Y:S05]  /*4bf0*/  @P0 BRA `(.L_x_1698) ;  /* 0x0000000000080947 */ /* 0x004fea0003800000 */
[----:B------:R-:W2:Y:S02]  /*4c00*/  SYNCS.PHASECHK.TRANS64.TRYWAIT P0, [UR6+0x34280], R5 ;  /* 0x03428005ff0075a7 */ /* 0x000ea40008000146 */
[----:B--2---:R-:W-:Y:S05]  /*4c10*/  @!P0 BRA `(.L_x_1699) ;  /* 0x000000a000d08947 */ /* 0x004fea0003800000 */
.L_x_1698:
        /* <DEDUP_REMOVED lines=15> */
[----:B------:R-:W-:Y:S01]  /*4d10*/  HGMMA.64x128x16.F32 R88, gdesc[UR8].tnspB, R88, UP0, gsb0 ;  /* 0x41e00000085879f0 */ /* 0x000fe2000b800858 */
[----:B------:R-:W-:Y:S01]  /*4d20*/  UIADD3 UR8, UR7, 0x200, URZ ;  /* 0x0000020007087890 */ /* 0x000fe2000fffe03f */
[----:B------:R-:W-:Y:S01]  /*4d30*/  UMOV UR9, 0x40000040 ;  /* 0x4000004000097882 */ /* 0x000fe20000000000 */
[----:B------:R-:W-:Y:S02]  /*4d40*/  WARPGROUP.DEPBAR.LE gsb0, 0x0 ;  /* 0x00008000000079c5 */ /* 0x000fe40000010000 */
[----:B------:R-:W-:-:S07]  /*4d50*/  WARPGROUP.ARRIVE ;  /* 0x00000000000079c5 */ /* 0x000fce0000000000 */
[----:B------:R-:W-:Y:S01]  /*4d60*/  HGMMA.64x128x16.F32 R24, gdesc[UR8].tnspB, R24, UP0, gsb0 ;  /* 0x41e00000081879f0 */ /* 0x000fe2000b800818 */
[----:B------:R-:W-:Y:S02]  /*4d70*/  UIADD3 UR8, UR7, 0x2, URZ ;  /* 0x0000000207087890 */ /* 0x000fe4000fffe03f */
[----:B------:R-:W-:Y:S01]  /*4d80*/  UIADD3 UR10, UR6, 0x80, URZ ;  /* 0x00000080060a7890 */ /* 0x000fe2000fffe03f */
[----:B------:R-:W-:Y:S01]  /*4d90*/  UMOV UR9, 0x40000040 ;  /* 0x4000004000097882 */ /* 0x000fe20000000000 */
[----:B------:R-:W-:Y:S01]  /*4da0*/  UMOV UR11, 0x40000040 ;  /* 0x40000040000b7882 */ /* 0x000fe20000000000 */
[----:B------:R-:W-:Y:S02]  /*4db0*/  WARPGROUP.DEPBAR.LE gsb0, 0x0 ;  /* 0x00008000000079c5 */ /* 0x000fe40000010000 */
[----:B------:R-:W-:-:S06]  /*4dc0*/  WARPGROUP.ARRIVE ;  /* 0x00000000000079c5 */ /* 0x000fcc0000000000 */
        /* <DEDUP_REMOVED lines=77> */
[----:B------:R-:W-:Y:S03]  /*52a0*/  HGMMA.64x128x16.F32 R24, gdesc[UR8].tnspB, R24, UP0, gsb0 ;  /* 0x41e00000081879f0 */ /* 0x000fe6000b800818 */
[----:B------:R-:W-:Y:S02]  /*52b0*/  WARPGROUP.DEPBAR.LE gsb0, 0x0 ;  /* 0x00008000000079c5 */ /* 0x000fe40000010000 */
[----:B------:R-:W-:Y:S05]  /*52c0*/  @!P1 BRA `(.L_x_1700) ;  /* 0x0000000000049947 */ /* 0x000fea0003800000 */
[----:B------:R-:W-:Y:S01]  /*52d0*/  BPT.TRAP 0x1 ;  /* 0x000000040000795c */ /* 0x000fe20000300000 */
.L_x_1700:
        /* <DEDUP_REMOVED lines=9> */
.L_x_1701:
        /* <DEDUP_REMOVED lines=11> */
.L_x_1695:
        /* <DEDUP_REMOVED lines=8> */
.L_x_1704:
[----:B------:R-:W-:Y:S01]  /*54a0*/  ISETP.NE.AND P0, PT, R23, RZ, PT ;  /* 0x000000ff1700720c */ /* 0x000fe20003f05270 */
[----:B------:R-:W-:-:S12]  /*54b0*/  UISETP.GT.U32.AND UP0, UPT, UR42, 0x1, UPT ;  /* 0x000000012a00788c */ /* 0x000fd8000bf04070 */
[----:B------:R-:W-:-:S04]  /*54c0*/  @P0 VIADD R3, R6, UR40 ;  /* 0x0000002806030c36 */ /* 0x000fc80008000000 */
[----:B------:R-:W-:-:S05]  /*54d0*/  @P0 IMAD.WIDE.U32 R4, R3, -0x55555555, RZ ;  /* 0xaaaaaaab03040825 */ /* 0x000fca00078e00ff */
[----:B------:R-:W-:-:S05]  /*54e0*/  @P0 SHF.R.U32.HI R4, RZ, 0x1, R5 ;  /* 0x00000001ff040819 */ /* 0x000fca0000011605 */
[----:B------:R-:W-:-:S05]  /*54f0*/  @P0 IMAD R3, R4, -0x3, R3 ;  /* 0xfffffffd04030824 */ /* 0x000fca00078e0203 */
[----:B------:R-:W-:-:S04]  /*5500*/  @P0 LEA R3, R3, UR48, 0x3 ;  /* 0x0000003003030c11 */ /* 0x000fc8000f8e18ff */
[----:B------:R-:W-:-:S04]  /*5510*/  @P0 IADD3 R3, R3, 0x34298, RZ ;  /* 0x0003429803030810 */ /* 0x000fc80007ffe0ff */
[----:B------:R-:W-:-:S04]  /*5520*/  @P0 PRMT R3, R22, 0x654, R3 ;  /* 0x0000065416030816 */ /* 0x000fc80000000003 */
[----:B------:R1:W-:Y:S01]  /*5530*/  @P0 SYNCS.ARRIVE.TRANS64.RED.A1T0 RZ, [R3+URZ], RZ ;  /* 0x000000ff03ff09a7 */ /* 0x0003e2000810043f */
[----:B------:R-:W-:-:S13]  /*5540*/  PLOP3.LUT P0, PT, PT, PT, UP0, 0x80, 0x0 ;  /* 0x000000000000781c */ /* 0x000fda0003f0f008 */
[----:B-1----:R-:W-:Y:S05]  /*5550*/  @P0 BRA `(.L_x_1703) ;  /* 0x0000000000040947 */ /* 0x002fea0003800000 */
[----:B------:R-:W-:Y:S01]  /*5560*/  BPT.TRAP 0x1 ;  /* 0x000000040000795c */ /* 0x000fe20000300000 */
.L_x_1703:
        /* <DEDUP_REMOVED lines=8> */
.L_x_1926:
        /* <DEDUP_REMOVED lines=15> */
.L_x_1706:
        /* <DEDUP_REMOVED lines=16> */
[----:B------:R-:W-:Y:S01]  /*57e0*/  MOV R12, 0x1 ;  /* 0x00000001000c7802 */ /* 0x000fe20000000f00 */
[----:B------:R-:W-:Y:S02]  /*57f0*/  IMAD.U32 R6, RZ, RZ, UR4 ;  /* 0x00000004ff067e24 */ /* 0x000fe4000f8e00ff */
[----:B------:R-:W-:-:S02]  /*5800*/  IMAD.U32 R7, RZ, RZ, UR5 ;  /* 0x00000005ff077e24 */ /* 0x000fc4000f8e00ff */
[----:B------:R-:W-:Y:S02]  /*5810*/  IMAD.U32 R11, RZ, RZ, UR7 ;  /* 0x00000007ff0b7e24 */ /* 0x000fe4000f8e00ff */
[----:B------:R-:W-:Y:S02]  /*5820*/  IMAD.MOV.U32 R8, RZ, RZ, 0x70 ;  /* 0x00000070ff087424 */ /* 0x000fe400078e00ff */
[----:B-1----:R-:W-:-:S07]  /*5830*/  IMAD.MOV.U32 R13, RZ, RZ, RZ ;  /* 0x000000ffff0d7224 */ /* 0x002fce00078e00ff */
[----:B------:R-:W-:-:S07]  /*5840*/  LEPC R20, `(.L_x_1708) ;  /* 0x000000001014794e */ /* 0x000fce0000000000 */
[----:B--2---:R-:W-:Y:S05]  /*5850*/  CALL.ABS.NOINC R14 ;  /* 0x000000000e007343 */ /* 0x004fea0003c00000 */
.L_x_1708:
[----:B------:R-:W1:Y:S01]  /*5860*/  LDC.64 R16, c[0x4][R16] ;  /* 0x0100000010107b82 */ /* 0x000e620000000a00 */
[----:B------:R-:W-:Y:S01]  /*5870*/  ULDC.64 UR4, c[0x4][0x160] ;  /* 0x0100580000047ab9 */ /* 0x000fe20000000a00 */
[----:B------:R-:W-:Y:S01]  /*5880*/  ULDC.64 UR6, c[0x4][0x0] ;  /* 0x0100000000067ab9 */ /* 0x000fe20000000a00 */
[----:B------:R-:W-:Y:S01]  /*5890*/  IMAD.U32 R4, RZ, RZ, UR4 ;  /* 0x00000004ff047e24 */ /* 0x000fe2000f8e00ff */
[----:B------:R-:W-:Y:S01]  /*58a0*/  MOV R8, 0x70 ;  /* 0x0000007000087802 */ /* 0x000fe20000000f00 */
[----:B------:R-:W-:Y:S01]  /*58b0*/  IMAD.U32 R5, RZ, RZ, UR5 ;  /* 0x00000005ff057e24 */ /* 0x000fe2000f8e00ff */
[----:B------:R-:W-:Y:S01]  /*58c0*/  ULDC.64 UR4, c[0x4][0x168] ;  /* 0x01005a0000047ab9 */ /* 0x000fe20000000a00 */
[----:B------:R-:W-:Y:S02]  /*58d0*/  IMAD.U32 R10, RZ, RZ, UR6 ;  /* 0x00000006ff0a7e24 */ /* 0x000fe4000f8e00ff */
[----:B------:R-:W-:Y:S02]  /*58e0*/  IMAD.U32 R6, RZ, RZ, UR4 ;  /* 0x00000004ff067e24 */ /* 0x000fe4000f8e00ff */
[----:B------:R-:W-:-:S02]  /*58f0*/  IMAD.U32 R7, RZ, RZ, UR5 ;  /* 0x00000005ff077e24 */ /* 0x000fc4000f8e00ff */
[----:B------:R-:W-:Y:S02]  /*5900*/  IMAD.U32 R11, RZ, RZ, UR7 ;  /* 0x00000007ff0b7e24 */ /* 0x000fe4000f8e00ff */
[----:B------:R-:W-:Y:S02]  /*5910*/  IMAD.MOV.U32 R12, RZ, RZ, 0x1 ;  /* 0x00000001ff0c7424 */ /* 0x000fe400078e00ff */
[----:B------:R-:W-:-:S07]  /*5920*/  IMAD.MOV.U32 R13, RZ, RZ, RZ ;  /* 0x000000ffff0d7224 */ /* 0x000fce00078e00ff */
[----:B------:R-:W-:-:S07]  /*5930*/  LEPC R20, `(.L_x_1707) ;  /* 0x000000001014794e */ /* 0x000fce0000000000 */
[----:B-1----:R-:W-:Y:S05]  /*5940*/  CALL.ABS.NOINC R16 ;  /* 0x0000000010007343 */ /* 0x002fea0003c00000 */
.L_x_1707:
        /* <DEDUP_REMOVED lines=9> */
.L_x_1709:
        /* <DEDUP_REMOVED lines=10> */
.L_x_1711:
[----:B------:R-:W-:Y:S02]  /*5a80*/  ULDC UR4, c[0x0][0x580] ;  /* 0x0001600000047ab9 */ /* 0x000fe40000000800 */
[----:B------:R-:W-:-:S07]  /*5a90*/  IMAD.U32 R0, RZ, RZ, UR4 ;  /* 0x00000004ff007e24 */ /* 0x000fce000f8e00ff */
.L_x_1710:
        /* <DEDUP_REMOVED lines=9> */
.L_x_1712:
        /* <DEDUP_REMOVED lines=10> */
.L_x_1714:
[----:B------:R-:W-:Y:S02]  /*5bd0*/  ULDC UR4, c[0x0][0x5a8] ;  /* 0x00016a0000047ab9 */ /* 0x000fe40000000800 */
[----:B-1----:R-:W-:-:S07]  /*5be0*/  IMAD.U32 R3, RZ, RZ, UR4 ;  /* 0x00000004ff037e24 */ /* 0x002fce000f8e00ff */
.L_x_1713:
[----:B------:R-:W-:Y:S01]  /*5bf0*/  ISETP.GT.U32.AND P0, PT, R153, 0x3e, PT ;  /* 0x0000003e9900780c */ /* 0x000fe20003f04070 */
[----:B------:R-:W-:Y:S01]  /*5c00*/  BSSY B0, `(.L_x_1715) ;  /* 0x0000007000007945 */ /* 0x000fe20003800000 */
[----:B------:R-:W-:-:S11]  /*5c10*/  PRMT R8, RZ, 0x7610, R8 ;  /* 0x00007610ff087816 */ /* 0x000fd60000000008 */
[----:B------:R-:W-:Y:S05]  /*5c20*/  @P0 BRA `(.L_x_1716) ;  /* 0x0000000000100947 */ /* 0x000fea0003800000 */
[----:B------:R-:W-:-:S03]  /*5c30*/  UMOV UR4, 0xffffffff ;  /* 0xffffffff00047882 */ /* 0x000fc60000000000 */
[----:B------:R-:W-:Y:S05]  /*5c40*/  BRA.DIV UR4, `(.L_x_1717) ;  /* 0x0000009204f87947 */ /* 0x000fea000b800000 */
[----:B------:R-:W-:-:S13]  /*5c50*/  ELECT P6, URZ, PT ;  /* 0x00000000003f782f */ /* 0x000fda00038c0000 */
.L_x_1928:
[----:B------:R-:W-:-:S07]  /*5c60*/  SEL R8, RZ, 0x1, !P6 ;  /* 0x00000001ff087807 */ /* 0x000fce0007000000 */
.L_x_1716:
[----:B------:R-:W-:Y:S05]  /*5c70*/  BSYNC B0 ;  /* 0x0000000000007941 */ /* 0x000fea0003800000 */
.L_x_1715:
[----:B-123--:R-:W-:-:S05]  /*5c80*/  IMAD.U32 R4, RZ, RZ, UR56 ;  /* 0x00000038ff047e24 */ /* 0x00efca000f8e00ff */
[----:B------:R-:W-:-:S13]  /*5c90*/  ISETP.NE.AND P0, PT, R4, 0x3, PT ;  /* 0x000000030400780c */ /* 0x000fda0003f05270 */
[----:B------:R-:W-:Y:S05]  /*5ca0*/  @!P0 BRA `(.L_x_1718) ;  /* 0x0000000000048947 */ /* 0x000fea0003800000 */
[----:B------:R-:W-:Y:S01]  /*5cb0*/  BPT.TRAP 0x1 ;  /* 0x000000040000795c */ /* 0x000fe20000300000 */
.L_x_1718:
[----:B------:R-:W-:Y:S01]  /*5cc0*/  SHF.L.U32 R16, RZ, 0x1f, RZ ;  /* 0x0000001fff107819 */ /* 0x000fe200000006ff */
[----:B------:R-:W-:Y:S01]  /*5cd0*/  IMAD.MOV.U32 R4, RZ, RZ, RZ ;  /* 0x000000ffff047224 */ /* 0x000fe200078e00ff */
[----:B-----5:R-:W-:Y:S02]  /*5ce0*/  FSETP.NEU.AND P1, PT, R0, RZ, PT ;  /* 0x000000ff0000720b */ /* 0x020fe40003f2d000 */
[----:B------:R-:W1:Y:S11]  /*5cf0*/  SYNCS.PHASECHK.TRANS64.TRYWAIT P2, [UR48+0x342b0], R16 ;  /* 0x0342b010ff0075a7 */ /* 0x000e760008040170 */
[----:B------:R-:W-:Y:S01]  /*5d00*/  @P1 LEA R12, R152, UR48, 0x1 ;  /* 0x00000030980c1c11 */ /* 0x000fe2000f8e08ff */
[----:B-1----:R-:W-:Y:S06]  /*5d10*/  @!P2 BRA `(.L_x_1719) ;  /* 0x0000009000dca947 */ /* 0x002fec0003800000 */
.L_x_1929:
        /* <DEDUP_REMOVED lines=13> */
[----:B------:R-:W-:Y:S02]  /*5df0*/  MOV R5, RZ ;  /* 0x000000ff00057202 */ /* 0x000fe40000000f00 */
[----:B------:R-:W-:Y:S02]  /*5e00*/  CS2R R6, SRZ ;  /* 0x0000000000067805 */ /* 0x000fe4000001ff00 */
[----:B--2---:R-:W-:Y:S02]  /*5e10*/  CS2R R8, SRZ ;  /* 0x0000000000087805 */ /* 0x004fe4000001ff00 */
[----:B------:R-:W-:-:S07]  /*5e20*/  CS2R R10, SRZ ;  /* 0x00000000000a7805 */ /* 0x000fce000001ff00 */
.L_x_1721:
[----:B------:R-:W-:Y:S05]  /*5e30*/  BSYNC B0 ;  /* 0x0000000000007941 */ /* 0x000fea0003800000 */
.L_x_1720:
        /* <DEDUP_REMOVED lines=69> */
.L_x_1723:
[----:B------:R-:W-:Y:S05]  /*6290*/  BSYNC B0 ;  /* 0x0000000000007941 */ /* 0x000fea0003800000 */
.L_x_1722:
[----:B-1----:R-:W-:Y:S01]  /*62a0*/  VIADD R12, R18, 0x30000 ;  /* 0x00030000120c7836 */ /* 0x002fe20000000000 */
[----:B------:R-:W-:Y:S03]  /*62b0*/  BAR.SYNC.DEFER_BLOCKING 0x1, 0x80 ;  /* 0x0042000000007b1d */ /* 0x000fe60000010000 */
[----:B------:R-:W-:-:S03]  /*62c0*/  IMAD R12, R155, 0x2, R12 ;  /* 0x000000029b0c7824 */ /* 0x000fc600078e020c */
[----:B------:R-:W-:Y:S05]  /*62d0*/  @!P0 BRA `(.L_x_1724) ;  /* 0x0000000000048947 */ /* 0x000fea0003800000 */
[----:B------:R-:W-:Y:S01]  /*62e0*/  BPT.TRAP 0x1 ;  /* 0x000000040000795c */ /* 0x000fe20000300000 */
.L_x_1724:
[----:B------:R-:W1:Y:S02]  /*62f0*/  SYNCS.PHASECHK.TRANS64.TRYWAIT P3, [UR48+0x342b8], R16 ;  /* 0x0342b810ff0075a7 */ /* 0x000e640008060170 */
[----:B-1----:R-:W-:Y:S05]  /*6300*/  @!P3 BRA `(.L_x_1725) ;  /* 0x0000008c0078b947 */ /* 0x002fea0003800000 */
.L_x_1930:
        /* <DEDUP_REMOVED lines=77> */
.L_x_1727:
[----:B------:R-:W-:Y:S05]  /*67e0*/  BSYNC B0 ;  /* 0x0000000000007941 */ /* 0x000fea0003800000 */
.L_x_1726:
[----:B------:R-:W-:Y:S06]  /*67f0*/  BAR.SYNC.DEFER_BLOCKING 0x1, 0x80 ;  /* 0x0042000000007b1d */ /* 0x000fec0000010000 */
[----:B------:R-:W-:Y:S05]  /*6800*/  @!P0 BRA `(.L_x_1728) ;  /* 0x0000000000048947 */ /* 0x000fea0003800000 */
[----:B------:R-:W-:Y:S01]  /*6810*/  BPT.TRAP 0x1 ;  /* 0x000000040000795c */ /* 0x000fe20000300000 */
.L_x_1728:
[----:B------:R-:W-:-:S04]  /*6820*/  UIADD3 UR4, UR48, 0x342d0, URZ ;  /* 0x000342d030047890 */ /* 0x000fc8000fffe03f */
[----:B------:R-:W-:-:S09]  /*6830*/  UPRMT UR8, UR58, 0x654, UR4 ;  /* 0x000006543a087896 */ /* 0x000fd20008000004 */
[----:B------:R-:W-:Y:S01]  /*6840*/  SYNCS.ARRIVE.TRANS64.RED.A1T0 RZ, [UR8], RZ ;  /* 0x000000ffffff79a7 */ /* 0x000fe20008100408 */
[----:B------:R-:W-:Y:S05]  /*6850*/  @!P0 BRA `(.L_x_1729) ;  /* 0x0000000000048947 */ /* 0x000fea0003800000 */
[----:B------:R-:W-:Y:S01]  /*6860*/  BPT.TRAP 0x1 ;  /* 0x000000040000795c */ /* 0x000fe20000300000 */
.L_x_1729:
[----:B------:R-:W2:Y:S02]  /*6870*/  SYNCS.PHASECHK.TRANS64.TRYWAIT P3, [UR48+0x342c0], R16 ;  /* 0x0342c010ff0075a7 */ /* 0x000ea40008060170 */
[----:B--2---:R-:W-:Y:S05]  /*6880*/  @!P3 BRA `(.L_x_1730) ;  /* 0x000000880030b947 */ /* 0x004fea0003800000 */
.L_x_1931:
        /* <DEDUP_REMOVED lines=77> */
.L_x_1732:
[----:B------:R-:W-:Y:S05]  /*6d60*/  BSYNC B0 ;  /* 0x0000000000007941 */ /* 0x000fea0003800000 */
.L_x_1731:
[----:B------:R-:W-:Y:S06]  /*6d70*/  BAR.SYNC.DEFER_BLOCKING 0x1, 0x80 ;  /* 0x0042000000007b1d */ /* 0x000fec0000010000 */
[----:B------:R-:W-:Y:S05]  /*6d80*/  @!P0 BRA `(.L_x_1733) ;  /* 0x0000000000048947 */ /* 0x000fea0003800000 */
[----:B------:R-:W-:Y:S01]  /*6d90*/  BPT.TRAP 0x1 ;  /* 0x000000040000795c */ /* 0x000fe20000300000 */
.L_x_1733:
[----:B------:R-:W-:-:S04]  /*6da0*/  UIADD3 UR4, UR48, 0x342d8, URZ ;  /* 0x000342d830047890 */ /* 0x000fc8000fffe03f */
[----:B------:R-:W-:-:S09]  /*6db0*/  UPRMT UR9, UR58, 0x654, UR4 ;  /* 0x000006543a097896 */ /* 0x000fd20008000004 */
[----:B------:R-:W-:Y:S01]  /*6dc0*/  SYNCS.ARRIVE.TRANS64.RED.A1T0 RZ, [UR9], RZ ;  /* 0x000000ffffff79a7 */ /* 0x000fe20008100409 */
[----:B------:R-:W-:Y:S05]  /*6dd0*/  @!P0 BRA `(.L_x_1734) ;  /* 0x0000000000048947 */ /* 0x000fea0003800000 */
[----:B------:R-:W-:Y:S01]  /*6de0*/  BPT.TRAP 0x1 ;  /* 0x000000040000795c */ /* 0x000fe20000300000 */
.L_x_1734:
[----:B------:R-:W2:Y:S02]  /*6df0*/  SYNCS.PHASECHK.TRANS64.TRYWAIT P3, [UR48+0x342c8], R16 ;  /* 0x0342c810ff0075a7 */ /* 0x000ea40008060170 */
[----:B--2---:R-:W-:Y:S05]  /*6e00*/  @!P3 BRA `(.L_x_1735) ;  /* 0x0000008000e8b947 */ /* 0x004fea0003800000 */
.L_x_1932:
        /* <DEDUP_REMOVED lines=77> */
.L_x_1737:
[----:B------:R-:W-:Y:S05]  /*72e0*/  BSYNC B0 ;  /* 0x0000000000007941 */ /* 0x000fea0003800000 */
.L_x_1736:
[----:B------:R-:W-:Y:S06]  /*72f0*/  BAR.SYNC.DEFER_BLOCKING 0x1, 0x80 ;  /* 0x0042000000007b1d */ /* 0x000fec0000010000 */
[----:B------:R-:W-:Y:S05]  /*7300*/  @!P0 BRA `(.L_x_1738) ;  /* 0x0000000000048947 */ /* 0x000fea0003800000 */
[----:B------:R-:W-:Y:S01]  /*7310*/  BPT.TRAP 0x1 ;  /* 0x000000040000795c */ /* 0x000fe20000300000 */
.L_x_1738:
[----:B------:R-:W-:-:S04]  /*7320*/  UIADD3 UR4, UR48, 0x342e0, URZ ;  /* 0x000342e030047890 */ /* 0x000fc8000fffe03f */
[----:B------:R-:W-:-:S09]  /*7330*/  UPRMT UR10, UR58, 0x654, UR4 ;  /* 0x000006543a0a7896 */ /* 0x000fd20008000004 */
[----:B------:R-:W-:Y:S01]  /*7340*/  SYNCS.ARRIVE.TRANS64.RED.A1T0 RZ, [UR10], RZ ;  /* 0x000000ffffff79a7 */ /* 0x000fe2000810040a */
[----:B------:R-:W-:Y:S05]  /*7350*/  @!P0 BRA `(.L_x_1739) ;  /* 0x0000000000048947 */ /* 0x000fea0003800000 */
[----:B------:R-:W-:Y:S01]  /*7360*/  BPT.TRAP 0x1 ;  /* 0x000000040000795c */ /* 0x000fe20000300000 */
.L_x_1739:
[----:B------:R-:W-:-:S05]  /*7370*/  IMAD.MOV.U32 R13, RZ, RZ, 0x1 ;  /* 0x00000001ff0d7424 */ /* 0x000fca00078e00ff */
[----:B------:R-:W-:-:S04]  /*7380*/  SHF.L.U32 R13, R13, 0x1f, RZ ;  /* 0x0000001f0d0d7819 */ /* 0x000fc800000006ff */
[----:B------:R-:W2:Y:S02]  /*7390*/  SYNCS.PHASECHK.TRANS64.TRYWAIT P3, [UR48+0x342b0], R13 ;  /* 0x0342b00dff0075a7 */ /* 0x000ea40008060170 */
[----:B--2---:R-:W-:Y:S05]  /*73a0*/  @!P3 BRA `(.L_x_1740) ;  /* 0x0000007c0098b947 */ /* 0x004fea0003800000 */
.L_x_1933:
        /* <DEDUP_REMOVED lines=77> */
.L_x_1742:
[----:B------:R-:W-:Y:S05]  /*7880*/  BSYNC B0 ;  /* 0x0000000000007941 */ /* 0x000fea0003800000 */
.L_x_1741:
[----:B------:R-:W-:Y:S06]  /*7890*/  BAR.SYNC.DEFER_BLOCKING 0x1, 0x80 ;  /* 0x0042000000007b1d */ /* 0x000fec0000010000 */
[----:B------:R-:W-:Y:S05]  /*78a0*/  @!P0 BRA `(.L_x_1743) ;  /* 0x0000000000048947 */ /* 0x000fea0003800000 */
[----:B------:R-:W-:Y:S01]  /*78b0*/  BPT.TRAP 0x1 ;  /* 0x000000040000795c */ /* 0x000fe20000300000 */
.L_x_1743:
[----:B------:R-:W-:-:S04]  /*78c0*/  UIADD3 UR7, UR48, 0x342e8, URZ ;  /* 0x000342e830077890 */ /* 0x000fc8000fffe03f */
[----:B------:R-:W-:-:S09]  /*78d0*/  UPRMT UR7, UR58, 0x654, UR7 ;  /* 0x000006543a077896 */ /* 0x000fd20008000007 */
[----:B------:R-:W-:Y:S01]  /*78e0*/  SYNCS.ARRIVE.TRANS64.RED.A1T0 RZ, [UR7], RZ ;  /* 0x000000ffffff79a7 */ /* 0x000fe20008100407 */
[----:B------:R-:W-:Y:S05]  /*78f0*/  @!P0 BRA `(.L_x_1744) ;  /* 0x0000000000048947 */ /* 0x000fea0003800000 */
[----:B------:R-:W-:Y:S01]  /*7900*/  BPT.TRAP 0x1 ;  /* 0x000000040000795c */ /* 0x000fe20000300000 */
.L_x_1744:
[----:B------:R-:W2:Y:S02]  /*7910*/  SYNCS.PHASECHK.TRANS64.TRYWAIT P3, [UR48+0x342b8], R13 ;  /* 0x0342b80dff0075a7 */ /* 0x000ea40008060170 */
[----:B--2---:R-:W-:Y:S05]  /*7920*/  @!P3 BRA `(.L_x_1745) ;  /* 0x000000780050b947 */ /* 0x004fea0003800000 */
.L_x_1934:
        /* <DEDUP_REMOVED lines=77> */
.L_x_1747:
[----:B------:R-:W-:Y:S05]  /*7e00*/  BSYNC B0 ;  /* 0x0000000000007941 */ /* 0x000fea0003800000 */
.L_x_1746:
[----:B------:R-:W-:Y:S06]  /*7e10*/  BAR.SYNC.DEFER_BLOCKING 0x1, 0x80 ;  /* 0x0042000000007b1d */ /* 0x000fec0000010000 */
[----:B------:R-:W-:Y:S05]  /*7e20*/  @!P0 BRA `(.L_x_1748) ;  /* 0x0000000000048947 */ /* 0x000fea0003800000 */
[----:B------:R-:W-:Y:S01]  /*7e30*/  BPT.TRAP 0x1 ;  /* 0x000000040000795c */ /* 0x000fe20000300000 */
.L_x_1748:
[----:B------:R-:W-:Y:S01]  /*7e40*/  SYNCS.ARRIVE.TRANS64.RED.A1T0 RZ, [UR8], RZ ;  /* 0x000000ffffff79a7 */ /* 0x000fe20008100408 */
[----:B------:R-:W-:Y:S05]  /*7e50*/  @!P0 BRA `(.L_x_1749) ;  /* 0x0000000000048947 */ /* 0x000fea0003800000 */
[----:B------:R-:W-:Y:S01]  /*7e60*/  BPT.TRAP 0x1 ;  /* 0x000000040000795c */ /* 0x000fe20000300000 */
.L_x_1749:
[----:B------:R-:W2:Y:S02]  /*7e70*/  SYNCS.PHASECHK.TRANS64.TRYWAIT P3, [UR48+0x342c0], R13 ;  /* 0x0342c00dff0075a7 */ /* 0x000ea40008060170 */
[----:B--2---:R-:W-:Y:S05]  /*7e80*/  @!P3 BRA `(.L_x_1750) ;  /* 0x000000740010b947 */ /* 0x004fea0003800000 */
.L_x_1935:
        /* <DEDUP_REMOVED lines=77> */
.L_x_1752:
[----:B------:R-:W-:Y:S05]  /*8360*/  BSYNC B0 ;  /* 0x0000000000007941 */ /* 0x000fea0003800000 */
.L_x_1751:
[----:B------:R-:W-:Y:S06]  /*8370*/  BAR.SYNC.DEFER_BLOCKING 0x1, 0x80 ;  /* 0x0042000000007b1d */ /* 0x000fec0000010000 */
[----:B------:R-:W-:Y:S05]  /*8380*/  @!P0 BRA `(.L_x_1753) ;  /* 0x0000000000048947 */ /* 0x000fea0003800000 */
[----:B------:R-:W-:Y:S01]  /*8390*/  BPT.TRAP 0x1 ;  /* 0x000000040000795c */ /* 0x000fe20000300000 */
.L_x_1753:
[----:B------:R-:W-:Y:S01]  /*83a0*/  SYNCS.ARRIVE.TRANS64.RED.A1T0 RZ, [UR9], RZ ;  /* 0x000000ffffff79a7 */ /* 0x000fe20008100409 */
[----:B------:R-:W-:Y:S05]  /*83b0*/  @!P0 BRA `(.L_x_1754) ;  /* 0x0000000000048947 */ /* 0x000fea0003800000 */
[----:B------:R-:W-:Y:S01]  /*83c0*/  BPT.TRAP 0x1 ;  /* 0x000000040000795c */ /* 0x000fe20000300000 */
.L_x_1754:
[----:B------:R-:W2:Y:S02]  /*83d0*/  SYNCS.PHASECHK.TRANS64.TRYWAIT P3, [UR48+0x342c8], R13 ;  /* 0x0342c80dff0075a7 */ /* 0x000ea40008060170 */
[----:B--2---:R-:W-:Y:S05]  /*83e0*/  @!P3 BRA `(.L_x_1755) ;  /* 0x0000006c00d0b947 */ /* 0x004fea0003800000 */
.L_x_1936:
        /* <DEDUP_REMOVED lines=77> */
.L_x_1757:
[----:B------:R-:W-:Y:S05]  /*88c0*/  BSYNC B0 ;  /* 0x0000000000007941 */ /* 0x000fea0003800000 */
.L_x_1756:
[----:B------:R-:W-:Y:S06]  /*88d0*/  BAR.SYNC.DEFER_BLOCKING 0x1, 0x80 ;  /* 0x0042000000007b1d */ /* 0x000fec0000010000 */
[----:B------:R-:W-:Y:S05]  /*88e0*/  @!P0 BRA `(.L_x_1758) ;  /* 0x0000000000048947 */ /* 0x000fea0003800000 */
[----:B------:R-:W-:Y:S01]  /*88f0*/  BPT.TRAP 0x1 ;  /* 0x000000040000795c */ /* 0x000fe20000300000 */
.L_x_1758:
[----:B------:R-:W-:Y:S01]  /*8900*/  UISETP.NE.AND UP0, UPT, UR54, 0x3, UPT ;  /* 0x000000033600788c */ /* 0x000fe2000bf05270 */
[----:B------:R-:W-:Y:S05]  /*8910*/  SYNCS.ARRIVE.TRANS64.RED.A1T0 RZ, [UR10], RZ ;  /* 0x000000ffffff79a7 */ /* 0x000fea000810040a */
[----:B------:R-:W-:-:S13]  /*8920*/  PLOP3.LUT P1, PT, PT, PT, UP0, 0x80, 0x0 ;  /* 0x000000000000781c */ /* 0x000fda0003f2f008 */
[----:B------:R-:W-:Y:S05]  /*8930*/  @!P1 BRA `(.L_x_1759) ;  /* 0x0000000000049947 */ /* 0x000fea0003800000 */
[----:B------:R-:W-:Y:S01]  /*8940*/  BPT.TRAP 0x1 ;  /* 0x000000040000795c */ /* 0x000fe20000300000 */
.L_x_1759:
[----:B------:R-:W-:Y:S02]  /*8950*/  R2UR UR4, R2 ;  /* 0x00000000020472ca */ /* 0x000fe400000e0000 */
[----:B------:R-:W-:Y:S02]  /*8960*/  SHF.L.U32 R0, R154, 0x1f, RZ ;  /* 0x0000001f9a007819 */ /* 0x000fe400000006ff */
[----:B------:R-:W-:-:S09]  /*8970*/  LEA R19, R2, UR48, 0x4 ;  /* 0x0000003002137c11 */ /* 0x000fd2000f8e20ff */
[----:B------:R-:W-:-:S09]  /*8980*/  ULEA UR4, UR4, UR48, 0x3 ;  /* 0x0000003004047291 */ /* 0x000fd2000f8e183f */
[----:B------:R-:W2:Y:S02]  /*8990*/  SYNCS.PHASECHK.TRANS64.TRYWAIT P2, [UR4+0x34200], R0 ;  /* 0x03420000ff0075a7 */ /* 0x000ea40008040144 */
[----:B--2---:R-:W-:Y:S05]  /*89a0*/  @!P2 BRA `(.L_x_1760) ;  /* 0x000000680078a947 */ /* 0x004fea0003800000 */
.L_x_1937:
        /* <DEDUP_REMOVED lines=9> */
.L_x_1761:
        /* <DEDUP_REMOVED lines=30> */
.L_x_1763:
[----:B------:R-:W-:Y:S02]  /*8c20*/  R2UR UR4, R2 ;  /* 0x00000000020472ca */ /* 0x000fe400000e0000 */
[----:B------:R-:W-:Y:S02]  /*8c30*/  SHF.L.U32 R3, R154, 0x1f, RZ ;  /* 0x0000001f9a037819 */ /* 0x000fe400000006ff */
[----:B------:R-:W-:-:S09]  /*8c40*/  LEA R0, R2, UR48, 0x4 ;  /* 0x0000003002007c11 */ /* 0x000fd2000f8e20ff */
[----:B------:R-:W-:-:S09]  /*8c50*/  ULEA UR4, UR4, UR48, 0x3 ;  /* 0x0000003004047291 */ /* 0x000fd2000f8e183f */
[----:B------:R-:W1:Y:S02]  /*8c60*/  SYNCS.PHASECHK.TRANS64.TRYWAIT P2, [UR4+0x34200], R3 ;  /* 0x03420003ff0075a7 */ /* 0x000e640008040144 */
[----:B-1----:R-:W-:Y:S05]  /*8c70*/  @!P2 BRA `(.L_x_1764) ;  /* 0x0000006400dca947 */ /* 0x002fea0003800000 */
.L_x_1938:
        /* <DEDUP_REMOVED lines=9> */
.L_x_1765:
        /* <DEDUP_REMOVED lines=11> */
.L_x_1762:
        /* <DEDUP_REMOVED lines=9> */
[----:B-1----:R-:W-:-:S11]  /*8e50*/  SHF.L.U32 R20, R0, 0x2, RZ ;  /* 0x0000000200147819 */ /* 0x002fd600000006ff */
        /* <DEDUP_REMOVED lines=45> */
.L_x_1768:
[----:B------:R-:W-:Y:S05]  /*9130*/  BSYNC B0 ;  /* 0x0000000000007941 */ /* 0x000fea0003800000 */
.L_x_1767:
        /* <DEDUP_REMOVED lines=9> */
.L_x_1770:
[----:B------:R-:W-:Y:S05]  /*91d0*/  BSYNC B0 ;  /* 0x0000000000007941 */ /* 0x000fea0003800000 */
.L_x_1769:
[----:B---3--:R2:W5:Y:S02]  /*91e0*/  ATOMG.E.EXCH.STRONG.GPU PT, RZ, [R4], R3 ;  /* 0x0000000304ff73a8 */ /* 0x00856400041ee100 */
.L_x_1766:
[----:B------:R-:W-:-:S04]  /*91f0*/  DEPBAR.LE SB0, 0x0 ;  /* 0x000080000000791a */ /* 0x000fc80000000000 */
[----:B------:R-:W-:Y:S05]  /*9200*/  @!P0 BRA `(.L_x_1771) ;  /* 0x0000000000048947 */ /* 0x000fea0003800000 */
[----:B------:R-:W-:Y:S01]  /*9210*/  BPT.TRAP 0x1 ;  /* 0x000000040000795c */ /* 0x000fe20000300000 */
.L_x_1771:
[----:B-1----:R-:W-:Y:S01]  /*9220*/  IMAD.U32 R0, RZ, RZ, UR55 ;  /* 0x00000037ff007e24 */ /* 0x002fe2000f8e00ff */
[----:B-----5:R-:W-:Y:S01]  /*9230*/  SYNCS.ARRIVE.TRANS64.RED.A1T0 RZ, [UR7], RZ ;  /* 0x000000ffffff79a7 */ /* 0x020fe20008100407 */
[----:B------:R-:W-:Y:S02]  /*9240*/  LOP3.LUT R156, R156, 0x1, RZ, 0x3c, !PT ;  /* 0x000000019c9c7812 */ /* 0x000fe400078e3cff */
[----:B------:R1:W-:Y:S02]  /*9250*/  SYNCS.ARRIVE.TRANS64.A1T0 RZ, [R0+UR50], RZ ;  /* 0x000000ff00ff79a7 */ /* 0x0003e40008100032 */
[----:B-1----:R-:W-:Y:S01]  /*9260*/  SEL R0, RZ, 0x1, !P2 ;  /* 0x00000001ff007807 */ /* 0x002fe20005000000 */
[----:B------:R-:W-:Y:S06]  /*9270*/  @P1 BRA `(.L_x_1772) ;  /* 0xffffffa800e41947 */ /* 0x000fec000383ffff */
[----:B------:R-:W-:Y:S05]  /*9280*/  EXIT ;  /* 0x000000000000794d */ /* 0x000fea0003800000 */
.L_x_1679:
        /* <DEDUP_REMOVED lines=41> */
.L_x_1776:
[----:B------:R-:W-:Y:S05]  /*9520*/  BSYNC B0 ;  /* 0x0000000000007941 */ /* 0x000fea0003800000 */
.L_x_1775:
        /* <DEDUP_REMOVED lines=21> */
.L_x_1779:
        /* <DEDUP_REMOVED lines=8> */
[----:B------:R-:W-:-:S03]  /*9700*/  MOV R8, UR7 ;  /* 0x0000000700087c02 */ /* 0x000fc60008000f00 */
[----:B------:R-:W-:Y:S01]  /*9710*/  STS [UR6+0x34530], RZ ;  /* 0x034530ffff007988 */ /* 0x000fe20008000806 */
        /* <DEDUP_REMOVED lines=25> */
.L_x_1778:
[----:B------:R-:W-:Y:S05]  /*98b0*/  BSYNC B0 ;  /* 0x0000000000007941 */ /* 0x000fea0003800000 */
.L_x_1777:
[----:B---3--:R-:W3:Y:S01]  /*98c0*/  S2R R0, SR_LANEID ;  /* 0x0000000000007919 */ /* 0x008ee20000000000 */
[----:B------:R-:W-:Y:S01]  /*98d0*/  ELECT P0, URZ, PT ;  /* 0x00000000003f782f */ /* 0x000fe20003800000 */
[----:B------:R-:W-:Y:S01]  /*98e0*/  NOP ;  /* 0x0000000000007918 */ /* 0x000fe20000000000 */
[----:B------:R-:W-:Y:S11]  /*98f0*/  BSSY B0, `(.L_x_1780) ;  /* 0x0000004000007945 */ /* 0x000ff60003800000 */
[----:B------:R-:W-:Y:S05]  /*9900*/  @!P0 BRA `(.L_x_1781) ;  /* 0x0000000000088947 */ /* 0x000fea0003800000 */
[----:B------:R0:W-:Y:S01]  /*9910*/  UTMACMDFLUSH ;  /* 0x00000000000079b7 */ /* 0x0001e20000000000 */
[----:B------:R-:W-:-:S04]  /*9920*/  DEPBAR.LE SB0, 0x0 ;  /* 0x000080000000791a */ /* 0x000fc80000000000 */
.L_x_1781:
[----:B------:R-:W-:Y:S05]  /*9930*/  BSYNC B0 ;  /* 0x0000000000007941 */ /* 0x000fea0003800000 */
.L_x_1780:
        /* <DEDUP_REMOVED lines=14> */
.L_x_1939:
[----:B------:R-:W-:Y:S01]  /*9a20*/  IMAD.MOV.U32 R4, RZ, RZ, 0x1 ;  /* 0x00000001ff047424 */ /* 0x000fe200078e00ff */
[----:B-1----:R-:W-:Y:S01]  /*9a30*/  MOV R0, RZ ;  /* 0x000000ff00007202 */ /* 0x002fe20000000f00 */
[----:B------:R-:W-:Y:S01]  /*9a40*/  ULDC UR29, c[0x0][0x598] ;  /* 0x00016600001d7ab9 */ /* 0x000fe20000000800 */
[----:B------:R-:W-:Y:S01]  /*9a50*/  ULDC UR28, c[0x0][0x580] ;  /* 0x00016000001c7ab9 */ /* 0x000fe20000000800 */
[----:B------:R-:W-:Y:S01]  /*9a60*/  ULDC.64 UR24, c[0x0][0x590] ;  /* 0x0001640000187ab9 */ /* 0x000fe20000000a00 */
[----:B------:R-:W-:-:S05]  /*9a70*/  ULDC.64 UR26, c[0x0][0x588] ;  /* 0x00016200001a7ab9 */ /* 0x000fca0000000a00 */
.L_x_1843:
[----:B------:R-:W-:-:S06]  /*9a80*/  UISETP.NE.AND UP0, UPT, UR31, 0x3, UPT ;  /* 0x000000031f00788c */ /* 0x000fcc000bf05270 */
[----:B------:R-:W-:-:S13]  /*9a90*/  PLOP3.LUT P1, PT, PT, PT, UP0, 0x80, 0x0 ;  /* 0x000000000000781c */ /* 0x000fda0003f2f008 */
[----:B-----5:R-:W-:Y:S05]  /*9aa0*/  @!P1 BRA `(.L_x_1783) ;  /* 0x0000000000049947 */ /* 0x020fea0003800000 */
[----:B------:R-:W-:Y:S01]  /*9ab0*/  BPT.TRAP 0x1 ;  /* 0x000000040000795c */ /* 0x000fe20000300000 */
.L_x_1783:
[----:B------:R-:W-:Y:S02]  /*9ac0*/  R2UR UR7, R2 ;  /* 0x00000000020772ca */ /* 0x000fe400000e0000 */
[----:B------:R-:W-:Y:S02]  /*9ad0*/  SHF.L.U32 R3, R0, 0x1f, RZ ;  /* 0x0000001f00037819 */ /* 0x000fe400000006ff */
[----:B------:R-:W-:-:S09]  /*9ae0*/  LEA R8, R2, UR6, 0x4 ;  /* 0x0000000602087c11 */ /* 0x000fd2000f8e20ff */
[----:B------:R-:W-:-:S09]  /*9af0*/  ULEA UR7, UR7, UR6, 0x3 ;  /* 0x0000000607077291 */ /* 0x000fd2000f8e183f */
[----:B------:R-:W1:Y:S02]  /*9b00*/  SYNCS.PHASECHK.TRANS64.TRYWAIT P0, [UR7+0x34200], R3 ;  /* 0x03420003ff0075a7 */ /* 0x000e640008000147 */
[----:B-1----:R-:W-:Y:S05]  /*9b10*/  @!P0 BRA `(.L_x_1784) ;  /* 0x0000005800648947 */ /* 0x002fea0003800000 */
.L_x_1940:
        /* <DEDUP_REMOVED lines=9> */
.L_x_1785:
        /* <DEDUP_REMOVED lines=14> */
.L_x_1786:
[----:B------:R-:W-:Y:S05]  /*9c90*/  @!P0 BRA `(.L_x_1787) ;  /* 0x0000000000188947 */ /* 0x000fea0003800000 */
[----:B------:R-:W3:Y:S02]  /*9ca0*/  LDC.64 R4, c[0x0][0x590] ;  /* 0x00016400ff047b82 */ /* 0x000ee40000000a00 */
[----:B---3--:R-:W-:-:S06]  /*9cb0*/  IMAD.WIDE R4, R18, 0x8, R4 ;  /* 0x0000000812047825 */ /* 0x008fcc00078e0204 */
[----:B------:R-:W1:Y:S04]  /*9cc0*/  LDG.E.64 R4, desc[UR38][R4.64] ;  /* 0x0000002604047981 */ /* 0x000e68000c1e1b00 */
[----:B-1----:R-:W3:Y:S02]  /*9cd0*/  LD.E R3, desc[UR38][R4.64] ;  /* 0x0000002604037980 */ /* 0x002ee4000c101900 */
[----:B---3--:R-:W-:Y:S01]  /*9ce0*/  FSETP.NEU.AND P0, PT, R3, RZ, PT ;  /* 0x000000ff0300720b */ /* 0x008fe20003f0d000 */
[----:B------:R-:W-:-:S12]  /*9cf0*/  BRA `(.L_x_1788) ;  /* 0x0000000000247947 */ /* 0x000fd80003800000 */
.L_x_1787:
        /* <DEDUP_REMOVED lines=9> */
.L_x_1788:
[----:B------:R-:W-:Y:S01]  /*9d90*/  UISETP.NE.AND UP0, UPT, UR30, 0x3, UPT ;  /* 0x000000031e00788c */ /* 0x000fe2000bf05270 */
[----:B------:R-:W-:-:S05]  /*9da0*/  ELECT P1, URZ, PT ;  /* 0x00000000003f782f */ /* 0x000fca0003820000 */
[----:B------:R-:W-:Y:S02]  /*9db0*/  PLOP3.LUT P2, PT, PT, PT, UP0, 0x80, 0x0 ;  /* 0x000000000000781c */ /* 0x000fe40003f4f008 */
[----:B------:R-:W-:-:S11]  /*9dc0*/  PLOP3.LUT P0, PT, P0, P1, PT, 0x2a, 0x0 ;  /* 0x000000000000781c */ /* 0x000fd60000702572 */
[----:B------:R-:W-:Y:S05]  /*9dd0*/  @!P2 BRA `(.L_x_1789) ;  /* 0x000000000004a947 */ /* 0x000fea0003800000 */
[----:B------:R-:W-:Y:S01]  /*9de0*/  BPT.TRAP 0x1 ;  /* 0x000000040000795c */ /* 0x000fe20000300000 */
.L_x_1789:
[----:B-1----:R-:W-:-:S05]  /*9df0*/  IMAD.MOV.U32 R3, RZ, RZ, 0x1 ;  /* 0x00000001ff037424 */ /* 0x002fca00078e00ff */
[----:B------:R-:W-:-:S04]  /*9e00*/  SHF.L.U32 R3, R3, 0x1f, RZ ;  /* 0x0000001f03037819 */ /* 0x000fc800000006ff */
[----:B------:R-:W1:Y:S02]  /*9e10*/  SYNCS.PHASECHK.TRANS64.TRYWAIT P1, [UR6+0x342d0], R3 ;  /* 0x0342d003ff0075a7 */ /* 0x000e640008020146 */
[----:B-1----:R-:W-:Y:S05]  /*9e20*/  @!P1 BRA `(.L_x_1790) ;  /* 0x0000005400b89947 */ /* 0x002fea0003800000 */
.L_x_1941:
        /* <DEDUP_REMOVED lines=9> */
.L_x_1793:
[----:B-1----:R-:W1:Y:S02]  /*9ec0*/  LDC R4, c[0x0][0x828] ;  /* 0x00020a00ff047b82 */ /* 0x002e640000000800 */
[----:B-1----:R3:W-:Y:S02]  /*9ed0*/  SYNCS.ARRIVE.TRANS64.RED.A0TR RZ, [UR6+0x342b0], R4 ;  /* 0x0342b004ffff79a7 */ /* 0x0027e40008300406 */
.L_x_1792:
[----:B------:R-:W-:Y:S05]  /*9ee0*/  BSYNC B0 ;  /* 0x0000000000007941 */ /* 0x000fea0003800000 */
.L_x_1791:
[----:B------:R-:W-:Y:S05]  /*9ef0*/  @!P2 BRA `(.L_x_1794) ;  /* 0x000000000004a947 */ /* 0x000fea0003800000 */
[----:B------:R-:W-:Y:S01]  /*9f00*/  BPT.TRAP 0x1 ;  /* 0x000000040000795c */ /* 0x000fe20000300000 */
.L_x_1794:
[----:B------:R-:W-:-:S04]  /*9f10*/  UIADD3 UR13, UR6, 0x342b0, URZ ;  /* 0x000342b0060d7890 */ /* 0x000fc8000fffe03f */
[----:B------:R-:W-:-:S09]  /*9f20*/  UPRMT UR7, UR43, 0x654, UR13 ;  /* 0x000006542b077896 */ /* 0x000fd2000800000d */
[----:B------:R-:W-:Y:S01]  /*9f30*/  SYNCS.ARRIVE.TRANS64.RED.A1T0 RZ, [UR7], RZ ;  /* 0x000000ffffff79a7 */ /* 0x000fe20008100407 */
[----:B------:R-:W-:Y:S05]  /*9f40*/  @!P2 BRA `(.L_x_1795) ;  /* 0x000000000004a947 */ /* 0x000fea0003800000 */
[----:B------:R-:W-:Y:S01]  /*9f50*/  BPT.TRAP 0x1 ;  /* 0x000000040000795c */ /* 0x000fe20000300000 */
.L_x_1795:
[----:B------:R-:W4:Y:S02]  /*9f60*/  SYNCS.PHASECHK.TRANS64.TRYWAIT P1, [UR6+0x342d8], R3 ;  /* 0x0342d803ff0075a7 */ /* 0x000f240008020146 */
[----:B----4-:R-:W-:Y:S05]  /*9f70*/  @!P1 BRA `(.L_x_1796) ;  /* 0x00000054007c9947 */ /* 0x010fea0003800000 */
.L_x_1942:
        /* <DEDUP_REMOVED lines=11> */
.L_x_1799:
[----:B-1-3--:R-:W1:Y:S02]  /*a030*/  LDC R4, c[0x0][0x828] ;  /* 0x00020a00ff047b82 */ /* 0x00ae640000000800 */
[----:B-1----:R4:W-:Y:S02]  /*a040*/  SYNCS.ARRIVE.TRANS64.RED.A0TR RZ, [UR6+0x342b8], R4 ;  /* 0x0342b804ffff79a7 */ /* 0x0029e40008300406 */
.L_x_1798:
[----:B------:R-:W-:Y:S05]  /*a050*/  BSYNC B0 ;  /* 0x0000000000007941 */ /* 0x000fea0003800000 */
.L_x_1797:
[----:B------:R-:W-:Y:S05]  /*a060*/  @!P2 BRA `(.L_x_1800) ;  /* 0x000000000004a947 */ /* 0x000fea0003800000 */
[----:B------:R-:W-:Y:S01]  /*a070*/  BPT.TRAP 0x1 ;  /* 0x000000040000795c */ /* 0x000fe20000300000 */
.L_x_1800:
[----:B------:R-:W-:Y:S02]  /*a080*/  UIADD3 UR9, UR6, 0x342b8, URZ ;  /* 0x000342b806097890 */ /* 0x000fe4000fffe03f */
[----:B------:R-:W-:Y:S02]  /*a090*/  UIADD3 UR22, UR18, 0x20, URZ ;  /* 0x0000002012167890 */ /* 0x000fe4000fffe03f */
[----:B------:R-:W-:-:S09]  /*a0a0*/  UPRMT UR16, UR43, 0x654, UR9 ;  /* 0x000006542b107896 */ /* 0x000fd20008000009 */
[----:B------:R-:W-:Y:S01]  /*a0b0*/  SYNCS.ARRIVE.TRANS64.RED.A1T0 RZ, [UR16], RZ ;  /* 0x000000ffffff79a7 */ /* 0x000fe20008100410 */
[----:B------:R-:W-:Y:S05]  /*a0c0*/  @!P2 BRA `(.L_x_1801) ;  /* 0x000000000004a947 */ /* 0x000fea0003800000 */
[----:B------:R-:W-:Y:S01]  /*a0d0*/  BPT.TRAP 0x1 ;  /* 0x000000040000795c */ /* 0x000fe20000300000 */
.L_x_1801:
[----:B------:R-:W5:Y:S02]  /*a0e0*/  SYNCS.PHASECHK.TRANS64.TRYWAIT P1, [UR6+0x342e0], R3 ;  /* 0x0342e003ff0075a7 */ /* 0x000f640008020146 */
[----:B-----5:R-:W-:Y:S05]  /*a0f0*/  @!P1 BRA `(.L_x_1802) ;  /* 0x0000005400349947 */ /* 0x020fea0003800000 */
.L_x_1943:
        /* <DEDUP_REMOVED lines=10> */
.L_x_1805:
[----:B---34-:R-:W1:Y:S02]  /*a1a0*/  LDC R4, c[0x0][0x828] ;  /* 0x00020a00ff047b82 */ /* 0x018e640000000800 */
[----:B-1----:R1:W-:Y:S02]  /*a1b0*/  SYNCS.ARRIVE.TRANS64.RED.A0TR RZ, [UR6+0x342c0], R4 ;  /* 0x0342c004ffff79a7 */ /* 0x0023e40008300406 */
.L_x_1804:
[----:B------:R-:W-:Y:S05]  /*a1c0*/  BSYNC B0 ;  /* 0x0000000000007941 */ /* 0x000fea0003800000 */
.L_x_1803:
[----:B------:R-:W-:Y:S05]  /*a1d0*/  @!P2 BRA `(.L_x_1806) ;  /* 0x000000000004a947 */ /* 0x000fea0003800000 */
[----:B------:R-:W-:Y:S01]  /*a1e0*/  BPT.TRAP 0x1 ;  /* 0x000000040000795c */ /* 0x000fe20000300000 */
.L_x_1806:
[----:B------:R-:W-:-:S04]  /*a1f0*/  UIADD3 UR17, UR6, 0x342c0, URZ ;  /* 0x000342c006117890 */ /* 0x000fc8000fffe03f */
[----:B------:R-:W-:-:S09]  /*a200*/  UPRMT UR33, UR43, 0x654, UR17 ;  /* 0x000006542b217896 */ /* 0x000fd20008000011 */
[----:B------:R-:W-:Y:S01]  /*a210*/  SYNCS.ARRIVE.TRANS64.RED.A1T0 RZ, [UR33], RZ ;  /* 0x000000ffffff79a7 */ /* 0x000fe20008100421 */
[----:B------:R-:W-:Y:S05]  /*a220*/  @!P2 BRA `(.L_x_1807) ;  /* 0x000000000004a947 */ /* 0x000fea0003800000 */
[----:B------:R-:W-:Y:S01]  /*a230*/  BPT.TRAP 0x1 ;  /* 0x000000040000795c */ /* 0x000fe20000300000 */
.L_x_1807:
[----:B------:R-:W5:Y:S02]  /*a240*/  SYNCS.PHASECHK.TRANS64.TRYWAIT P1, [UR6+0x342e8], R3 ;  /* 0x0342e803ff0075a7 */ /* 0x000f640008020146 */
[----:B-----5:R-:W-:Y:S05]  /*a250*/  @!P1 BRA `(.L_x_1808) ;  /* 0x0000005000f49947 */ /* 0x020fea0003800000 */
.L_x_1944:
        /* <DEDUP_REMOVED lines=10> */
.L_x_1811:
[----:B---34-:R-:W1:Y:S02]  /*a300*/  LDC R4, c[0x0][0x828] ;  /* 0x00020a00ff047b82 */ /* 0x018e640000000800 */
[----:B-1----:R1:W-:Y:S02]  /*a310*/  SYNCS.ARRIVE.TRANS64.RED.A0TR RZ, [UR6+0x342c8], R4 ;  /* 0x0342c804ffff79a7 */ /* 0x0023e40008300406 */
.L_x_1810:
[----:B------:R-:W-:Y:S05]  /*a320*/  BSYNC B0 ;  /* 0x0000000000007941 */ /* 0x000fea0003800000 */
.L_x_1809:
[----:B------:R-:W-:Y:S05]  /*a330*/  @!P2 BRA `(.L_x_1812) ;  /* 0x000000000004a947 */ /* 0x000fea0003800000 */
[----:B------:R-:W-:Y:S01]  /*a340*/  BPT.TRAP 0x1 ;  /* 0x000000040000795c */ /* 0x000fe20000300000 */
.L_x_1812:
[----:B------:R-:W-:Y:S02]  /*a350*/  UIADD3 UR21, UR6, 0x342c8, URZ ;  /* 0x000342c806157890 */ /* 0x000fe4000fffe03f */
[----:B------:R-:W-:Y:S02]  /*a360*/  UIADD3 UR14, UR18, 0x40, URZ ;  /* 0x00000040120e7890 */ /* 0x000fe4000fffe03f */
[----:B------:R-:W-:-:S09]  /*a370*/  UPRMT UR34, UR43, 0x654, UR21 ;  /* 0x000006542b227896 */ /* 0x000fd20008000015 */
[----:B------:R-:W-:Y:S01]  /*a380*/  SYNCS.ARRIVE.TRANS64.RED.A1T0 RZ, [UR34], RZ ;  /* 0x000000ffffff79a7 */ /* 0x000fe20008100422 */
[----:B------:R-:W-:Y:S05]  /*a390*/  @!P2 BRA `(.L_x_1813) ;  /* 0x000000000004a947 */ /* 0x000fea0003800000 */
[----:B------:R-:W-:Y:S01]  /*a3a0*/  BPT.TRAP 0x1 ;  /* 0x000000040000795c */ /* 0x000fe20000300000 */
.L_x_1813:
[----:B-1-34-:R-:W-:-:S04]  /*a3b0*/  SHF.L.U32 R4, RZ, 0x1f, RZ ;  /* 0x0000001fff047819 */ /* 0x01afc800000006ff */
[----:B------:R-:W1:Y:S02]  /*a3c0*/  SYNCS.PHASECHK.TRANS64.TRYWAIT P1, [UR6+0x342d0], R4 ;  /* 0x0342d004ff0075a7 */ /* 0x000e640008020146 */
[----:B-1----:R-:W-:Y:S05]  /*a3d0*/  @!P1 BRA `(.L_x_1814) ;  /* 0x0000005000ac9947 */ /* 0x002fea0003800000 */
.L_x_1945:
        /* <DEDUP_REMOVED lines=9> */
.L_x_1817:
[----:B-1----:R-:W1:Y:S02]  /*a470*/  LDC R5, c[0x0][0x828] ;  /* 0x00020a00ff057b82 */ /* 0x002e640000000800 */
[----:B-1----:R3:W-:Y:S02]  /*a480*/  SYNCS.ARRIVE.TRANS64.RED.A0TR RZ, [UR6+0x342b0], R5 ;  /* 0x0342b005ffff79a7 */ /* 0x0027e40008300406 */
.L_x_1816:
[----:B------:R-:W-:Y:S05]  /*a490*/  BSYNC B0 ;  /* 0x0000000000007941 */ /* 0x000fea0003800000 */
.L_x_1815:
[----:B------:R-:W-:Y:S05]  /*a4a0*/  @!P2 BRA `(.L_x_1818) ;  /* 0x000000000004a947 */ /* 0x000fea0003800000 */
[----:B------:R-:W-:Y:S01]  /*a4b0*/  BPT.TRAP 0x1 ;  /* 0x000000040000795c */ /* 0x000fe20000300000 */
.L_x_1818:
[----:B------:R-:W-:Y:S01]  /*a4c0*/  SYNCS.ARRIVE.TRANS64.RED.A1T0 RZ, [UR7], RZ ;  /* 0x000000ffffff79a7 */ /* 0x000fe20008100407 */
[----:B------:R-:W-:Y:S05]  /*a4d0*/  @!P2 BRA `(.L_x_1819) ;  /* 0x000000000004a947 */ /* 0x000fea0003800000 */
[----:B------:R-:W-:Y:S01]  /*a4e0*/  BPT.TRAP 0x1 ;  /* 0x000000040000795c */ /* 0x000fe20000300000 */
.L_x_1819:
[----:B------:R-:W4:Y:S02]  /*a4f0*/  SYNCS.PHASECHK.TRANS64.TRYWAIT P1, [UR6+0x342d8], R4 ;  /* 0x0342d804ff0075a7 */ /* 0x000f240008020146 */
[----:B----4-:R-:W-:Y:S05]  /*a500*/  @!P1 BRA `(.L_x_1820) ;  /* 0x0000005000789947 */ /* 0x010fea0003800000 */
.L_x_1946:
        /* <DEDUP_REMOVED lines=10> */
.L_x_1823:
[----:B-1-3--:R-:W1:Y:S02]  /*a5b0*/  LDC R5, c[0x0][0x828] ;  /* 0x00020a00ff057b82 */ /* 0x00ae640000000800 */
[----:B-1----:R4:W-:Y:S02]  /*a5c0*/  SYNCS.ARRIVE.TRANS64.RED.A0TR RZ, [UR6+0x342b8], R5 ;  /* 0x0342b805ffff79a7 */ /* 0x0029e40008300406 */
.L_x_1822:
[----:B------:R-:W-:Y:S05]  /*a5d0*/  BSYNC B0 ;  /* 0x0000000000007941 */ /* 0x000fea0003800000 */
.L_x_1821:
[----:B------:R-:W-:Y:S05]  /*a5e0*/  @!P2 BRA `(.L_x_1824) ;  /* 0x000000000004a947 */ /* 0x000fea0003800000 */
[----:B------:R-:W-:Y:S01]  /*a5f0*/  BPT.TRAP 0x1 ;  /* 0x000000040000795c */ /* 0x000fe20000300000 */
.L_x_1824:
[----:B------:R-:W-:Y:S01]  /*a600*/  SYNCS.ARRIVE.TRANS64.RED.A1T0 RZ, [UR16], RZ ;  /* 0x000000ffffff79a7 */ /* 0x000fe20008100410 */
[----:B------:R-:W-:Y:S01]  /*a610*/  UIADD3 UR18, UR18, 0x60, URZ ;  /* 0x0000006012127890 */ /* 0x000fe2000fffe03f */
[----:B------:R-:W-:Y:S11]  /*a620*/  @!P2 BRA `(.L_x_1825) ;  /* 0x000000000004a947 */ /* 0x000ff60003800000 */
[----:B------:R-:W-:Y:S01]  /*a630*/  BPT.TRAP 0x1 ;  /* 0x000000040000795c */ /* 0x000fe20000300000 */
.L_x_1825:
[----:B------:R-:W5:Y:S02]  /*a640*/  SYNCS.PHASECHK.TRANS64.TRYWAIT P1, [UR6+0x342e0], R4 ;  /* 0x0342e004ff0075a7 */ /* 0x000f640008020146 */
[----:B-----5:R-:W-:Y:S05]  /*a650*/  @!P1 BRA `(.L_x_1826) ;  /* 0x00000050003c9947 */ /* 0x020fea0003800000 */
.L_x_1947:
        /* <DEDUP_REMOVED lines=8> */
.L_x_1829:
[----:B---34-:R-:W1:Y:S02]  /*a6e0*/  LDC R5, c[0x0][0x828] ;  /* 0x00020a00ff057b82 */ /* 0x018e640000000800 */
[----:B-1----:R1:W-:Y:S02]  /*a6f0*/  SYNCS.ARRIVE.TRANS64.RED.A0TR RZ, [UR6+0x342c0], R5 ;  /* 0x0342c005ffff79a7 */ /* 0x0023e40008300406 */
.L_x_1828:
[----:B------:R-:W-:Y:S05]  /*a700*/  BSYNC B0 ;  /* 0x0000000000007941 */ /* 0x000fea0003800000 */
.L_x_1827:
[----:B------:R-:W-:Y:S05]  /*a710*/  @!P2 BRA `(.L_x_1830) ;  /* 0x000000000004a947 */ /* 0x000fea0003800000 */
[----:B------:R-:W-:Y:S01]  /*a720*/  BPT.TRAP 0x1 ;  /* 0x000000040000795c */ /* 0x000fe20000300000 */
.L_x_1830:
[----:B------:R-:W-:Y:S01]  /*a730*/  SYNCS.ARRIVE.TRANS64.RED.A1T0 RZ, [UR33], RZ ;  /* 0x000000ffffff79a7 */ /* 0x000fe20008100421 */
[----:B------:R-:W-:Y:S05]  /*a740*/  @!P2 BRA `(.L_x_1831) ;  /* 0x000000000004a947 */ /* 0x000fea0003800000 */
[----:B------:R-:W-:Y:S01]  /*a750*/  BPT.TRAP 0x1 ;  /* 0x000000040000795c */ /* 0x000fe20000300000 */
.L_x_1831:
[----:B------:R-:W5:Y:S02]  /*a760*/  SYNCS.PHASECHK.TRANS64.TRYWAIT P1, [UR6+0x342e8], R4 ;  /* 0x0342e804ff0075a7 */ /* 0x000f640008020146 */
[----:B-----5:R-:W-:Y:S05]  /*a770*/  @!P1 BRA `(.L_x_1832) ;  /* 0x00000050000c9947 */ /* 0x020fea0003800000 */
.L_x_1948:
        /* <DEDUP_REMOVED lines=10> */
.L_x_1835:
[----:B------:R-:W1:Y:S02]  /*a820*/  LDC R4, c[0x0][0x828] ;  /* 0x00020a00ff047b82 */ /* 0x000e640000000800 */
[----:B-1----:R1:W-:Y:S02]  /*a830*/  SYNCS.ARRIVE.TRANS64.RED.A0TR RZ, [UR6+0x342c8], R4 ;  /* 0x0342c804ffff79a7 */ /* 0x0023e40008300406 */
.L_x_1834:
[----:B------:R-:W-:Y:S05]  /*a840*/  BSYNC B0 ;  /* 0x0000000000007941 */ /* 0x000fea0003800000 */
.L_x_1833:
[----:B------:R-:W-:Y:S05]  /*a850*/  @!P2 BRA `(.L_x_1836) ;  /* 0x000000000004a947 */ /* 0x000fea0003800000 */
[----:B------:R-:W-:Y:S01]  /*a860*/  BPT.TRAP 0x1 ;  /* 0x000000040000795c */ /* 0x000fe20000300000 */
.L_x_1836:
        /* <DEDUP_REMOVED lines=24> */
.L_x_1840:
        /* <DEDUP_REMOVED lines=32> */
.L_x_1839:
[----:B------:R-:W-:Y:S05]  /*abf0*/  BSYNC B0 ;  /* 0x0000000000007941 */ /* 0x000fea0003800000 */
.L_x_1838:
        /* <DEDUP_REMOVED lines=11> */
.L_x_1842:
[----:B------:R-:W-:Y:S05]  /*acb0*/  BSYNC B0 ;  /* 0x0000000000007941 */ /* 0x000fea0003800000 */
.L_x_1841:
[----:B--2---:R2:W5:Y:S02]  /*acc0*/  ATOMG.E.EXCH.STRONG.GPU PT, RZ, [R4], R7 ;  /* 0x0000000704ff73a8 */ /* 0x00456400041ee100 */
.L_x_1837:
[----:B------:R-:W-:Y:S01]  /*acd0*/  ISETP.NE.AND P1, PT, R11, RZ, PT ;  /* 0x000000ff0b00720c */ /* 0x000fe20003f25270 */
[----:B------:R-:W-:Y:S01]  /*ace0*/  IMAD.MOV.U32 R16, RZ, RZ, R8 ;  /* 0x000000ffff107224 */ /* 0x000fe200078e0008 */
[----:B------:R-:W-:Y:S01]  /*acf0*/  IADD3 R2, R2, 0x1, RZ ;  /* 0x0000000102027810 */ /* 0x000fe20007ffe0ff */
[----:B------:R-:W-:Y:S01]  /*ad00*/  IMAD.MOV.U32 R17, RZ, RZ, R9 ;  /* 0x000000ffff117224 */ /* 0x000fe200078e0009 */
[----:B-12---:R-:W-:Y:S01]  /*ad10*/  SEL R4, RZ, 0x1, !P3 ;  /* 0x00000001ff047807 */ /* 0x006fe20005800000 */
        /* <DEDUP_REMOVED lines=11> */
.L_x_1846:
[----:B------:R-:W1:Y:S02]  /*add0*/  SYNCS.PHASECHK.TRANS64.TRYWAIT P0, [UR6+0x342d0], R3 ;  /* 0x0342d003ff0075a7 */ /* 0x000e640008000146 */
[----:B-1----:R-:W-:Y:S05]  /*ade0*/  @!P0 BRA `(.L_x_1847) ;  /* 0x0000004800888947 */ /* 0x002fea0003800000 */
.L_x_1949:
[----:B------:R-:W-:Y:S05]  /*adf0*/  @!P2 BRA `(.L_x_1848) ;  /* 0x000000000004a947 */ /* 0x000fea0003800000 */
[----:B------:R-:W-:Y:S01]  /*ae00*/  BPT.TRAP 0x1 ;  /* 0x000000040000795c */ /* 0x000fe20000300000 */
.L_x_1848:
[----:B------:R-:W2:Y:S02]  /*ae10*/  SYNCS.PHASECHK.TRANS64.TRYWAIT P0, [UR6+0x342d8], R3 ;  /* 0x0342d803ff0075a7 */ /* 0x000ea40008000146 */
[----:B--2---:R-:W-:Y:S05]  /*ae20*/  @!P0 BRA `(.L_x_1849) ;  /* 0x0000004800908947 */ /* 0x004fea0003800000 */
.L_x_1950:
[----:B------:R-:W-:Y:S05]  /*ae30*/  @!P2 BRA `(.L_x_1850) ;  /* 0x000000000004a947 */ /* 0x000fea0003800000 */
[----:B------:R-:W-:Y:S01]  /*ae40*/  BPT.TRAP 0x1 ;  /* 0x000000040000795c */ /* 0x000fe20000300000 */
.L_x_1850:
[----:B------:R-:W2:Y:S02]  /*ae50*/  SYNCS.PHASECHK.TRANS64.TRYWAIT P0, [UR6+0x342e0], R3 ;  /* 0x0342e003ff0075a7 */ /* 0x000ea40008000146 */
[----:B--2---:R-:W-:Y:S05]  /*ae60*/  @!P0 BRA `(.L_x_1851) ;  /* 0x0000004800988947 */ /* 0x004fea0003800000 */
.L_x_1951:
[----:B------:R-:W-:Y:S05]  /*ae70*/  @!P2 BRA `(.L_x_1852) ;  /* 0x000000000004a947 */ /* 0x000fea0003800000 */
[----:B------:R-:W-:Y:S01]  /*ae80*/  BPT.TRAP 0x1 ;  /* 0x000000040000795c */ /* 0x000fe20000300000 */
.L_x_1852:
[----:B-1----:R-:W-:-:S05]  /*ae90*/  IMAD.MOV.U32 R0, RZ, RZ, 0x1 ;  /* 0x00000001ff007424 */ /* 0x002fca00078e00ff */
[----:B------:R-:W-:-:S07]  /*aea0*/  SHF.L.U32 R0, R0, 0x1f, RZ ;  /* 0x0000001f00007819 */ /* 0x000fce00000006ff */
.L_x_1853:
[----:B-1----:R-:W-:-:S04]  /*aeb0*/  IMAD.U32 R3, RZ, RZ, UR6 ;  /* 0x00000006ff037e24 */ /* 0x002fc8000f8e00ff */
[----:B------:R1:W2:Y:S03]  /*aec0*/  SYNCS.PHASECHK.TRANS64.TRYWAIT P0, [R3+URZ+0x342e8], R0 ;  /* 0x0342e800030075a7 */ /* 0x0002a6000800017f */
[----:B--2---:R-:W-:Y:S05]  /*aed0*/  @!P0 NANOSLEEP.SYNCS 0x989680 ;  /* 0x009896800000895d */ /* 0x004fea0003900000 */
[----:B------:R-:W2:Y:S02]  /*aee0*/  @!P0 SYNCS.PHASECHK.TRANS64 P0, [R3+URZ+0x342e8], R0 ;  /* 0x0342e800030085a7 */ /* 0x000ea4000800007f */
[----:B--2---:R-:W-:Y:S05]  /*aef0*/  @!P0 BRA `(.L_x_1853) ;  /* 0xfffffffc00ec8947 */ /* 0x004fea000383ffff */
.L_x_1845:
[----:B------:R-:W-:Y:S05]  /*af00*/  BSYNC B0 ;  /* 0x0000000000007941 */ /* 0x000fea0003800000 */
.L_x_1844:
[----:B------:R-:W-:Y:S05]  /*af10*/  EXIT ;  /* 0x000000000000794d */ /* 0x000fea0003800000 */
.L_x_1774:
        /* <DEDUP_REMOVED lines=58> */
.L_x_1855:
[----:B---3--:R-:W-:Y:S05]  /*b2c0*/  BSYNC B0 ;  /* 0x0000000000007941 */ /* 0x008fea0003800000 */
.L_x_1854:
        /* <DEDUP_REMOVED lines=52> */
[----:B-1----:R-:W-:-:S02]  /*b610*/  IADD3 R5, R0, -0x1, RZ ;  /* 0xffffffff00057810 */ /* 0x002fc40007ffe0ff */
[----:B---3--:R-:W-:Y:S02]  /*b620*/  LOP3.LUT R25, R25, 0xf00, RZ, 0xb8, !PT ;  /* 0x00000f0019197812 */ /* 0x008fe400078eb8ff */
        /* <DEDUP_REMOVED lines=24> */
.L_x_1857:
[----:B------:R-:W-:Y:S05]  /*b7b0*/  BSYNC B0 ;  /* 0x0000000000007941 */ /* 0x000fea0003800000 */
.L_x_1856:
[----:B------:R-:W-:Y:S01]  /*b7c0*/  ELECT P0, URZ, PT ;  /* 0x00000000003f782f */ /* 0x000fe20003800000 */
[----:B------:R-:W-:Y:S01]  /*b7d0*/  NOP ;  /* 0x0000000000007918 */ /* 0x000fe20000000000 */
[----:B------:R-:W-:Y:S11]  /*b7e0*/  BSSY B0, `(.L_x_1858) ;  /* 0x0000004000007945 */ /* 0x000ff60003800000 */
[----:B------:R-:W-:Y:S05]  /*b7f0*/  @!P0 BRA `(.L_x_1859) ;  /* 0x0000000000088947 */ /* 0x000fea0003800000 */
[----:B------:R0:W-:Y:S01]  /*b800*/  UTMACMDFLUSH ;  /* 0x00000000000079b7 */ /* 0x0001e20000000000 */
[----:B------:R-:W-:-:S04]  /*b810*/  DEPBAR.LE SB0, 0x0 ;  /* 0x000080000000791a */ /* 0x000fc80000000000 */
.L_x_1859:
[----:B------:R-:W-:Y:S05]  /*b820*/  BSYNC B0 ;  /* 0x0000000000007941 */ /* 0x000fea0003800000 */
.L_x_1858:
        /* <DEDUP_REMOVED lines=9> */
[----:B------:R-:W1:Y:S03]  /*b8c0*/  LDS R9, [R37+UR29] ;  /* 0x0000001d25097984 */ /* 0x000e660008000800 */
[----:B------:R-:W-:Y:S01]  /*b8d0*/  IADD3.X R5, RZ, UR19, RZ, P1, !PT ;  /* 0x00000013ff057c10 */ /* 0x000fe20008ffe4ff */
[----:B------:R-:W2:Y:S04]  /*b8e0*/  LDS R11, [R37+UR29+0x80] ;  /* 0x0000801d250b7984 */ /* 0x000ea80008000800 */
        /* <DEDUP_REMOVED lines=12> */
.L_x_1879:
        /* <DEDUP_REMOVED lines=12> */
.L_x_1862:
[----:B------:R-:W-:Y:S05]  /*ba70*/  BSYNC B1 ;  /* 0x0000000000017941 */ /* 0x000fea0003800000 */
.L_x_1861:
[----:B------:R-:W-:Y:S01]  /*ba80*/  UMOV UR4, 0xffffffff ;  /* 0xffffffff00047882 */ /* 0x000fe20000000000 */
[----:B------:R-:W-:Y:S02]  /*ba90*/  SHF.R.S32.HI R11, RZ, 0x7, R5 ;  /* 0x00000007ff0b7819 */ /* 0x000fe40000011405 */
[----:B------:R-:W-:Y:S05]  /*baa0*/  BRA.DIV UR4, `(.L_x_1863) ;  /* 0x0000003e04a07947 */ /* 0x000fea000b800000 */
[----:B-----5:R-:W-:-:S13]  /*bab0*/  ELECT P6, URZ, PT ;  /* 0x00000000003f782f */ /* 0x020fda00038c0000 */
.L_x_1954:
[----:B------:R-:W-:Y:S04]  /*bac0*/  BSSY B1, `(.L_x_1864) ;  /* 0x000003e000017945 */ /* 0x000fe80003800000 */
[----:B------:R-:W-:Y:S05]  /*bad0*/  @!P6 BRA `(.L_x_1865) ;  /* 0x0000000000f0e947 */ /* 0x000fea0003800000 */
[----:B------:R-:W-:-:S13]  /*bae0*/  ISETP.GE.AND P0, PT, R36, 0x1, PT ;  /* 0x000000012400780c */ /* 0x000fda0003f06270 */
[----:B------:R-:W-:Y:S05]  /*baf0*/  @!P0 BRA `(.L_x_1865) ;  /* 0x0000000000e88947 */ /* 0x000fea0003800000 */
[----:B------:R-:W-:Y:S01]  /*bb00*/  LEA R16, R16, UR43, 0x1 ;  /* 0x0000002b10107c11 */ /* 0x000fe2000f8e08ff */
[----:B------:R-:W-:Y:S01]  /*bb10*/  IMAD.SHL.U32 R17, R17, 0x80, RZ ;  /* 0x0000008011117824 */ /* 0x000fe200078e00ff */
[----:B------:R-:W-:Y:S01]  /*bb20*/  IADD3 R10, R11, 0x1, RZ ;  /* 0x000000010b0a7810 */ /* 0x000fe20007ffe0ff */
[----:B------:R-:W-:Y:S02]  /*bb30*/  IMAD.MOV.U32 R12, RZ, RZ, RZ ;  /* 0x000000ffff0c7224 */ /* 0x000fe400078e00ff */
[----:B------:R-:W-:Y:S02]  /*bb40*/  IMAD.MOV.U32 R4, RZ, RZ, R3 ;  /* 0x000000ffff047224 */ /* 0x000fe400078e0003 */
[----:B------:R-:W-:Y:S02]  /*bb50*/  IMAD.MOV.U32 R5, RZ, RZ, R0 ;  /* 0x000000ffff057224 */ /* 0x000fe400078e0000 */
[----:B------:R-:W-:Y:S02]  /*bb60*/  IMAD.SHL.U32 R16, R16, 0x40, RZ ;  /* 0x0000004010107824 */ /* 0x000fe400078e00ff */
[----:B------:R-:W-:-:S07]  /*bb70*/  VIADD R13, R17, 0x40 ;  /* 0x00000040110d7836 */ /* 0x000fce0000000000 */
.L_x_1868:
[----:B-1----:R-:W-:Y:S01]  /*bb80*/  LEA R9, R5, UR22, 0x3 ;  /* 0x0000001605097c11 */ /* 0x002fe2000f8e18ff */
[----:B------:R-:W-:Y:S05]  /*bb90*/  YIELD ;  /* 0x0000000000007946 */ /* 0x000fea0003800000 */
[----:B------:R-:W-:Y:S02]  /*bba0*/  SHF.L.U32 R6, R4, 0x1f, RZ ;  /* 0x0000001f04067819 */ /* 0x000fe400000006ff */
[----:B------:R-:W-:Y:S02]  /*bbb0*/  LOP3.LUT P1, RZ, R19, 0x7f, RZ, 0xc0, !PT ;  /* 0x0000007f13ff7812 */ /* 0x000fe4000782c0ff */
[----:B------:R-:W1:Y:S11]  /*bbc0*/  SYNCS.PHASECHK.TRANS64.TRYWAIT P0, [R9+URZ+0x34298], R6 ;  /* 0x03429806090075a7 */ /* 0x000e76000800017f */
[----:B------:R-:W2:Y:S01]  /*bbd0*/  @!P1 LDC R7, c[0x0][0x500] ;  /* 0x00014000ff079b82 */ /* 0x000ea20000000800 */
[----:B-1----:R-:W-:Y:S05]  /*bbe0*/  @!P0 BRA `(.L_x_1866) ;  /* 0x0000003c00708947 */ /* 0x002fea0003800000 */
.L_x_1955:
[----:B------:R-:W-:Y:S01]  /*bbf0*/  UPRMT UR4, UR28, 0x9910, URZ ;  /* 0x000099101c047896 */ /* 0x000fe2000800003f */
[----:B--2---:R2:W-:Y:S03]  /*bc00*/  @!P1 SYNCS.ARRIVE.TRANS64 RZ, [R9+URZ+0x34280], R7 ;  /* 0x0342800709ff99a7 */ /* 0x0045e6000800003f */
[----:B------:R-:W-:-:S06]  /*bc10*/  UISETP.NE.AND UP0, UPT, UR4, 0x2, UPT ;  /* 0x000000020400788c */ /* 0x000fcc000bf05270 */
[----:B------:R-:W-:-:S13]  /*bc20*/  PLOP3.LUT P0, PT, PT, PT, UP0, 0x80, 0x0 ;  /* 0x000000000000781c */ /* 0x000fda0003f0f008 */
[----:B--2---:R-:W-:Y:S05]  /*bc30*/  @P0 BRA `(.L_x_1867) ;  /* 0x0000000000040947 */ /* 0x004fea0003800000 */
[----:B------:R-:W-:Y:S01]  /*bc40*/  BPT.TRAP 0x1 ;  /* 0x000000040000795c */ /* 0x000fe20000300000 */
.L_x_1867:
        /* <DEDUP_REMOVED lines=10> */
[----:B------:R-:W-:-:S02]  /*bcf0*/  R2UR UR10, R13 ;  /* 0x000000000d0a72ca */ /* 0x000fc400000e0000 */
[----:B------:R-:W-:Y:S01]  /*bd00*/  ISETP.GT.AND P1, PT, R10, 0x1, PT ;  /* 0x000000010a00780c */ /* 0x000fe20003f24270 */
[----:B------:R-:W-:Y:S01]  /*bd10*/  ULEA UR4, UR8, UR43, 0x2 ;  /* 0x0000002b08047291 */ /* 0x000fe2000f8e103f */
[C---:B------:R-:W-:Y:S01]  /*bd20*/  ISETP.NE.AND P0, PT, R5.reuse, 0x3, PT ;  /* 0x000000030500780c */ /* 0x040fe20003f05270 */
[----:B------:R-:W-:Y:S01]  /*bd30*/  ULEA UR8, UR8, UR22, 0xf ;  /* 0x0000001608087291 */ /* 0x000fe2000f8e783f */
[----:B------:R-:W-:Y:S01]  /*bd40*/  IADD3 R12, R12, 0x80, RZ ;  /* 0x000000800c0c7810 */ /* 0x000fe20007ffe0ff */
        /* <DEDUP_REMOVED lines=21> */
.L_x_1865:
[----:B------:R-:W-:Y:S05]  /*bea0*/  BSYNC B1 ;  /* 0x0000000000017941 */ /* 0x000fea0003800000 */
.L_x_1864:
        /* <DEDUP_REMOVED lines=16> */
.L_x_1869:
[----:B------:R-:W-:Y:S01]  /*bfb0*/  LEA R8, R2, UR22, 0x3 ;  /* 0x0000001602087c11 */ /* 0x000fe2000f8e18ff */
[----:B------:R-:W-:Y:S01]  /*bfc0*/  BSSY B1, `(.L_x_1870) ;  /* 0x0000005000017945 */ /* 0x000fe20003800000 */
[----:B------:R-:W-:Y:S02]  /*bfd0*/  SHF.L.U32 R5, R20, 0x1f, RZ ;  /* 0x0000001f14057819 */ /* 0x000fe400000006ff */
[----:B------:R-:W-:Y:S02]  /*bfe0*/  LEA R4, R2, UR22, 0x4 ;  /* 0x0000001602047c11 */ /* 0x000fe4000f8e20ff */
[----:B------:R-:W1:Y:S02]  /*bff0*/  SYNCS.PHASECHK.TRANS64.TRYWAIT P0, [R8+URZ+0x34200], R5 ;  /* 0x03420005080075a7 */ /* 0x000e64000800017f */
[----:B-1----:R-:W-:Y:S05]  /*c000*/  @!P0 BRA `(.L_x_1871) ;  /* 0x00000038007c8947 */ /* 0x002fea0003800000 */
.L_x_1956:
[----:B------:R-:W-:Y:S05]  /*c010*/  BSYNC B1 ;  /* 0x0000000000017941 */ /* 0x000fea0003800000 */
.L_x_1870:
        /* <DEDUP_REMOVED lines=11> */
.L_x_1872:
        /* <DEDUP_REMOVED lines=14> */
.L_x_1959:
        /* <DEDUP_REMOVED lines=37> */
[----:B------:R-:W-:Y:S02]  /*c400*/  SHF.L.U32 R11, R10, 0x1, RZ ;  /* 0x000000010a0b7819 */ /* 0x000fe400000006ff */
        /* <DEDUP_REMOVED lines=43> */
.L_x_1876:
[----:B------:R-:W-:Y:S05]  /*c6c0*/  BSYNC B1 ;  /* 0x0000000000017941 */ /* 0x000fea0003800000 */
.L_x_1875:
[----:B------:R-:W-:-:S03]  /*c6d0*/  UMOV UR4, 0xffffffff ;  /* 0xffffffff00047882 */ /* 0x000fc60000000000 */
[----:B------:R-:W-:Y:S05]  /*c6e0*/  BRA.DIV UR4, `(.L_x_1877) ;  /* 0x0000003204f87947 */ /* 0x000fea000b800000 */
[----:B------:R-:W-:Y:S01]  /*c6f0*/  ELECT P6, URZ, PT ;  /* 0x00000000003f782f */ /* 0x000fe200038c0000 */
[----:B------:R-:W-:-:S12]  /*c700*/  NOP ;  /* 0x0000000000007918 */ /* 0x000fd80000000000 */
.L_x_1963:
        /* <DEDUP_REMOVED lines=9> */
.L_x_1878:
[----:B------:R-:W-:Y:S01]  /*c7a0*/  IADD3.X R9, RZ, UR17, RZ, P0, !PT ;  /* 0x00000011ff097c10 */ /* 0x000fe200087fe4ff */
[----:B------:R-:W-:Y:S01]  /*c7b0*/  IMAD.X R5, RZ, RZ, UR19, P2 ;  /* 0x00000013ff057e24 */ /* 0x000fe200090e06ff */
[----:B------:R-:W-:Y:S05]  /*c7c0*/  WARPSYNC.ALL ;  /* 0x0000000000007948 */ /* 0x000fea0003800000 */
[----:B--2---:R2:W5:Y:S04]  /*c7d0*/  ATOMG.E.EXCH.STRONG.GPU PT, RZ, [R8], R11 ;  /* 0x0000000b08ff73a8 */ /* 0x00456800041ee100 */
[----:B---3--:R2:W5:Y:S01]  /*c7e0*/  ATOMG.E.EXCH.STRONG.GPU PT, RZ, [R4], R13 ;  /* 0x0000000d04ff73a8 */ /* 0x00856200041ee100 */
[----:B------:R-:W-:-:S07]  /*c7f0*/  IMAD.MOV.U32 R18, RZ, RZ, R6 ;  /* 0x000000ffff127224 */ /* 0x000fce00078e0006 */
.L_x_1873:
        /* <DEDUP_REMOVED lines=10> */
.L_x_1860:
[----:B------:R-:W-:-:S03]  /*c8a0*/  UMOV UR4, 0xffffffff ;  /* 0xffffffff00047882 */ /* 0x000fc60000000000 */
[----:B------:R-:W-:Y:S05]  /*c8b0*/  BRA.DIV UR4, `(.L_x_1880) ;  /* 0x0000003204b47947 */ /* 0x000fea000b800000 */
[----:B-----5:R-:W-:-:S13]  /*c8c0*/  ELECT P6, URZ, PT ;  /* 0x00000000003f782f */ /* 0x020fda00038c0000 */
.L_x_1966:
[----:B------:R-:W-:Y:S04]  /*c8d0*/  BSSY B0, `(.L_x_1881) ;  /* 0x0000021000007945 */ /* 0x000fe80003800000 */
[----:B------:R-:W-:Y:S05]  /*c8e0*/  @!P6 BRA `(.L_x_1882) ;  /* 0x00000000007ce947 */ /* 0x000fea0003800000 */
[----:B------:R-:W-:-:S04]  /*c8f0*/  ULOP3.LUT UR4, UR42, 0x2, URZ, 0xfc, !UPT ;  /* 0x000000022a047892 */ /* 0x000fc8000f8efc3f */
[----:B------:R-:W-:-:S06]  /*c900*/  UISETP.NE.AND UP0, UPT, UR4, 0x3, UPT ;  /* 0x000000030400788c */ /* 0x000fcc000bf05270 */
[----:B------:R-:W-:-:S13]  /*c910*/  PLOP3.LUT P0, PT, PT, PT, UP0, 0x80, 0x0 ;  /* 0x000000000000781c */ /* 0x000fda0003f0f008 */
[----:B------:R-:W-:Y:S05]  /*c920*/  @!P0 BRA `(.L_x_1883) ;  /* 0x0000000000048947 */ /* 0x000fea0003800000 */
[----:B------:R-:W-:Y:S01]  /*c930*/  BPT.TRAP 0x1 ;  /* 0x000000040000795c */ /* 0x000fe20000300000 */
.L_x_1883:
        /* <DEDUP_REMOVED lines=13> */
.L_x_1967:
[----:B------:R-:W2:Y:S01]  /*ca10*/  SYNCS.PHASECHK.TRANS64.TRYWAIT P0, [R6+URZ], R3 ;  /* 0x00000003060075a7 */ /* 0x000ea2000800017f */
[----:B------:R-:W-:-:S05]  /*ca20*/  VIADD R0, R0, 0x1 ;  /* 0x0000000100007836 */ /* 0x000fca0000000000 */
[----:B------:R-:W-:-:S04]  /*ca30*/  ISETP.NE.AND P1, PT, R0, 0x3, PT ;  /* 0x000000030000780c */ /* 0x000fc80003f25270 */
[----:B------:R-:W-:Y:S02]  /*ca40*/  SEL R2, RZ, 0x1, P1 ;  /* 0x00000001ff027807 */ /* 0x000fe40000800000 */
[----:B------:R-:W-:Y:S02]  /*ca50*/  SEL R0, R0, RZ, P1 ;  /* 0x000000ff00007207 */ /* 0x000fe40000800000 */
[----:B------:R-:W-:Y:S01]  /*ca60*/  LOP3.LUT R2, R9, R2, RZ, 0x3c, !PT ;  /* 0x0000000209027212 */ /* 0x000fe200078e3cff */
[----:B--2---:R-:W-:Y:S06]  /*ca70*/  @!P0 BRA `(.L_x_1885) ;  /* 0x0000003000788947 */ /* 0x004fec0003800000 */
.L_x_1968:
[----:B------:R-:W-:Y:S01]  /*ca80*/  IMAD R5, R0, 0x8, R5 ;  /* 0x0000000800057824 */ /* 0x000fe200078e0205 */
[----:B------:R-:W-:-:S07]  /*ca90*/  SHF.L.U32 R0, R2, 0x1f, RZ ;  /* 0x0000001f02007819 */ /* 0x000fce00000006ff */
.L_x_1886:
[----:B---3--:R3:W4:Y:S02]  /*caa0*/  SYNCS.PHASECHK.TRANS64.TRYWAIT P0, [R5+URZ], R0 ;  /* 0x00000000050075a7 */ /* 0x008724000800017f */
[----:B----4-:R-:W-:Y:S05]  /*cab0*/  @!P0 NANOSLEEP.SYNCS 0x989680 ;  /* 0x009896800000895d */ /* 0x010fea0003900000 */
[----:B------:R-:W4:Y:S02]  /*cac0*/  @!P0 SYNCS.PHASECHK.TRANS64 P0, [R5+URZ], R0 ;  /* 0x00000000050085a7 */ /* 0x000f24000800007f */
[----:B----4-:R-:W-:Y:S05]  /*cad0*/  @!P0 BRA `(.L_x_1886) ;  /* 0xfffffffc00f08947 */ /* 0x010fea000383ffff */
.L_x_1882:
[----:B------:R-:W-:Y:S05]  /*cae0*/  BSYNC B0 ;  /* 0x0000000000007941 */ /* 0x000fea0003800000 */
.L_x_1881:
[----:B------:R-:W-:Y:S05]  /*caf0*/  EXIT ;  /* 0x000000000000794d */ /* 0x000fea0003800000 */
.L_x_1773:
        /* <DEDUP_REMOVED lines=29> */
.L_x_1907:
        /* <DEDUP_REMOVED lines=65> */
.L_x_1891:
        /* <DEDUP_REMOVED lines=14> */
.L_x_1892:
        /* <DEDUP_REMOVED lines=46> */
.L_x_1890:
[----:B---3--:R-:W-:Y:S05]  /*d4a0*/  BSYNC B0 ;  /* 0x0000000000007941 */ /* 0x008fea0003800000 */
.L_x_1889:
        /* <DEDUP_REMOVED lines=51> */
.L_x_1898:
        /* <DEDUP_REMOVED lines=42> */
.L_x_1896:
        /* <DEDUP_REMOVED lines=12> */
.L_x_1897:
        /* <DEDUP_REMOVED lines=54> */
.L_x_1895:
[----:B------:R-:W-:Y:S05]  /*dea0*/  BSYNC B0 ;  /* 0x0000000000007941 */ /* 0x000fea0003800000 */
.L_x_1894:
        /* <DEDUP_REMOVED lines=39> */
.L_x_1893:
        /* <DEDUP_REMOVED lines=20> */
.L_x_1888:
        /* <DEDUP_REMOVED lines=32> */
.L_x_1899:
        /* <DEDUP_REMOVED lines=22> */
.L_x_1901:
        /* <DEDUP_REMOVED lines=13> */
.L_x_1887:
[----:B------:R-:W-:-:S06]  /*e690*/  UISETP.NE.AND UP1, UPT, UR15, 0x3, UPT ;  /* 0x000000030f00788c */ /* 0x000fcc000bf25270 */
[----:B------:R-:W-:-:S13]  /*e6a0*/  PLOP3.LUT P1, PT, PT, PT, UP1, 0x80, 0x0 ;  /* 0x000000000000781c */ /* 0x000fda0003f2f018 */
[----:B------:R-:W-:Y:S05]  /*e6b0*/  @!P1 BRA `(.L_x_1902) ;  /* 0x0000000000049947 */ /* 0x000fea0003800000 */
[----:B---3--:R-:W-:Y:S01]  /*e6c0*/  BPT.TRAP 0x1 ;  /* 0x000000040000795c */ /* 0x008fe20000300000 */
.L_x_1902:
[----:B------:R-:W1:Y:S01]  /*e6d0*/  S2R R2, SR_CgaCtaId ;  /* 0x0000000000027919 */ /* 0x000e620000008800 */
[----:B------:R-:W-:-:S04]  /*e6e0*/  MOV R3, 0x400 ;  /* 0x0000040000037802 */ /* 0x000fc80000000f00 */
[----:B-1----:R-:W-:Y:S02]  /*e6f0*/  LEA R3, R2, R3, 0x18 ;  /* 0x0000000302037211 */ /* 0x002fe400078ec0ff */
[----:B------:R-:W-:-:S03]  /*e700*/  SHF.L.U32 R2, R0, 0x1f, RZ ;  /* 0x0000001f00027819 */ /* 0x000fc600000006ff */
[----:B------:R-:W-:-:S04]  /*e710*/  IMAD R17, R16, 0x8, R3 ;  /* 0x0000000810117824 */ /* 0x000fc800078e0203 */
[----:B------:R-:W1:Y:S02]  /*e720*/  SYNCS.PHASECHK.TRANS64.TRYWAIT P2, [R17+URZ+0x34240], R2 ;  /* 0x03424002110075a7 */ /* 0x000e64000804017f */
[----:B-1----:R-:W-:Y:S05]  /*e730*/  @!P2 BRA `(.L_x_1903) ;  /* 0x00000014005ca947 */ /* 0x002fea0003800000 */
.L_x_1969:
        /* <DEDUP_REMOVED lines=16> */
.L_x_1906:
[----:B--2---:R2:W-:Y:S02]  /*e840*/  SYNCS.ARRIVE.TRANS64.A1T0 RZ, [R17+URZ+0x34200], RZ ;  /* 0x034200ff11ff79a7 */ /* 0x0045e4000810003f */
.L_x_1905:
[----:B---3--:R-:W-:Y:S05]  /*e850*/  BSYNC B0 ;  /* 0x0000000000007941 */ /* 0x008fea0003800000 */
.L_x_1904:
        /* <DEDUP_REMOVED lines=9> */
.L_x_1908:
[----:B------:R-:W-:Y:S01]  /*e8f0*/  IMAD R5, R16, 0x8, R3 ;  /* 0x0000000810057824 */ /* 0x000fe200078e0203 */
[----:B------:R-:W-:-:S04]  /*e900*/  SHF.L.U32 R2, R0, 0x1f, RZ ;  /* 0x0000001f00027819 */ /* 0x000fc800000006ff */
[----:B------:R-:W1:Y:S02]  /*e910*/  SYNCS.PHASECHK.TRANS64.TRYWAIT P0, [R5+URZ+0x34240], R2 ;  /* 0x03424002050075a7 */ /* 0x000e64000800017f */
[----:B-1----:R-:W-:Y:S05]  /*e920*/  @!P0 BRA `(.L_x_1909) ;  /* 0x0000001000f48947 */ /* 0x002fea0003800000 */
.L_x_1970:
[----:B------:R-:W-:Y:S05]  /*e930*/  @!P1 BRA `(.L_x_1910) ;  /* 0x0000000000049947 */ /* 0x000fea0003800000 */
[----:B------:R-:W-:Y:S01]  /*e940*/  BPT.TRAP 0x1 ;  /* 0x000000040000795c */ /* 0x000fe20000300000 */
.L_x_1910:
        /* <DEDUP_REMOVED lines=9> */
.L_x_1971:
[----:B------:R-:W-:Y:S05]  /*e9e0*/  @!P1 BRA `(.L_x_1912) ;  /* 0x0000000000049947 */ /* 0x000fea0003800000 */
[----:B------:R-:W-:Y:S01]  /*e9f0*/  BPT.TRAP 0x1 ;  /* 0x000000040000795c */ /* 0x000fe20000300000 */
.L_x_1912:
        /* <DEDUP_REMOVED lines=9> */
.L_x_1972:
[----:B------:R-:W-:Y:S05]  /*ea90*/  @!P1 BRA `(.L_x_1914) ;  /* 0x0000000000049947 */ /* 0x000fea0003800000 */
[----:B------:R-:W-:Y:S01]  /*eaa0*/  BPT.TRAP 0x1 ;  /* 0x000000040000795c */ /* 0x000fe20000300000 */
.L_x_1914:
        /* <DEDUP_REMOVED lines=9> */
.L_x_1973:
[----:B------:R-:W-:Y:S05]  /*eb40*/  @!P1 BRA `(.L_x_1916) ;  /* 0x0000000000049947 */ /* 0x000fea0003800000 */
[----:B------:R-:W-:Y:S01]  /*eb50*/  BPT.TRAP 0x1 ;  /* 0x000000040000795c */ /* 0x000fe20000300000 */
.L_x_1916:
        /* <DEDUP_REMOVED lines=9> */
.L_x_1974:
[----:B------:R-:W-:Y:S05]  /*ebf0*/  @!P1 BRA `(.L_x_1918) ;  /* 0x0000000000049947 */ /* 0x000fea0003800000 */
[----:B------:R-:W-:Y:S01]  /*ec00*/  BPT.TRAP 0x1 ;  /* 0x000000040000795c */ /* 0x000fe20000300000 */
.L_x_1918:
        /* <DEDUP_REMOVED lines=9> */
.L_x_1975:
[----:B------:R-:W-:Y:S05]  /*eca0*/  @!P1 BRA `(.L_x_1920) ;  /* 0x0000000000049947 */ /* 0x000fea0003800000 */
[----:B------:R-:W-:Y:S01]  /*ecb0*/  BPT.TRAP 0x1 ;  /* 0x000000040000795c */ /* 0x000fe20000300000 */
.L_x_1920:
        /* <DEDUP_REMOVED lines=9> */
.L_x_1976:
[----:B------:R-:W-:Y:S05]  /*ed50*/  @!P1 BRA `(.L_x_1922) ;  /* 0x0000000000049947 */ /* 0x000fea0003800000 */
[----:B------:R-:W-:Y:S01]  /*ed60*/  BPT.TRAP 0x1 ;  /* 0x000000040000795c */ /* 0x000fe20000300000 */
.L_x_1922:
[----:B-1----:R-:W-:-:S05]  /*ed70*/  VIADD R0, R4, 0x1 ;  /* 0x0000000104007836 */ /* 0x002fca0000000000 */
[----:B------:R-:W-:-:S04]  /*ed80*/  ISETP.NE.AND P0, PT, R0, 0x8, PT ;  /* 0x000000080000780c */ /* 0x000fc80003f05270 */
[----:B------:R-:W-:Y:S02]  /*ed90*/  SEL R2, RZ, 0x1, P0 ;  /* 0x00000001ff027807 */ /* 0x000fe40000000000 */
[----:B------:R-:W-:Y:S02]  /*eda0*/  SEL R0, R0, RZ, P0 ;  /* 0x000000ff00007207 */ /* 0x000fe40000000000 */
[----:B------:R-:W-:-:S03]  /*edb0*/  LOP3.LUT R2, R5, R2, RZ, 0x3c, !PT ;  /* 0x0000000205027212 */ /* 0x000fc600078e3cff */
[----:B------:R-:W-:Y:S01]  /*edc0*/  IMAD R3, R0, 0x8, R3 ;  /* 0x0000000800037824 */ /* 0x000fe200078e0203 */
[----:B------:R-:W-:-:S07]  /*edd0*/  SHF.L.U32 R0, R2, 0x1f, RZ ;  /* 0x0000001f02007819 */ /* 0x000fce00000006ff */
.L_x_1923:
[----:B-1----:R1:W3:Y:S02]  /*ede0*/  SYNCS.PHASECHK.TRANS64.TRYWAIT P0, [R3+URZ+0x34240], R0 ;  /* 0x03424000030075a7 */ /* 0x0022e4000800017f */
[----:B---3--:R-:W-:Y:S05]  /*edf0*/  @!P0 NANOSLEEP.SYNCS 0x989680 ;  /* 0x009896800000895d */ /* 0x008fea0003900000 */
[----:B------:R-:W3:Y:S02]  /*ee00*/  @!P0 SYNCS.PHASECHK.TRANS64 P0, [R3+URZ+0x34240], R0 ;  /* 0x03424000030085a7 */ /* 0x000ee4000800007f */
[----:B---3--:R-:W-:Y:S05]  /*ee10*/  @P0 EXIT ;  /* 0x000000000000094d */ /* 0x008fea0003800000 */
[----:B------:R-:W-:Y:S05]  /*ee20*/  BRA `(.L_x_1923) ;  /* 0xfffffffc00ec7947 */ /* 0x000fea000383ffff */
.L_x_1677:
[----:B-1----:R-:W-:-:S04]  /*ee30*/  IMAD.U32 R3, RZ, RZ, UR11 ;  /* 0x0000000bff037e24 */ /* 0x002fc8000f8e00ff */
[----:B------:R1:W2:Y:S03]  /*ee40*/  SYNCS.PHASECHK.TRANS64.TRYWAIT P1, [R3+URZ+0x34200], R0 ;  /* 0x03420000030075a7 */ /* 0x0002a6000802017f */
[----:B--2---:R-:W-:Y:S05]  /*ee50*/  @!P1 NANOSLEEP.SYNCS 0x989680 ;  /* 0x009896800000995d */ /* 0x004fea0003900000 */
[----:B------:R-:W2:Y:S02]  /*ee60*/  @!P1 SYNCS.PHASECHK.TRANS64 P1, [R3+URZ+0x34200], R0 ;  /* 0x03420000030095a7 */ /* 0x000ea4000802007f */
[----:B--2---:R-:W-:Y:S05]  /*ee70*/  @!P1 BRA `(.L_x_1677) ;  /* 0xfffffffc00ec9947 */ /* 0x004fea000383ffff */
[----:B------:R-:W-:Y:S05]  /*ee80*/  BRA `(.L_x_1924) ;  /* 0xffffff40009c7947 */ /* 0x000fea000383ffff */
.L_x_1689:
[----:B------:R-:W-:-:S06]  /*ee90*/  UIADD3 UR4, UR51, UR50, URZ ;  /* 0x0000003233047290 */ /* 0x000fcc000fffe03f */
[----:B-1----:R-:W-:-:S04]  /*eea0*/  IMAD.U32 R4, RZ, RZ, UR4 ;  /* 0x00000004ff047e24 */ /* 0x002fc8000f8e00ff */
[----:B------:R1:W2:Y:S03]  /*eeb0*/  SYNCS.PHASECHK.TRANS64.TRYWAIT P0, [R4+URZ], R7 ;  /* 0x00000007040075a7 */ /* 0x0002a6000800017f */
[----:B--2---:R-:W-:Y:S05]  /*eec0*/  @!P0 NANOSLEEP.SYNCS 0x989680 ;  /* 0x009896800000895d */ /* 0x004fea0003900000 */
[----:B------:R-:W2:Y:S02]  /*eed0*/  @!P0 SYNCS.PHASECHK.TRANS64 P0, [R4+URZ], R7 ;  /* 0x00000007040085a7 */ /* 0x000ea4000800007f */
[----:B--2---:R-:W-:Y:S05]  /*eee0*/  @!P0 BRA `(.L_x_1689) ;  /* 0xfffffffc00e88947 */ /* 0x004fea000383ffff */
[----:B------:R-:W-:Y:S05]  /*eef0*/  BRA `(.L_x_1925) ;  /* 0xffffff4c00f07947 */ /* 0x000fea000383ffff */
.L_x_1694:
[----:B--2---:R-:W-:-:S04]  /*ef00*/  IMAD.U32 R4, RZ, RZ, UR4 ;  /* 0x00000004ff047e24 */ /* 0x004fc8000f8e00ff */
[----:B------:R2:W3:Y:S03]  /*ef10*/  SYNCS.PHASECHK.TRANS64.TRYWAIT P0, [R4+URZ+0x34280], R3 ;  /* 0x03428003040075a7 */ /* 0x0004e6000800017f */
[----:B---3--:R-:W-:Y:S05]  /*ef20*/  @!P0 NANOSLEEP.SYNCS 0x989680 ;  /* 0x009896800000895d */ /* 0x008fea0003900000 */
[----:B------:R-:W3:Y:S02]  /*ef30*/  @!P0 SYNCS.PHASECHK.TRANS64 P0, [R4+URZ+0x34280], R3 ;  /* 0x03428003040085a7 */ /* 0x000ee4000800007f */
[----:B---3--:R-:W-:Y:S05]  /*ef40*/  @!P0 BRA `(.L_x_1694) ;  /* 0xfffffffc00ec8947 */ /* 0x008fea000383ffff */
[----:B------:R-:W-:Y:S05]  /*ef50*/  BRA `(.L_x_1693) ;  /* 0xffffff5400287947 */ /* 0x000fea000383ffff */
.L_x_1699:
[----:B--2---:R-:W-:-:S04]  /*ef60*/  IMAD.U32 R12, RZ, RZ, UR6 ;  /* 0x00000006ff0c7e24 */ /* 0x004fc8000f8e00ff */
[----:B------:R2:W3:Y:S03]  /*ef70*/  SYNCS.PHASECHK.TRANS64.TRYWAIT P0, [R12+URZ+0x34280], R5 ;  /* 0x034280050c0075a7 */ /* 0x0004e6000800017f */
[----:B---3--:R-:W-:Y:S05]  /*ef80*/  @!P0 NANOSLEEP.SYNCS 0x989680 ;  /* 0x009896800000895d */ /* 0x008fea0003900000 */
[----:B------:R-:W3:Y:S02]  /*ef90*/  @!P0 SYNCS.PHASECHK.TRANS64 P0, [R12+URZ+0x34280], R5 ;  /* 0x034280050c0085a7 */ /* 0x000ee4000800007f */
[----:B---3--:R-:W-:Y:S05]  /*efa0*/  @!P0 BRA `(.L_x_1699) ;  /* 0xfffffffc00ec8947 */ /* 0x008fea000383ffff */
[----:B------:R-:W-:Y:S05]  /*efb0*/  BRA `(.L_x_1698) ;  /* 0xffffff5c00187947 */ /* 0x000fea000383ffff */
.L_x_1705:
[----:B------:R-:W-:-:S06]  /*efc0*/  UIADD3 UR4, UR51, UR50, URZ ;  /* 0x0000003233047290 */ /* 0x000fcc000fffe03f */
[----:B-1----:R-:W-:-:S04]  /*efd0*/  IMAD.U32 R4, RZ, RZ, UR4 ;  /* 0x00000004ff047e24 */ /* 0x002fc8000f8e00ff */
[----:B------:R1:W2:Y:S03]  /*efe0*/  SYNCS.PHASECHK.TRANS64.TRYWAIT P0, [R4+URZ+0x10], R3 ;  /* 0x00001003040075a7 */ /* 0x0002a6000800017f */
[----:B--2---:R-:W-:Y:S05]  /*eff0*/  @!P0 NANOSLEEP.SYNCS 0x989680 ;  /* 0x009896800000895d */ /* 0x004fea0003900000 */
[----:B------:R-:W2:Y:S02]  /*f000*/  @!P0 SYNCS.PHASECHK.TRANS64 P0, [R4+URZ+0x10], R3 ;  /* 0x00001003040085a7 */ /* 0x000ea4000800007f */
[----:B--2---:R-:W-:Y:S05]  /*f010*/  @!P0 BRA `(.L_x_1705) ;  /* 0xfffffffc00e88947 */ /* 0x004fea000383ffff */
[----:B------:R-:W-:Y:S05]  /*f020*/  BRA `(.L_x_1926) ;  /* 0xffffff6400707947 */ /* 0x000fea000383ffff */
.L_x_1717:
[----:B------:R-:W-:-:S07]  /*f030*/  MOV R15, 0xffffffff ;  /* 0xffffffff000f7802 */ /* 0x000fce0000000f00 */
[----:B-123-5:R-:W-:Y:S05]  /*f040*/  WARPSYNC.COLLECTIVE R15, `(.L_x_1927) ;  /* 0x000000000f0c7348 */ /* 0x02efea0003c00000 */
[----:B------:R-:W-:Y:S02]  /*f050*/  ELECT P6, UR62, PT ;  /* 0x00000000003e782f */ /* 0x000fe400038c0000 */
[----:B------:R-:W-:Y:S01]  /*f060*/  MOV R14, UR62 ;  /* 0x0000003e000e7c02 */ /* 0x000fe20008000f00 */
[----:B-123-5:R-:W-:Y:S10]  /*f070*/  ENDCOLLECTIVE ;  /* 0x000000000000791b */ /* 0x02eff40003800000 */
.L_x_1927:
[----:B------:R-:W-:Y:S05]  /*f080*/  BRA `(.L_x_1928) ;  /* 0xffffff6800f47947 */ /* 0x000fea000383ffff */
.L_x_1719:
[----:B-1----:R-:W-:-:S04]  /*f090*/  IMAD.U32 R5, RZ, RZ, UR48 ;  /* 0x00000030ff057e24 */ /* 0x002fc8000f8e00ff */
[----:B------:R1:W2:Y:S03]  /*f0a0*/  SYNCS.PHASECHK.TRANS64.TRYWAIT P2, [R5+URZ+0x342b0], R16 ;  /* 0x0342b010050075a7 */ /* 0x0002a6000804017f */
[----:B--2---:R-:W-:Y:S05]  /*f0b0*/  @!P2 NANOSLEEP.SYNCS 0x989680 ;  /* 0x009896800000a95d */ /* 0x004fea0003900000 */
[----:B------:R-:W2:Y:S02]  /*f0c0*/  @!P2 SYNCS.PHASECHK.TRANS64 P2, [R5+URZ+0x342b0], R16 ;  /* 0x0342b0100500a5a7 */ /* 0x000ea4000804007f */
[----:B--2---:R-:W-:Y:S05]  /*f0d0*/  @!P2 BRA `(.L_x_1719) ;  /* 0xfffffffc00eca947 */ /* 0x004fea000383ffff */
[----:B------:R-:W-:Y:S05]  /*f0e0*/  BRA `(.L_x_1929) ;  /* 0xffffff6c000c7947 */ /* 0x000fea000383ffff */
.L_x_1725:
[----:B-1----:R-:W-:-:S04]  /*f0f0*/  IMAD.U32 R13, RZ, RZ, UR48 ;  /* 0x00000030ff0d7e24 */ /* 0x002fc8000f8e00ff */
[----:B------:R1:W2:Y:S03]  /*f100*/  SYNCS.PHASECHK.TRANS64.TRYWAIT P3, [R13+URZ+0x342b8], R16 ;  /* 0x0342b8100d0075a7 */ /* 0x0002a6000806017f */
[----:B--2---:R-:W-:Y:S05]  /*f110*/  @!P3 NANOSLEEP.SYNCS 0x989680 ;  /* 0x009896800000b95d */ /* 0x004fea0003900000 */
[----:B------:R-:W2:Y:S02]  /*f120*/  @!P3 SYNCS.PHASECHK.TRANS64 P3, [R13+URZ+0x342b8], R16 ;  /* 0x0342b8100d00b5a7 */ /* 0x000ea4000806007f */
[----:B--2---:R-:W-:Y:S05]  /*f130*/  @!P3 BRA `(.L_x_1725) ;  /* 0xfffffffc00ecb947 */ /* 0x004fea000383ffff */
[----:B------:R-:W-:Y:S05]  /*f140*/  BRA `(.L_x_1930) ;  /* 0xffffff7000707947 */ /* 0x000fea000383ffff */
.L_x_1730:
[----:B--2---:R-:W-:-:S04]  /*f150*/  IMAD.U32 R13, RZ, RZ, UR48 ;  /* 0x00000030ff0d7e24 */ /* 0x004fc8000f8e00ff */
[----:B------:R2:W3:Y:S03]  /*f160*/  SYNCS.PHASECHK.TRANS64.TRYWAIT P3, [R13+URZ+0x342c0], R16 ;  /* 0x0342c0100d0075a7 */ /* 0x0004e6000806017f */
[----:B---3--:R-:W-:Y:S05]  /*f170*/  @!P3 NANOSLEEP.SYNCS 0x989680 ;  /* 0x009896800000b95d */ /* 0x008fea0003900000 */
[----:B------:R-:W3:Y:S02]  /*f180*/  @!P3 SYNCS.PHASECHK.TRANS64 P3, [R13+URZ+0x342c0], R16 ;  /* 0x0342c0100d00b5a7 */ /* 0x000ee4000806007f */
[----:B---3--:R-:W-:Y:S05]  /*f190*/  @!P3 BRA `(.L_x_1730) ;  /* 0xfffffffc00ecb947 */ /* 0x008fea000383ffff */
[----:B------:R-:W-:Y:S05]  /*f1a0*/  BRA `(.L_x_1931) ;  /* 0xffffff7400b87947 */ /* 0x000fea000383ffff */
.L_x_1735:
[----:B--2---:R-:W-:-:S04]  /*f1b0*/  IMAD.U32 R13, RZ, RZ, UR48 ;  /* 0x00000030ff0d7e24 */ /* 0x004fc8000f8e00ff */
[----:B------:R2:W3:Y:S03]  /*f1c0*/  SYNCS.PHASECHK.TRANS64.TRYWAIT P3, [R13+URZ+0x342c8], R16 ;  /* 0x0342c8100d0075a7 */ /* 0x0004e6000806017f */
[----:B---3--:R-:W-:Y:S05]  /*f1d0*/  @!P3 NANOSLEEP.SYNCS 0x989680 ;  /* 0x009896800000b95d */ /* 0x008fea0003900000 */
[----:B------:R-:W3:Y:S02]  /*f1e0*/  @!P3 SYNCS.PHASECHK.TRANS64 P3, [R13+URZ+0x342c8], R16 ;  /* 0x0342c8100d00b5a7 */ /* 0x000ee4000806007f */
[----:B---3--:R-:W-:Y:S05]  /*f1f0*/  @!P3 BRA `(.L_x_1735) ;  /* 0xfffffffc00ecb947 */ /* 0x008fea000383ffff */
[----:B------:R-:W-:Y:S05]  /*f200*/  BRA `(.L_x_1932) ;  /* 0xffffff7c00007947 */ /* 0x000fea000383ffff */
.L_x_1740:
[----:B--2---:R-:W-:-:S04]  /*f210*/  IMAD.U32 R14, RZ, RZ, UR48 ;  /* 0x00000030ff0e7e24 */ /* 0x004fc8000f8e00ff */
[----:B------:R2:W3:Y:S03]  /*f220*/  SYNCS.PHASECHK.TRANS64.TRYWAIT P3, [R14+URZ+0x342b0], R13 ;  /* 0x0342b00d0e0075a7 */ /* 0x0004e6000806017f */
[----:B---3--:R-:W-:Y:S05]  /*f230*/  @!P3 NANOSLEEP.SYNCS 0x989680 ;  /* 0x009896800000b95d */ /* 0x008fea0003900000 */
[----:B------:R-:W3:Y:S02]  /*f240*/  @!P3 SYNCS.PHASECHK.TRANS64 P3, [R14+URZ+0x342b0], R13 ;  /* 0x0342b00d0e00b5a7 */ /* 0x000ee4000806007f */
[----:B---3--:R-:W-:Y:S05]  /*f250*/  @!P3 BRA `(.L_x_1740) ;  /* 0xfffffffc00ecb947 */ /* 0x008fea000383ffff */
[----:B------:R-:W-:Y:S05]  /*f260*/  BRA `(.L_x_1933) ;  /* 0xffffff8000507947 */ /* 0x000fea000383ffff */
.L_x_1745:
[----:B--2---:R-:W-:-:S04]  /*f270*/  IMAD.U32 R14, RZ, RZ, UR48 ;  /* 0x00000030ff0e7e24 */ /* 0x004fc8000f8e00ff */
[----:B------:R2:W3:Y:S03]  /*f280*/  SYNCS.PHASECHK.TRANS64.TRYWAIT P3, [R14+URZ+0x342b8], R13 ;  /* 0x0342b80d0e0075a7 */ /* 0x0004e6000806017f */
[----:B---3--:R-:W-:Y:S05]  /*f290*/  @!P3 NANOSLEEP.SYNCS 0x989680 ;  /* 0x009896800000b95d */ /* 0x008fea0003900000 */
[----:B------:R-:W3:Y:S02]  /*f2a0*/  @!P3 SYNCS.PHASECHK.TRANS64 P3, [R14+URZ+0x342b8], R13 ;  /* 0x0342b80d0e00b5a7 */ /* 0x000ee4000806007f */
[----:B---3--:R-:W-:Y:S05]  /*f2b0*/  @!P3 BRA `(.L_x_1745) ;  /* 0xfffffffc00ecb947 */ /* 0x008fea000383ffff */
[----:B------:R-:W-:Y:S05]  /*f2c0*/  BRA `(.L_x_1934) ;  /* 0xffffff8400987947 */ /* 0x000fea000383ffff */
.L_x_1750:
[----:B--2---:R-:W-:-:S04]  /*f2d0*/  IMAD.U32 R14, RZ, RZ, UR48 ;  /* 0x00000030ff0e7e24 */ /* 0x004fc8000f8e00ff */
[----:B------:R2:W3:Y:S03]  /*f2e0*/  SYNCS.PHASECHK.TRANS64.TRYWAIT P3, [R14+URZ+0x342c0], R13 ;  /* 0x0342c00d0e0075a7 */ /* 0x0004e6000806017f */
[----:B---3--:R-:W-:Y:S05]  /*f2f0*/  @!P3 NANOSLEEP.SYNCS 0x989680 ;  /* 0x009896800000b95d */ /* 0x008fea0003900000 */
[----:B------:R-:W3:Y:S02]  /*f300*/  @!P3 SYNCS.PHASECHK.TRANS64 P3, [R14+URZ+0x342c0], R13 ;  /* 0x0342c00d0e00b5a7 */ /* 0x000ee4000806007f */
[----:B---3--:R-:W-:Y:S05]  /*f310*/  @!P3 BRA `(.L_x_1750) ;  /* 0xfffffffc00ecb947 */ /* 0x008fea000383ffff */
[----:B------:R-:W-:Y:S05]  /*f320*/  BRA `(.L_x_1935) ;  /* 0xffffff8800d87947 */ /* 0x000fea000383ffff */
.L_x_1755:
[----:B--2---:R-:W-:-:S04]  /*f330*/  MOV R14, UR48 ;  /* 0x00000030000e7c02 */ /* 0x004fc80008000f00 */
[----:B------:R2:W3:Y:S03]  /*f340*/  SYNCS.PHASECHK.TRANS64.TRYWAIT P3, [R14+URZ+0x342c8], R13 ;  /* 0x0342c80d0e0075a7 */ /* 0x0004e6000806017f */
[----:B---3--:R-:W-:Y:S05]  /*f350*/  @!P3 NANOSLEEP.SYNCS 0x989680 ;  /* 0x009896800000b95d */ /* 0x008fea0003900000 */
[----:B------:R-:W3:Y:S02]  /*f360*/  @!P3 SYNCS.PHASECHK.TRANS64 P3, [R14+URZ+0x342c8], R13 ;  /* 0x0342c80d0e00b5a7 */ /* 0x000ee4000806007f */
[----:B---3--:R-:W-:Y:S05]  /*f370*/  @!P3 BRA `(.L_x_1755) ;  /* 0xfffffffc00ecb947 */ /* 0x008fea000383ffff */
[----:B------:R-:W-:Y:S05]  /*f380*/  BRA `(.L_x_1936) ;  /* 0xffffff9000187947 */ /* 0x000fea000383ffff */
.L_x_1760:
[----:B--2---:R-:W-:-:S04]  /*f390*/  IMAD.U32 R3, RZ, RZ, UR4 ;  /* 0x00000004ff037e24 */ /* 0x004fc8000f8e00ff */
[----:B------:R2:W3:Y:S03]  /*f3a0*/  SYNCS.PHASECHK.TRANS64.TRYWAIT P2, [R3+URZ+0x34200], R0 ;  /* 0x03420000030075a7 */ /* 0x0004e6000804017f */
[----:B---3--:R-:W-:Y:S05]  /*f3b0*/  @!P2 NANOSLEEP.SYNCS 0x989680 ;  /* 0x009896800000a95d */ /* 0x008fea0003900000 */
[----:B------:R-:W3:Y:S02]  /*f3c0*/  @!P2 SYNCS.PHASECHK.TRANS64 P2, [R3+URZ+0x34200], R0 ;  /* 0x034200000300a5a7 */ /* 0x000ee4000804007f */
[----:B---3--:R-:W-:Y:S05]  /*f3d0*/  @!P2 BRA `(.L_x_1760) ;  /* 0xfffffffc00eca947 */ /* 0x008fea000383ffff */
[----:B------:R-:W-:Y:S05]  /*f3e0*/  BRA `(.L_x_1937) ;  /* 0xffffff9400707947 */ /* 0x000fea000383ffff */
.L_x_1764:
[----:B-1----:R-:W-:-:S04]  /*f3f0*/  IMAD.U32 R4, RZ, RZ, UR4 ;  /* 0x00000004ff047e24 */ /* 0x002fc8000f8e00ff */
[----:B------:R1:W2:Y:S03]  /*f400*/  SYNCS.PHASECHK.TRANS64.TRYWAIT P2, [R4+URZ+0x34200], R3 ;  /* 0x03420003040075a7 */ /* 0x0002a6000804017f */
[----:B--2---:R-:W-:Y:S05]  /*f410*/  @!P2 NANOSLEEP.SYNCS 0x989680 ;  /* 0x009896800000a95d */ /* 0x004fea0003900000 */
[----:B------:R-:W2:Y:S02]  /*f420*/  @!P2 SYNCS.PHASECHK.TRANS64 P2, [R4+URZ+0x34200], R3 ;  /* 0x034200030400a5a7 */ /* 0x000ea4000804007f */
[----:B--2---:R-:W-:Y:S05]  /*f430*/  @!P2 BRA `(.L_x_1764) ;  /* 0xfffffffc00eca947 */ /* 0x004fea000383ffff */
[----:B------:R-:W-:Y:S05]  /*f440*/  BRA `(.L_x_1938) ;  /* 0xffffff98000c7947 */ /* 0x000fea000383ffff */
.L_x_1782:
[----:B-1----:R-:W-:-:S04]  /*f450*/  IMAD.U32 R3, RZ, RZ, UR6 ;  /* 0x00000006ff037e24 */ /* 0x002fc8000f8e00ff */
[----:B------:R1:W2:Y:S03]  /*f460*/  SYNCS.PHASECHK.TRANS64.TRYWAIT P0, [R3+URZ+0x342f8], R0 ;  /* 0x0342f800030075a7 */ /* 0x0002a6000800017f */
[----:B--2---:R-:W-:Y:S05]  /*f470*/  @!P0 NANOSLEEP.SYNCS 0x989680 ;  /* 0x009896800000895d */ /* 0x004fea0003900000 */
[----:B------:R-:W2:Y:S02]  /*f480*/  @!P0 SYNCS.PHASECHK.TRANS64 P0, [R3+URZ+0x342f8], R0 ;  /* 0x0342f800030085a7 */ /* 0x000ea4000800007f */
[----:B--2---:R-:W-:Y:S05]  /*f490*/  @!P0 BRA `(.L_x_1782) ;  /* 0xfffffffc00ec8947 */ /* 0x004fea000383ffff */
[----:B------:R-:W-:Y:S05]  /*f4a0*/  BRA `(.L_x_1939) ;  /* 0xffffffa4005c7947 */ /* 0x000fea000383ffff */
.L_x_1784:
[----:B-1----:R-:W-:-:S04]  /*f4b0*/  IMAD.U32 R6, RZ, RZ, UR7 ;  /* 0x00000007ff067e24 */ /* 0x002fc8000f8e00ff */
[----:B------:R1:W2:Y:S03]  /*f4c0*/  SYNCS.PHASECHK.TRANS64.TRYWAIT P0, [R6+URZ+0x34200], R3 ;  /* 0x03420003060075a7 */ /* 0x0002a6000800017f */
[----:B--2---:R-:W-:Y:S05]  /*f4d0*/  @!P0 NANOSLEEP.SYNCS 0x989680 ;  /* 0x009896800000895d */ /* 0x004fea0003900000 */
[----:B------:R-:W2:Y:S02]  /*f4e0*/  @!P0 SYNCS.PHASECHK.TRANS64 P0, [R6+URZ+0x34200], R3 ;  /* 0x03420003060085a7 */ /* 0x000ea4000800007f */
[----:B--2---:R-:W-:Y:S05]  /*f4f0*/  @!P0 BRA `(.L_x_1784) ;  /* 0xfffffffc00ec8947 */ /* 0x004fea000383ffff */
[----:B------:R-:W-:Y:S05]  /*f500*/  BRA `(.L_x_1940) ;  /* 0xffffffa400847947 */ /* 0x000fea000383ffff */
.L_x_1790:
[----:B-1----:R-:W-:-:S04]  /*f510*/  IMAD.U32 R4, RZ, RZ, UR6 ;  /* 0x00000006ff047e24 */ /* 0x002fc8000f8e00ff */
[----:B------:R1:W3:Y:S03]  /*f520*/  SYNCS.PHASECHK.TRANS64.TRYWAIT P1, [R4+URZ+0x342d0], R3 ;  /* 0x0342d003040075a7 */ /* 0x0002e6000802017f */
[----:B---3--:R-:W-:Y:S05]  /*f530*/  @!P1 NANOSLEEP.SYNCS 0x989680 ;  /* 0x009896800000995d */ /* 0x008fea0003900000 */
[----:B------:R-:W3:Y:S02]  /*f540*/  @!P1 SYNCS.PHASECHK.TRANS64 P1, [R4+URZ+0x342d0], R3 ;  /* 0x0342d003040095a7 */ /* 0x000ee4000802007f */
[----:B---3--:R-:W-:Y:S05]  /*f550*/  @!P1 BRA `(.L_x_1790) ;  /* 0xfffffffc00ec9947 */ /* 0x008fea000383ffff */
[----:B------:R-:W-:Y:S05]  /*f560*/  BRA `(.L_x_1941) ;  /* 0xffffffa800307947 */ /* 0x000fea000383ffff */
.L_x_1796:
[----:B-1-3--:R-:W-:-:S04]  /*f570*/  IMAD.U32 R4, RZ, RZ, UR6 ;  /* 0x00000006ff047e24 */ /* 0x00afc8000f8e00ff */
[----:B------:R1:W3:Y:S03]  /*f580*/  SYNCS.PHASECHK.TRANS64.TRYWAIT P1, [R4+URZ+0x342d8], R3 ;  /* 0x0342d803040075a7 */ /* 0x0002e6000802017f */
[----:B---3--:R-:W-:Y:S05]  /*f590*/  @!P1 NANOSLEEP.SYNCS 0x989680 ;  /* 0x009896800000995d */ /* 0x008fea0003900000 */
[----:B------:R-:W3:Y:S02]  /*f5a0*/  @!P1 SYNCS.PHASECHK.TRANS64 P1, [R4+URZ+0x342d8], R3 ;  /* 0x0342d803040095a7 */ /* 0x000ee4000802007f */
[----:B---3--:R-:W-:Y:S05]  /*f5b0*/  @!P1 BRA `(.L_x_1796) ;  /* 0xfffffffc00ec9947 */ /* 0x008fea000383ffff */
[----:B------:R-:W-:Y:S05]  /*f5c0*/  BRA `(.L_x_1942) ;  /* 0xffffffa8006c7947 */ /* 0x000fea000383ffff */
.L_x_1802:
[----:B-1-34-:R-:W-:-:S04]  /*f5d0*/  IMAD.U32 R4, RZ, RZ, UR6 ;  /* 0x00000006ff047e24 */ /* 0x01afc8000f8e00ff */
[----:B------:R1:W3:Y:S03]  /*f5e0*/  SYNCS.PHASECHK.TRANS64.TRYWAIT P1, [R4+URZ+0x342e0], R3 ;  /* 0x0342e003040075a7 */ /* 0x0002e6000802017f */
[----:B---3--:R-:W-:Y:S05]  /*f5f0*/  @!P1 NANOSLEEP.SYNCS 0x989680 ;  /* 0x009896800000995d */ /* 0x008fea0003900000 */
[----:B------:R-:W3:Y:S02]  /*f600*/  @!P1 SYNCS.PHASECHK.TRANS64 P1, [R4+URZ+0x342e0], R3 ;  /* 0x0342e003040095a7 */ /* 0x000ee4000802007f */
[----:B---3--:R-:W-:Y:S05]  /*f610*/  @!P1 BRA `(.L_x_1802) ;  /* 0xfffffffc00ec9947 */ /* 0x008fea000383ffff */
[----:B------:R-:W-:Y:S05]  /*f620*/  BRA `(.L_x_1943) ;  /* 0xffffffa800b47947 */ /* 0x000fea000383ffff */
.L_x_1808:
[----:B-1-34-:R-:W-:-:S04]  /*f630*/  MOV R4, UR6 ;  /* 0x0000000600047c02 */ /* 0x01afc80008000f00 */
[----:B------:R1:W3:Y:S03]  /*f640*/  SYNCS.PHASECHK.TRANS64.TRYWAIT P1, [R4+URZ+0x342e8], R3 ;  /* 0x0342e803040075a7 */ /* 0x0002e6000802017f */
[----:B---3--:R-:W-:Y:S05]  /*f650*/  @!P1 NANOSLEEP.SYNCS 0x989680 ;  /* 0x009896800000995d */ /* 0x008fea0003900000 */
[----:B------:R-:W3:Y:S02]  /*f660*/  @!P1 SYNCS.PHASECHK.TRANS64 P1, [R4+URZ+0x342e8], R3 ;  /* 0x0342e803040095a7 */ /* 0x000ee4000802007f */
[----:B---3--:R-:W-:Y:S05]  /*f670*/  @!P1 BRA `(.L_x_1808) ;  /* 0xfffffffc00ec9947 */ /* 0x008fea000383ffff */
[----:B------:R-:W-:Y:S05]  /*f680*/  BRA `(.L_x_1944) ;  /* 0xffffffa800f47947 */ /* 0x000fea000383ffff */
.L_x_1814:
[----:B-1----:R-:W-:-:S04]  /*f690*/  IMAD.U32 R5, RZ, RZ, UR6 ;  /* 0x00000006ff057e24 */ /* 0x002fc8000f8e00ff */
[----:B------:R1:W3:Y:S03]  /*f6a0*/  SYNCS.PHASECHK.TRANS64.TRYWAIT P1, [R5+URZ+0x342d0], R4 ;  /* 0x0342d004050075a7 */ /* 0x0002e6000802017f */
[----:B---3--:R-:W-:Y:S05]  /*f6b0*/  @!P1 NANOSLEEP.SYNCS 0x989680 ;  /* 0x009896800000995d */ /* 0x008fea0003900000 */
[----:B------:R-:W3:Y:S02]  /*f6c0*/  @!P1 SYNCS.PHASECHK.TRANS64 P1, [R5+URZ+0x342d0], R4 ;  /* 0x0342d004050095a7 */ /* 0x000ee4000802007f */
[----:B---3--:R-:W-:Y:S05]  /*f6d0*/  @!P1 BRA `(.L_x_1814) ;  /* 0xfffffffc00ec9947 */ /* 0x008fea000383ffff */
[----:B------:R-:W-:Y:S05]  /*f6e0*/  BRA `(.L_x_1945) ;  /* 0xffffffac003c7947 */ /* 0x000fea000383ffff */
.L_x_1820:
[----:B-1-3--:R-:W-:-:S04]  /*f6f0*/  IMAD.U32 R5, RZ, RZ, UR6 ;  /* 0x00000006ff057e24 */ /* 0x00afc8000f8e00ff */
[----:B------:R1:W3:Y:S03]  /*f700*/  SYNCS.PHASECHK.TRANS64.TRYWAIT P1, [R5+URZ+0x342d8], R4 ;  /* 0x0342d804050075a7 */ /* 0x0002e6000802017f */
[----:B---3--:R-:W-:Y:S05]  /*f710*/  @!P1 NANOSLEEP.SYNCS 0x989680 ;  /* 0x009896800000995d */ /* 0x008fea0003900000 */
[----:B------:R-:W3:Y:S02]  /*f720*/  @!P1 SYNCS.PHASECHK.TRANS64 P1, [R5+URZ+0x342d8], R4 ;  /* 0x0342d804050095a7 */ /* 0x000ee4000802007f */
[----:B---3--:R-:W-:Y:S05]  /*f730*/  @!P1 BRA `(.L_x_1820) ;  /* 0xfffffffc00ec9947 */ /* 0x008fea000383ffff */
[----:B------:R-:W-:Y:S05]  /*f740*/  BRA `(.L_x_1946) ;  /* 0xffffffac00707947 */ /* 0x000fea000383ffff */
.L_x_1826:
[----:B-1-34-:R-:W-:-:S04]  /*f750*/  IMAD.U32 R5, RZ, RZ, UR6 ;  /* 0x00000006ff057e24 */ /* 0x01afc8000f8e00ff */
[----:B------:R1:W3:Y:S03]  /*f760*/  SYNCS.PHASECHK.TRANS64.TRYWAIT P1, [R5+URZ+0x342e0], R4 ;  /* 0x0342e004050075a7 */ /* 0x0002e6000802017f */
[----:B---3--:R-:W-:Y:S05]  /*f770*/  @!P1 NANOSLEEP.SYNCS 0x989680 ;  /* 0x009896800000995d */ /* 0x008fea0003900000 */
[----:B------:R-:W3:Y:S02]  /*f780*/  @!P1 SYNCS.PHASECHK.TRANS64 P1, [R5+URZ+0x342e0], R4 ;  /* 0x0342e004050095a7 */ /* 0x000ee4000802007f */
[----:B---3--:R-:W-:Y:S05]  /*f790*/  @!P1 BRA `(.L_x_1826) ;  /* 0xfffffffc00ec9947 */ /* 0x008fea000383ffff */
[----:B------:R-:W-:Y:S05]  /*f7a0*/  BRA `(.L_x_1947) ;  /* 0xffffffac00ac7947 */ /* 0x000fea000383ffff */
.L_x_1832:
[----:B-1-34-:R-:W-:-:S04]  /*f7b0*/  IMAD.U32 R5, RZ, RZ, UR6 ;  /* 0x00000006ff057e24 */ /* 0x01afc8000f8e00ff */
[----:B------:R1:W3:Y:S03]  /*f7c0*/  SYNCS.PHASECHK.TRANS64.TRYWAIT P1, [R5+URZ+0x342e8], R4 ;  /* 0x0342e804050075a7 */ /* 0x0002e6000802017f */
[----:B---3--:R-:W-:Y:S05]  /*f7d0*/  @!P1 NANOSLEEP.SYNCS 0x989680 ;  /* 0x009896800000995d */ /* 0x008fea0003900000 */
[----:B------:R-:W3:Y:S02]  /*f7e0*/  @!P1 SYNCS.PHASECHK.TRANS64 P1, [R5+URZ+0x342e8], R4 ;  /* 0x0342e804050095a7 */ /* 0x000ee4000802007f */
[----:B---3--:R-:W-:Y:S05]  /*f7f0*/  @!P1 BRA `(.L_x_1832) ;  /* 0xfffffffc00ec9947 */ /* 0x008fea000383ffff */
[----:B------:R-:W-:Y:S05]  /*f800*/  BRA `(.L_x_1948) ;  /* 0xffffffac00dc7947 */ /* 0x000fea000383ffff */
.L_x_1847:
[----:B-1----:R-:W-:-:S04]  /*f810*/  IMAD.U32 R0, RZ, RZ, UR6 ;  /* 0x00000006ff007e24 */ /* 0x002fc8000f8e00ff */
[----:B------:R1:W2:Y:S03]  /*f820*/  SYNCS.PHASECHK.TRANS64.TRYWAIT P0, [R0+URZ+0x342d0], R3 ;  /* 0x0342d003000075a7 */ /* 0x0002a6000800017f */
[----:B--2---:R-:W-:Y:S05]  /*f830*/  @!P0 NANOSLEEP.SYNCS 0x989680 ;  /* 0x009896800000895d */ /* 0x004fea0003900000 */
[----:B------:R-:W2:Y:S02]  /*f840*/  @!P0 SYNCS.PHASECHK.TRANS64 P0, [R0+URZ+0x342d0], R3 ;  /* 0x0342d003000085a7 */ /* 0x000ea4000800007f */
[----:B--2---:R-:W-:Y:S05]  /*f850*/  @!P0 BRA `(.L_x_1847) ;  /* 0xfffffffc00ec8947 */ /* 0x004fea000383ffff */
[----:B------:R-:W-:Y:S05]  /*f860*/  BRA `(.L_x_1949) ;  /* 0xffffffb400607947 */ /* 0x000fea000383ffff */
.L_x_1849:
[----:B-1----:R-:W-:-:S04]  /*f870*/  IMAD.U32 R0, RZ, RZ, UR6 ;  /* 0x00000006ff007e24 */ /* 0x002fc8000f8e00ff */
[----:B------:R1:W2:Y:S03]  /*f880*/  SYNCS.PHASECHK.TRANS64.TRYWAIT P0, [R0+URZ+0x342d8], R3 ;  /* 0x0342d803000075a7 */ /* 0x0002a6000800017f */
[----:B--2---:R-:W-:Y:S05]  /*f890*/  @!P0 NANOSLEEP.SYNCS 0x989680 ;  /* 0x009896800000895d */ /* 0x004fea0003900000 */
[----:B------:R-:W2:Y:S02]  /*f8a0*/  @!P0 SYNCS.PHASECHK.TRANS64 P0, [R0+URZ+0x342d8], R3 ;  /* 0x0342d803000085a7 */ /* 0x000ea4000800007f */
[----:B--2---:R-:W-:Y:S05]  /*f8b0*/  @!P0 BRA `(.L_x_1849) ;  /* 0xfffffffc00ec8947 */ /* 0x004fea000383ffff */
[----:B------:R-:W-:Y:S05]  /*f8c0*/  BRA `(.L_x_1950) ;  /* 0xffffffb400587947 */ /* 0x000fea000383ffff */
.L_x_1851:
[----:B-1----:R-:W-:-:S04]  /*f8d0*/  IMAD.U32 R0, RZ, RZ, UR6 ;  /* 0x00000006ff007e24 */ /* 0x002fc8000f8e00ff */
[----:B------:R1:W2:Y:S03]  /*f8e0*/  SYNCS.PHASECHK.TRANS64.TRYWAIT P0, [R0+URZ+0x342e0], R3 ;  /* 0x0342e003000075a7 */ /* 0x0002a6000800017f */
[----:B--2---:R-:W-:Y:S05]  /*f8f0*/  @!P0 NANOSLEEP.SYNCS 0x989680 ;  /* 0x009896800000895d */ /* 0x004fea0003900000 */
[----:B------:R-:W2:Y:S02]  /*f900*/  @!P0 SYNCS.PHASECHK.TRANS64 P0, [R0+URZ+0x342e0], R3 ;  /* 0x0342e003000085a7 */ /* 0x000ea4000800007f */
[----:B--2---:R-:W-:Y:S05]  /*f910*/  @!P0 BRA `(.L_x_1851) ;  /* 0xfffffffc00ec8947 */ /* 0x004fea000383ffff */
[----:B------:R-:W-:Y:S05]  /*f920*/  BRA `(.L_x_1951) ;  /* 0xffffffb400507947 */ /* 0x000fea000383ffff */
.L_x_1863:
[----:B------:R-:W-:Y:S01]  /*f930*/  BSSY B1, `(.L_x_1952) ;  /* 0x0000006000017945 */ /* 0x000fe20003800000 */
[----:B------:R-:W-:-:S07]  /*f940*/  MOV R15, 0xffffffff ;  /* 0xffffffff000f7802 */ /* 0x000fce0000000f00 */
[----:B-----5:R-:W-:Y:S05]  /*f950*/  WARPSYNC.COLLECTIVE R15, `(.L_x_1953) ;  /* 0x000000000f0c7348 */ /* 0x020fea0003c00000 */
[----:B-----5:R-:W-:Y:S02]  /*f960*/  ELECT P6, UR62, PT ;  /* 0x00000000003e782f */ /* 0x020fe400038c0000 */
[----:B------:R-:W-:Y:S01]  /*f970*/  MOV R14, UR62 ;  /* 0x0000003e000e7c02 */ /* 0x000fe20008000f00 */
[----:B------:R-:W-:Y:S10]  /*f980*/  ENDCOLLECTIVE ;  /* 0x000000000000791b */ /* 0x000ff40003800000 */
.L_x_1953:
[----:B------:R-:W-:Y:S05]  /*f990*/  BSYNC B1 ;  /* 0x0000000000017941 */ /* 0x000fea0003800000 */
.L_x_1952:
[----:B------:R-:W-:Y:S05]  /*f9a0*/  BRA `(.L_x_1954) ;  /* 0xffffffc000447947 */ /* 0x000fea000383ffff */
.L_x_1866:
[----:B-1----:R1:W3:Y:S02]  /*f9b0*/  SYNCS.PHASECHK.TRANS64.TRYWAIT P0, [R9+URZ+0x34298], R6 ;  /* 0x03429806090075a7 */ /* 0x0022e4000800017f */
[----:B---3--:R-:W-:Y:S05]  /*f9c0*/  @!P0 NANOSLEEP.SYNCS 0x989680 ;  /* 0x009896800000895d */ /* 0x008fea0003900000 */
[----:B------:R-:W3:Y:S02]  /*f9d0*/  @!P0 SYNCS.PHASECHK.TRANS64 P0, [R9+URZ+0x34298], R6 ;  /* 0x03429806090085a7 */ /* 0x000ee4000800007f */
[----:B---3--:R-:W-:Y:S05]  /*f9e0*/  @!P0 BRA `(.L_x_1866) ;  /* 0xfffffffc00f08947 */ /* 0x008fea000383ffff */
[----:B------:R-:W-:Y:S05]  /*f9f0*/  BRA `(.L_x_1955) ;  /* 0xffffffc0007c7947 */ /* 0x000fea000383ffff */
.L_x_1871:
[----:B-1----:R1:W2:Y:S02]  /*fa00*/  SYNCS.PHASECHK.TRANS64.TRYWAIT P0, [R8+URZ+0x34200], R5 ;  /* 0x03420005080075a7 */ /* 0x0022a4000800017f */
[----:B--2---:R-:W-:Y:S05]  /*fa10*/  @!P0 NANOSLEEP.SYNCS 0x989680 ;  /* 0x009896800000895d */ /* 0x004fea0003900000 */
[----:B------:R-:W2:Y:S02]  /*fa20*/  @!P0 SYNCS.PHASECHK.TRANS64 P0, [R8+URZ+0x34200], R5 ;  /* 0x03420005080085a7 */ /* 0x000ea4000800007f */
[----:B--2---:R-:W-:Y:S05]  /*fa30*/  @!P0 BRA `(.L_x_1871) ;  /* 0xfffffffc00f08947 */ /* 0x004fea000383ffff */
[----:B------:R-:W-:Y:S05]  /*fa40*/  BRA `(.L_x_1956) ;  /* 0xffffffc400707947 */ /* 0x000fea000383ffff */
.L_x_1874:
[----:B------:R-:W-:Y:S01]  /*fa50*/  BSSY B1, `(.L_x_1957) ;  /* 0x0000006000017945 */ /* 0x000fe20003800000 */
[----:B------:R-:W-:-:S07]  /*fa60*/  IMAD.MOV.U32 R15, RZ, RZ, -0x1 ;  /* 0xffffffffff0f7424 */ /* 0x000fce00078e00ff */
[----:B-1---5:R-:W-:Y:S05]  /*fa70*/  WARPSYNC.COLLECTIVE R15, `(.L_x_1958) ;  /* 0x000000000f0c7348 */ /* 0x022fea0003c00000 */
[----:B------:R-:W-:Y:S02]  /*fa80*/  ELECT P6, UR62, PT ;  /* 0x00000000003e782f */ /* 0x000fe400038c0000 */
[----:B------:R-:W-:Y:S01]  /*fa90*/  MOV R14, UR62 ;  /* 0x0000003e000e7c02 */ /* 0x000fe20008000f00 */
[----:B-1---5:R-:W-:Y:S10]  /*faa0*/  ENDCOLLECTIVE ;  /* 0x000000000000791b */ /* 0x022ff40003800000 */
.L_x_1958:
[----:B------:R-:W-:Y:S05]  /*fab0*/  BSYNC B1 ;  /* 0x0000000000017941 */ /* 0x000fea0003800000 */
.L_x_1957:
[----:B------:R-:W-:Y:S05]  /*fac0*/  BRA `(.L_x_1959) ;  /* 0xffffffc400b87947 */ /* 0x000fea000383ffff */
.L_x_1877:
[----:B------:R-:W-:Y:S01]  /*fad0*/  BSSY B1, `(.L_x_1960) ;  /* 0x0000005000017945 */ /* 0x000fe20003800000 */
[----:B------:R-:W-:-:S07]  /*fae0*/  IMAD.MOV.U32 R15, RZ, RZ, -0x1 ;  /* 0xffffffffff0f7424 */ /* 0x000fce00078e00ff */
[----:B-12--5:R-:W-:Y:S05]  /*faf0*/  WARPSYNC.COLLECTIVE R15, `(.L_x_1961) ;  /* 0x000000000f087348 */ /* 0x026fea0003c00000 */
[----:B------:R-:W-:Y:S01]  /*fb00*/  NOP ;  /* 0x0000000000007918 */ /* 0x000fe20000000000 */
[----:B-12--5:R-:W-:Y:S01]  /*fb10*/  ENDCOLLECTIVE ;  /* 0x000000000000791b */ /* 0x026fe20003800000 */
.L_x_1961:
[----:B------:R-:W-:Y:S05]  /*fb20*/  BSYNC B1 ;  /* 0x0000000000017941 */ /* 0x000fea0003800000 */
.L_x_1960:
[----:B------:R-:W-:-:S07]  /*fb30*/  IMAD.MOV.U32 R15, RZ, RZ, -0x1 ;  /* 0xffffffffff0f7424 */ /* 0x000fce00078e00ff */
[----:B------:R-:W-:Y:S05]  /*fb40*/  WARPSYNC.COLLECTIVE R15, `(.L_x_1962) ;  /* 0x000000000f0c7348 */ /* 0x000fea0003c00000 */
[----:B------:R-:W-:Y:S02]  /*fb50*/  ELECT P6, UR62, PT ;  /* 0x00000000003e782f */ /* 0x000fe400038c0000 */
[----:B------:R-:W-:Y:S01]  /*fb60*/  MOV R14, UR62 ;  /* 0x0000003e000e7c02 */ /* 0x000fe20008000f00 */
[----:B------:R-:W-:Y:S10]  /*fb70*/  ENDCOLLECTIVE ;  /* 0x000000000000791b */ /* 0x000ff40003800000 */
.L_x_1962:
[----:B------:R-:W-:Y:S05]  /*fb80*/  BRA `(.L_x_1963) ;  /* 0xffffffc800e07947 */ /* 0x000fea000383ffff */
.L_x_1880:
[----:B------:R-:W-:Y:S01]  /*fb90*/  BSSY B0, `(.L_x_1964) ;  /* 0x0000006000007945 */ /* 0x000fe20003800000 */
[----:B------:R-:W-:-:S07]  /*fba0*/  IMAD.MOV.U32 R15, RZ, RZ, -0x1 ;  /* 0xffffffffff0f7424 */ /* 0x000fce00078e00ff */
[----:B-1---5:R-:W-:Y:S05]  /*fbb0*/  WARPSYNC.COLLECTIVE R15, `(.L_x_1965) ;  /* 0x000000000f0c7348 */ /* 0x022fea0003c00000 */
[----:B-----5:R-:W-:Y:S02]  /*fbc0*/  ELECT P6, UR62, PT ;  /* 0x00000000003e782f */ /* 0x020fe400038c0000 */
[----:B------:R-:W-:Y:S01]  /*fbd0*/  MOV R14, UR62 ;  /* 0x0000003e000e7c02 */ /* 0x000fe20008000f00 */
[----:B-1----:R-:W-:Y:S10]  /*fbe0*/  ENDCOLLECTIVE ;  /* 0x000000000000791b */ /* 0x002ff40003800000 */
.L_x_1965:
[----:B------:R-:W-:Y:S05]  /*fbf0*/  BSYNC B0 ;  /* 0x0000000000007941 */ /* 0x000fea0003800000 */
.L_x_1964:
[----:B------:R-:W-:Y:S05]  /*fc00*/  BRA `(.L_x_1966) ;  /* 0xffffffcc00307947 */ /* 0x000fea000383ffff */
.L_x_1884:
[----:B-1----:R1:W2:Y:S02]  /*fc10*/  SYNCS.PHASECHK.TRANS64.TRYWAIT P0, [R7+URZ], R4 ;  /* 0x00000004070075a7 */ /* 0x0022a4000800017f */
[----:B--2---:R-:W-:Y:S05]  /*fc20*/  @!P0 NANOSLEEP.SYNCS 0x989680 ;  /* 0x009896800000895d */ /* 0x004fea0003900000 */
[----:B------:R-:W2:Y:S02]  /*fc30*/  @!P0 SYNCS.PHASECHK.TRANS64 P0, [R7+URZ], R4 ;  /* 0x00000004070085a7 */ /* 0x000ea4000800007f */
[----:B--2---:R-:W-:Y:S05]  /*fc40*/  @!P0 BRA `(.L_x_1884) ;  /* 0xfffffffc00f08947 */ /* 0x004fea000383ffff */
[----:B------:R-:W-:Y:S05]  /*fc50*/  BRA `(.L_x_1967) ;  /* 0xffffffcc006c7947 */ /* 0x000fea000383ffff */
.L_x_1885:
[----:B--2---:R2:W3:Y:S02]  /*fc60*/  SYNCS.PHASECHK.TRANS64.TRYWAIT P0, [R6+URZ], R3 ;  /* 0x00000003060075a7 */ /* 0x0044e4000800017f */
[----:B---3--:R-:W-:Y:S05]  /*fc70*/  @!P0 NANOSLEEP.SYNCS 0x989680 ;  /* 0x009896800000895d */ /* 0x008fea0003900000 */
[----:B------:R-:W3:Y:S02]  /*fc80*/  @!P0 SYNCS.PHASECHK.TRANS64 P0, [R6+URZ], R3 ;  /* 0x00000003060085a7 */ /* 0x000ee4000800007f */
[----:B---3--:R-:W-:Y:S05]  /*fc90*/  @!P0 BRA `(.L_x_1885) ;  /* 0xfffffffc00f08947 */ /* 0x008fea000383ffff */
[----:B------:R-:W-:Y:S05]  /*fca0*/  BRA `(.L_x_1968) ;  /* 0xffffffcc00747947 */ /* 0x000fea000383ffff */
.L_x_1903:
[----:B-1----:R1:W2:Y:S02]  /*fcb0*/  SYNCS.PHASECHK.TRANS64.TRYWAIT P2, [R17+URZ+0x34240], R2 ;  /* 0x03424002110075a7 */ /* 0x0022a4000804017f */
[----:B--2---:R-:W-:Y:S05]  /*fcc0*/  @!P2 NANOSLEEP.SYNCS 0x989680 ;  /* 0x009896800000a95d */ /* 0x004fea0003900000 */
[----:B------:R-:W2:Y:S02]  /*fcd0*/  @!P2 SYNCS.PHASECHK.TRANS64 P2, [R17+URZ+0x34240], R2 ;  /* 0x034240021100a5a7 */ /* 0x000ea4000804007f */
[----:B--2---:R-:W-:Y:S05]  /*fce0*/  @!P2 BRA `(.L_x_1903) ;  /* 0xfffffffc00f0a947 */ /* 0x004fea000383ffff */
[----:B------:R-:W-:Y:S05]  /*fcf0*/  BRA `(.L_x_1969) ;  /* 0xffffffe800907947 */ /* 0x000fea000383ffff */
.L_x_1909:
[----:B-1----:R1:W3:Y:S02]  /*fd00*/  SYNCS.PHASECHK.TRANS64.TRYWAIT P0, [R5+URZ+0x34240], R2 ;  /* 0x03424002050075a7 */ /* 0x0022e4000800017f */
[----:B---3--:R-:W-:Y:S05]  /*fd10*/  @!P0 NANOSLEEP.SYNCS 0x989680 ;  /* 0x009896800000895d */ /* 0x008fea0003900000 */
[----:B------:R-:W3:Y:S02]  /*fd20*/  @!P0 SYNCS.PHASECHK.TRANS64 P0, [R5+URZ+0x34240], R2 ;  /* 0x03424002050085a7 */ /* 0x000ee4000800007f */
[----:B---3--:R-:W-:Y:S05]  /*fd30*/  @!P0 BRA `(.L_x_1909) ;  /* 0xfffffffc00f08947 */ /* 0x008fea000383ffff */
[----:B------:R-:W-:Y:S05]  /*fd40*/  BRA `(.L_x_1970) ;  /* 0xffffffe800f87947 */ /* 0x000fea000383ffff */
.L_x_1911:
[----:B-1----:R1:W3:Y:S02]  /*fd50*/  SYNCS.PHASECHK.TRANS64.TRYWAIT P0, [R7+URZ+0x34240], R0 ;  /* 0x03424000070075a7 */ /* 0x0022e4000800017f */
[----:B---3--:R-:W-:Y:S05]  /*fd60*/  @!P0 NANOSLEEP.SYNCS 0x989680 ;  /* 0x009896800000895d */ /* 0x008fea0003900000 */
[----:B------:R-:W3:Y:S02]  /*fd70*/  @!P0 SYNCS.PHASECHK.TRANS64 P0, [R7+URZ+0x34240], R0 ;  /* 0x03424000070085a7 */ /* 0x000ee4000800007f */
[----:B---3--:R-:W-:Y:S05]  /*fd80*/  @!P0 BRA `(.L_x_1911) ;  /* 0xfffffffc00f08947 */ /* 0x008fea000383ffff */
[----:B------:R-:W-:Y:S05]  /*fd90*/  BRA `(.L_x_1971) ;  /* 0xffffffec00107947 */ /* 0x000fea000383ffff */
.L_x_1913:
[----:B-1----:R1:W3:Y:S02]  /*fda0*/  SYNCS.PHASECHK.TRANS64.TRYWAIT P0, [R7+URZ+0x34240], R0 ;  /* 0x03424000070075a7 */ /* 0x0022e4000800017f */
[----:B---3--:R-:W-:Y:S05]  /*fdb0*/  @!P0 NANOSLEEP.SYNCS 0x989680 ;  /* 0x009896800000895d */ /* 0x008fea0003900000 */
[----:B------:R-:W3:Y:S02]  /*fdc0*/  @!P0 SYNCS.PHASECHK.TRANS64 P0, [R7+URZ+0x34240], R0 ;  /* 0x03424000070085a7 */ /* 0x000ee4000800007f */
[----:B---3--:R-:W-:Y:S05]  /*fdd0*/  @!P0 BRA `(.L_x_1913) ;  /* 0xfffffffc00f08947 */ /* 0x008fea000383ffff */
[----:B------:R-:W-:Y:S05]  /*fde0*/  BRA `(.L_x_1972) ;  /* 0xffffffec00287947 */ /* 0x000fea000383ffff */
.L_x_1915:
[----:B-1----:R1:W3:Y:S02]  /*fdf0*/  SYNCS.PHASECHK.TRANS64.TRYWAIT P0, [R7+URZ+0x34240], R0 ;  /* 0x03424000070075a7 */ /* 0x0022e4000800017f */
[----:B---3--:R-:W-:Y:S05]  /*fe00*/  @!P0 NANOSLEEP.SYNCS 0x989680 ;  /* 0x009896800000895d */ /* 0x008fea0003900000 */
[----:B------:R-:W3:Y:S02]  /*fe10*/  @!P0 SYNCS.PHASECHK.TRANS64 P0, [R7+URZ+0x34240], R0 ;  /* 0x03424000070085a7 */ /* 0x000ee4000800007f */
[----:B---3--:R-:W-:Y:S05]  /*fe20*/  @!P0 BRA `(.L_x_1915) ;  /* 0xfffffffc00f08947 */ /* 0x008fea000383ffff */
[----:B------:R-:W-:Y:S05]  /*fe30*/  BRA `(.L_x_1973) ;  /* 0xffffffec00407947 */ /* 0x000fea000383ffff */
.L_x_1917:
[----:B-1----:R1:W3:Y:S02]  /*fe40*/  SYNCS.PHASECHK.TRANS64.TRYWAIT P0, [R7+URZ+0x34240], R0 ;  /* 0x03424000070075a7 */ /* 0x0022e4000800017f */
[----:B---3--:R-:W-:Y:S05]  /*fe50*/  @!P0 NANOSLEEP.SYNCS 0x989680 ;  /* 0x009896800000895d */ /* 0x008fea0003900000 */
[----:B------:R-:W3:Y:S02]  /*fe60*/  @!P0 SYNCS.PHASECHK.TRANS64 P0, [R7+URZ+0x34240], R0 ;  /* 0x03424000070085a7 */ /* 0x000ee4000800007f */
[----:B---3--:R-:W-:Y:S05]  /*fe70*/  @!P0 BRA `(.L_x_1917) ;  /* 0xfffffffc00f08947 */ /* 0x008fea000383ffff */
[----:B------:R-:W-:Y:S05]  /*fe80*/  BRA `(.L_x_1974) ;  /* 0xffffffec00587947 */ /* 0x000fea000383ffff */
.L_x_1919:
[----:B-1----:R1:W3:Y:S02]  /*fe90*/  SYNCS.PHASECHK.TRANS64.TRYWAIT P0, [R7+URZ+0x34240], R0 ;  /* 0x03424000070075a7 */ /* 0x0022e4000800017f */
[----:B---3--:R-:W-:Y:S05]  /*fea0*/  @!P0 NANOSLEEP.SYNCS 0x989680 ;  /* 0x009896800000895d */ /* 0x008fea0003900000 */
[----:B------:R-:W3:Y:S02]  /*feb0*/  @!P0 SYNCS.PHASECHK.TRANS64 P0, [R7+URZ+0x34240], R0 ;  /* 0x03424000070085a7 */ /* 0x000ee4000800007f */
[----:B---3--:R-:W-:Y:S05]  /*fec0*/  @!P0 BRA `(.L_x_1919) ;  /* 0xfffffffc00f08947 */ /* 0x008fea000383ffff */
[----:B------:R-:W-:Y:S05]  /*fed0*/  BRA `(.L_x_1975) ;  /* 0xffffffec00707947 */ /* 0x000fea000383ffff */
.L_x_1921:
[----:B-1----:R1:W3:Y:S02]  /*fee0*/  SYNCS.PHASECHK.TRANS64.TRYWAIT P0, [R7+URZ+0x34240], R0 ;  /* 0x03424000070075a7 */ /* 0x0022e4000800017f */
[----:B---3--:R-:W-:Y:S05]  /*fef0*/  @!P0 NANOSLEEP.SYNCS 0x989680 ;  /* 0x009896800000895d */ /* 0x008fea0003900000 */
[----:B------:R-:W3:Y:S02]  /*ff00*/  @!P0 SYNCS.PHASECHK.TRANS64 P0, [R7+URZ+0x34240], R0 ;  /* 0x03424000070085a7 */ /* 0x000ee4000800007f */
[----:B---3--:R-:W-:Y:S05]  /*ff10*/  @!P0 BRA `(.L_x_1921) ;  /* 0xfffffffc00f08947 */ /* 0x008fea000383ffff */
[----:B------:R-:W-:Y:S05]  /*ff20*/  BRA `(.L_x_1976) ;  /* 0xffffffec00887947 */ /* 0x000fea000383ffff */
        .weak           $__internal_5_$__cuda_sm20_div_u64
        .type           $__internal_5_$__cuda_sm20_div_u64,@function
        .size           $__internal_5_$__cuda_sm20_div_u64,(.L_x_1900 - $__internal_5_$__cuda_sm20_div_u64)
$__internal_5_$__cuda_sm20_div_u64:
        /* <DEDUP_REMOVED lines=63> */
[----:B------:R-:W-:Y:S06]  /*10320*/  RET.REL.NODEC R2 `(_ZN7cutlass13device_kernelINS_4gemm6kernel13GemmUniversalINS1_17GroupProblemShapeIN4cute5tupleIJiiiEEEEENS1_10collective13CollectiveMmaINS1_39MainloopSm90ArrayTmaGmmaWarpSpecializedILi3ENS6_IJNS5_1CILi1EEENSC_ILi2EEESD_EEENS1_40KernelPtrArrayTmaWarpSpecializedPingpongEEENS6_IJNSC_ILi128EEESI_SI_EEENS_6half_tEPNS6_IJlSD_NSC_ILi0EEEEEESK_PNS6_IJSD_lSL_EEENS5_8TiledMMAINS5_8MMA_AtomIJNS5_4SM904GMMA26MMA_64x128x16_F32F16F16_SSILNST_5MajorE0ELSV_1ELNST_7ScaleInE1ELSW_1EEEEEENS5_6LayoutINS6_IJSD_SD_SD_EEENS6_IJSL_SL_SL_EEEEENS6_IJNS5_10UnderscoreES13_S13_EEEEENS5_23SM90_TMA_LOAD_MULTICASTENS5_14ComposedLayoutINS5_7SwizzleILi3ELi4ELi3EEENS5_18smem_ptr_flag_bitsILi16EEENSZ_INS6_IJNSC_ILi8EEENSC_ILi64EEEEEENS6_IJS1D_SD_EEEEEEEvNS5_8identityENS5_13SM90_TMA_LOADENS17_IS19_S1B_NSZ_INS6_IJS1D_S1C_EEENS6_IJSD_S1D_EEEEEEEvS1I_EENS_8epilogue10collective18CollectiveEpilogueINS1P_30Sm90PtrArrayTmaWarpSpecializedILi4ELi2ELi16ELb1ELb0ELi2EEEJSJ_NS6_IJS1D_NSC_ILi32EEEEEESK_SN_SK_SN_NS1P_6fusion15FusionCallbacksIS1T_NS1W_17LinearCombinationISK_fSK_fLNS_15FloatRoundStyleE2EEESJ_S1V_JEEES1J_NS17_INS18_ILi2ELi4ELi3EEES1B_NSZ_INS6_IJS1C_S1U_EEENS6_IJS1U_SD_EEEEEEENS5_17SM75_U32x4_LDSM_NENS5_14SM90_TMA_STOREES26_NS5_17SM90_U32x4_STSM_NENS5_9Copy_AtomIJS29_SK_EEEvEEEvvEEEEvNT_6ParamsE) ;  /* 0xfffffefc02347950 */ /* 0x000fec0003c3ffff */
.L_x_1900:
        /* <DEDUP_REMOVED lines=69> */
[----:B------:R-:W-:Y:S11]  /*10780*/  RET.REL.NODEC R2 `(_ZN7cutlass13device_kernelINS_4gemm6kernel13GemmUniversalINS1_17GroupProblemShapeIN4cute5tupleIJiiiEEEEENS1_10collective13CollectiveMmaINS1_39MainloopSm90ArrayTmaGmmaWarpSpecializedILi3ENS6_IJNS5_1CILi1EEENSC_ILi2EEESD_EEENS1_40KernelPtrArrayTmaWarpSpecializedPingpongEEENS6_IJNSC_ILi128EEESI_SI_EEENS_6half_tEPNS6_IJlSD_NSC_ILi0EEEEEESK_PNS6_IJSD_lSL_EEENS5_8TiledMMAINS5_8MMA_AtomIJNS5_4SM904GMMA26MMA_64x128x16_F32F16F16_SSILNST_5MajorE0ELSV_1ELNST_7ScaleInE1ELSW_1EEEEEENS5_6LayoutINS6_IJSD_SD_SD_EEENS6_IJSL_SL_SL_EEEEENS6_IJNS5_10UnderscoreES13_S13_EEEEENS5_23SM90_TMA_LOAD_MULTICASTENS5_14ComposedLayoutINS5_7SwizzleILi3ELi4ELi3EEENS5_18smem_ptr_flag_bitsILi16EEENSZ_INS6_IJNSC_ILi8EEENSC_ILi64EEEEEENS6_IJS1D_SD_EEEEEEEvNS5_8identityENS5_13SM90_TMA_LOADENS17_IS19_S1B_NSZ_INS6_IJS1D_S1C_EEENS6_IJSD_S1D_EEEEEEEvS1I_EENS_8epilogue10collective18CollectiveEpilogueINS1P_30Sm90PtrArrayTmaWarpSpecializedILi4ELi2ELi16ELb1ELb0ELi2EEEJSJ_NS6_IJS1D_NSC_ILi32EEEEEESK_SN_SK_SN_NS1P_6fusion15FusionCallbacksIS1T_NS1W_17LinearCombinationISK_fSK_fLNS_15FloatRoundStyleE2EEESJ_S1V_JEEES1J_NS17_INS18_ILi2ELi4ELi3EEES1B_NSZ_INS6_IJS1C_S1U_EEENS6_IJS1U_SD_EEEEEEENS5_17SM75_U32x4_LDSM_NENS5_14SM90_TMA_STOREES26_NS5_17SM90_U32x4_STSM_NENS5_9Copy_AtomIJS29_SK_EEEvEEEvvEEEEvNT_6ParamsE) ;  /* 0xfffffef8021c7950 */ /* 0x000ff60003c3ffff */
.L_x_1977:
        /* <DEDUP_REMOVED lines=15> */
.L_x_1988:


//--------------------- .nv.global.init           --------------------------
	.section	.nv.global.init,"aw",@progbits
.nv.global.init:
	.type		$str$28,@object
	.size		$str$28,($str$29 - $str$28)
$str$28:
        /*0000*/ 	.byte	0x28, 0x61, 0x64, 0x64, 0x72, 0x65, 0x73, 0x73, 0x20, 0x26, 0x20, 0x6d, 0x61, 0x73, 0x6b, 0x29
        /*0010*/ 	.byte	0x20, 0x3d, 0x3d, 0x20, 0x30, 0x00
	.type		$str$29,@object
	.size		$str$29,(__unnamed_1 - $str$29)
$str$29:
        /*0016*/ 	.byte	0x2f, 0x74, 0x6d, 0x70, 0x2f, 0x74, 0x65, 0x5f, 0x63, 0x6f, 0x6d, 0x70, 0x69, 0x6c, 0x65, 0x5f
        /*0026*/ 	.byte	0x73, 0x72, 0x63, 0x2f, 0x33, 0x72, 0x64, 0x70, 0x61, 0x72, 0x74, 0x79, 0x2f, 0x63, 0x75, 0x74
        /*0036*/ 	.byte	0x6c, 0x61, 0x73, 0x73, 0x2f, 0x69, 0x6e, 0x63, 0x6c, 0x75, 0x64, 0x65, 0x2f, 0x63, 0x75, 0x74
        /*0046*/ 	.byte	0x65, 0x2f, 0x70, 0x6f, 0x69, 0x6e, 0x74, 0x65, 0x72, 0x5f, 0x66, 0x6c, 0x61, 0x67, 0x67, 0x65
        /*0056*/ 	.byte	0x64, 0x2e, 0x68, 0x70, 0x70, 0x00
	.type		__unnamed_1,@object
	.size		__unnamed_1,(__unnamed_2 - __unnamed_1)
__unnamed_1:
        /*005c*/ 	.byte	0x61, 0x75, 0x74, 0x6f, 0x20, 0x63, 0x75, 0x74, 0x65, 0x3a, 0x3a, 0x61, 0x73, 0x5f, 0x70, 0x6f
        /* <DEDUP_REMOVED lines=27> */
        /*021c*/ 	.byte	0x3e, 0x3e, 0x3e, 0x3e, 0x3e, 0x5d, 0x00
	.type		__unnamed_2,@object
	.size		__unnamed_2,(.L_1 - __unnamed_2)
__unnamed_2:
        /* <DEDUP_REMOVED lines=28> */
        /*03e3*/ 	.byte	0x32, 0x30, 0x34, 0x38, 0x3e, 0x3e, 0x3e, 0x3e, 0x3e, 0x5d, 0x00
.L_1:


//--------------------- .nv.shared._ZN3cub17CUB_300001_SM_9006detail11EmptyKernelIvEEvv --------------------------
	.section	.nv.shared._ZN3cub17CUB_300001_SM_9006detail11EmptyKernelIvEEvv,"aw",@nobits
	.sectionflags	@""
	.align	16
	.zero		1024


//--------------------- .nv.shared.reserved.0     --------------------------
	.section	.nv.shared.reserved.0,"aw",@nobits
	.weak		__nv_reservedSMEM_offset_0_alias
	.size		__nv_reservedSMEM_offset_0_alias, 0, 0
	.other		__nv_reservedSMEM_offset_0_alias,@"STO_CUDA_RESERVED_SHARED STV_DEFAULT"
__nv_reservedSMEM_offset_0_alias:
	.zero		0


//--------------------- .nv.global                --------------------------
	.section	.nv.global,"aw",@nobits
.nv.global:
	.type		_ZN54_INTERNAL_0f971116_23_cutlass_grouped_gemm_cu_1f7943154cute7productE,@object
	.size		_ZN54_INTERNAL_0f971116_23_cutlass_grouped_gemm_cu_1f7943154cute7productE,(_ZN54_INTERNAL_0f971116_23_cutlass_grouped_gemm_cu_1f7943154cuda3std3__456_GLOBAL__N__0f971116_23_cutlass_grouped_gemm_cu_1f7943156ignoreE - _ZN54_INTERNAL_0f971116_23_cutlass_grouped_gemm_cu_1f7943154cute7productE)
_ZN54_INTERNAL_0f971116_23_cutlass_grouped_gemm_cu_1f7943154cute7productE:
	.zero		1
	.type		_ZN54_INTERNAL_0f971116_23_cutlass_grouped_gemm_cu_1f7943154cuda3std3__456_GLOBAL__N__0f971116_23_cutlass_grouped_gemm_cu_1f7943156ignoreE,@object
	.size		_ZN54_INTERNAL_0f971116_23_cutlass_grouped_gemm_cu_1f7943154cuda3std3__456_GLOBAL__N__0f971116_23_cutlass_grouped_gemm_cu_1f7943156ignoreE,(_ZN54_INTERNAL_0f971116_23_cutlass_grouped_gemm_cu_1f7943154cuda3std6ranges3__45__cpo4dataE - _ZN54_INTERNAL_0f971116_23_cutlass_grouped_gemm_cu_1f7943154cuda3std3__456_GLOBAL__N__0f971116_23_cutlass_grouped_gemm_cu_1f7943156ignoreE)
_ZN54_INTERNAL_0f971116_23_cutlass_grouped_gemm_cu_1f7943154cuda3std3__456_GLOBAL__N__0f971116_23_cutlass_grouped_gemm_cu_1f7943156ignoreE:
	.zero		1
	.type		_ZN54_INTERNAL_0f971116_23_cutlass_grouped_gemm_cu_1f7943154cuda3std6ranges3__45__cpo4dataE,@object
	.size		_ZN54_INTERNAL_0f971116_23_cutlass_grouped_gemm_cu_1f7943154cuda3std6ranges3__45__cpo4dataE,(_ZN54_INTERNAL_0f971116_23_cutlass_grouped_gemm_cu_1f7943156thrust23THRUST_300001_SM_900_NS12placeholders2_3E - _ZN54_INTERNAL_0f971116_23_cutlass_grouped_gemm_cu_1f7943154cuda3std6ranges3__45__cpo4dataE)
_ZN54_INTERNAL_0f971116_23_cutlass_grouped_gemm_cu_1f7943154cuda3std6ranges3__45__cpo4dataE:
	.zero		1
	.type		_ZN54_INTERNAL_0f971116_23_cutlass_grouped_gemm_cu_1f7943156thrust23THRUST_300001_SM_900_NS12placeholders2_3E,@object
	.size		_ZN54_INTERNAL_0f971116_23_cutlass_grouped_gemm_cu_1f7943156thrust23THRUST_300001_SM_900_NS12placeholders2_3E,(_ZN54_INTERNAL_0f971116_23_cutlass_grouped_gemm_cu_1f7943154cuda3std3__45__cpo5beginE - _ZN54_INTERNAL_0f971116_23_cutlass_grouped_gemm_cu_1f7943156thrust23THRUST_300001_SM_900_NS12placeholders2_3E)
_ZN54_INTERNAL_0f971116_23_cutlass_grouped_gemm_cu_1f7943156thrust23THRUST_300001_SM_900_NS12placeholders2_3E:
	.zero		1
	.type		_ZN54_INTERNAL_0f971116_23_cutlass_grouped_gemm_cu_1f7943154cuda3std3__45__cpo5beginE,@object
	.size		_ZN54_INTERNAL_0f971116_23_cutlass_grouped_gemm_cu_1f7943154cuda3std3__45__cpo5beginE,(_ZN54_INTERNAL_0f971116_23_cutlass_grouped_gemm_cu_1f7943154cuda3std6ranges3__45__cpo5beginE - _ZN54_INTERNAL_0f971116_23_cutlass_grouped_gemm_cu_1f7943154cuda3std3__45__cpo5beginE)
_ZN54_INTERNAL_0f971116_23_cutlass_grouped_gemm_cu_1f7943154cuda3std3__45__cpo5beginE:
	.zero		1
	.type		_ZN54_INTERNAL_0f971116_23_cutlass_grouped_gemm_cu_1f7943154cuda3std6ranges3__45__cpo5beginE,@object
	.size		_ZN54_INTERNAL_0f971116_23_cutlass_grouped_gemm_cu_1f7943154cuda3std6ranges3__45__cpo5beginE,(_ZN54_INTERNAL_0f971116_23_cutlass_grouped_gemm_cu_1f7943156thrust23THRUST_300001_SM_900_NS12placeholders2_7E - _ZN54_INTERNAL_0f971116_23_cutlass_grouped_gemm_cu_1f7943154cuda3std6ranges3__45__cpo5beginE)
_ZN54_INTERNAL_0f971116_23_cutlass_grouped_gemm_cu_1f7943154cuda3std6ranges3__45__cpo5beginE:
	.zero		1
	.type		_ZN54_INTERNAL_0f971116_23_cutlass_grouped_gemm_cu_1f7943156thrust23THRUST_300001_SM_900_NS12placeholders2_7E,@object
	.size		_ZN54_INTERNAL_0f971116_23_cutlass_grouped_gemm_cu_1f7943156thrust23THRUST_300001_SM_900_NS12placeholders2_7E,(_ZN54_INTERNAL_0f971116_23_cutlass_grouped_gemm_cu_1f7943154cuda3std3__45__cpo6rbeginE - _ZN54_INTERNAL_0f971116_23_cutlass_grouped_gemm_cu_1f7943156thrust23THRUST_300001_SM_900_NS12placeholders2_7E)
_ZN54_INTERNAL_0f971116_23_cutlass_grouped_gemm_cu_1f7943156thrust23THRUST_300001_SM_900_NS12placeholders2_7E:
	.zero		1
	.type		_ZN54_INTERNAL_0f971116_23_cutlass_grouped_gemm_cu_1f7943154cuda3std3__45__cpo6rbeginE,@object
	.size		_ZN54_INTERNAL_0f971116_23_cutlass_grouped_gemm_cu_1f7943154cuda3std3__45__cpo6rbeginE,(_ZN54_INTERNAL_0f971116_23_cutlass_grouped_gemm_cu_1f7943154cuda3std6ranges3__45__cpo7advanceE - _ZN54_INTERNAL_0f971116_23_cutlass_grouped_gemm_cu_1f7943154cuda3std3__45__cpo6rbeginE)
_ZN54_INTERNAL_0f971116_23_cutlass_grouped_gemm_cu_1f7943154cuda3std3__45__cpo6rbeginE:
	.zero		1
	.type		_ZN54_INTERNAL_0f971116_23_cutlass_grouped_gemm_cu_1f7943154cuda3std6ranges3__45__cpo7advanceE,@object
	.size		_ZN54_INTERNAL_0f971116_23_cutlass_grouped_gemm_cu_1f7943154cuda3std6ranges3__45__cpo7advanceE,(_ZN54_INTERNAL_0f971116_23_cutlass_grouped_gemm_cu_1f7943154cuda3std3__47nulloptE - _ZN54_INTERNAL_0f971116_23_cutlass_grouped_gemm_cu_1f7943154cuda3std6ranges3__45__cpo7advanceE)
_ZN54_INTERNAL_0f971116_23_cutlass_grouped_gemm_cu_1f7943154cuda3std6ranges3__45__cpo7advanceE:
	.zero		1
	.type		_ZN54_INTERNAL_0f971116_23_cutlass_grouped_gemm_cu_1f7943154cuda3std3__47nulloptE,@object
	.size		_ZN54_INTERNAL_0f971116_23_cutlass_grouped_gemm_cu_1f7943154cuda3std3__47nulloptE,(_ZN54_INTERNAL_0f971116_23_cutlass_grouped_gemm_cu_1f7943154cuda3std6ranges3__45__cpo8distanceE - _ZN54_INTERNAL_0f971116_23_cutlass_grouped_gemm_cu_1f7943154cuda3std3__47nulloptE)
_ZN54_INTERNAL_0f971116_23_cutlass_grouped_gemm_cu_1f7943154cuda3std3__47nulloptE:
	.zero		1
	.type		_ZN54_INTERNAL_0f971116_23_cutlass_grouped_gemm_cu_1f7943154cuda3std6ranges3__45__cpo8distanceE,@object
	.size		_ZN54_INTERNAL_0f971116_23_cutlass_grouped_gemm_cu_1f7943154cuda3std6ranges3__45__cpo8distanceE,(_ZN54_INTERNAL_0f971116_23_cutlass_grouped_gemm_cu_1f7943156thrust23THRUST_300001_SM_900_NS12placeholders2_5E - _ZN54_INTERNAL_0f971116_23_cutlass_grouped_gemm_cu_1f7943154cuda3std6ranges3__45__cpo8distanceE)
_ZN54_INTERNAL_0f971116_23_cutlass_grouped_gemm_cu_1f7943154cuda3std6ranges3__45__cpo8distanceE:
	.zero		1
	.type		_ZN54_INTERNAL_0f971116_23_cutlass_grouped_gemm_cu_1f7943156thrust23THRUST_300001_SM_900_NS12placeholders2_5E,@object
	.size		_ZN54_INTERNAL_0f971116_23_cutlass_grouped_gemm_cu_1f7943156thrust23THRUST_300001_SM_900_NS12placeholders2_5E,(_ZN54_INTERNAL_0f971116_23_cutlass_grouped_gemm_cu_1f7943154cuda3std3__45__cpo6cbeginE - _ZN54_INTERNAL_0f971116_23_cutlass_grouped_gemm_cu_1f7943156thrust23THRUST_300001_SM_900_NS12placeholders2_5E)
_ZN54_INTERNAL_0f971116_23_cutlass_grouped_gemm_cu_1f7943156thrust23THRUST_300001_SM_900_NS12placeholders2_5E:
	.zero		1
	.type		_ZN54_INTERNAL_0f971116_23_cutlass_grouped_gemm_cu_1f7943154cuda3std3__45__cpo6cbeginE,@object
	.size		_ZN54_INTERNAL_0f971116_23_cutlass_grouped_gemm_cu_1f7943154cuda3std3__45__cpo6cbeginE,(_ZN54_INTERNAL_0f971116_23_cutlass_grouped_gemm_cu_1f7943154cuda3std6ranges3__45__cpo6cbeginE - _ZN54_INTERNAL_0f971116_23_cutlass_grouped_gemm_cu_1f7943154cuda3std3__45__cpo6cbeginE)
_ZN54_INTERNAL_0f971116_23_cutlass_grouped_gemm_cu_1f7943154cuda3std3__45__cpo6cbeginE:
	.zero		1
	.type		_ZN54_INTERNAL_0f971116_23_cutlass_grouped_gemm_cu_1f7943154cuda3std6ranges3__45__cpo6cbeginE,@object
	.size		_ZN54_INTERNAL_0f971116_23_cutlass_grouped_gemm_cu_1f7943154cuda3std6ranges3__45__cpo6cbeginE,(_ZN54_INTERNAL_0f971116_23_cutlass_grouped_gemm_cu_1f7943154cuda3std3__48in_placeE - _ZN54_INTERNAL_0f971116_23_cutlass_grouped_gemm_cu_1f7943154cuda3std6ranges3__45__cpo6cbeginE)
_ZN54_INTERNAL_0f971116_23_cutlass_grouped_gemm_cu_1f7943154cuda3std6ranges3__45__cpo6cbeginE:
	.zero		1
	.type		_ZN54_INTERNAL_0f971116_23_cutlass_grouped_gemm_cu_1f7943154cuda3std3__48in_placeE,@object
	.size		_ZN54_INTERNAL_0f971116_23_cutlass_grouped_gemm_cu_1f7943154cuda3std3__48in_placeE,(_ZN54_INTERNAL_0f971116_23_cutlass_grouped_gemm_cu_1f7943154cuda3std6ranges3__45__cpo4sizeE - _ZN54_INTERNAL_0f971116_23_cutlass_grouped_gemm_cu_1f7943154cuda3std3__48in_placeE)
_ZN54_INTERNAL_0f971116_23_cutlass_grouped_gemm_cu_1f7943154cuda3std3__48in_placeE:
	.zero		1
	.type		_ZN54_INTERNAL_0f971116_23_cutlass_grouped_gemm_cu_1f7943154cuda3std6ranges3__45__cpo4sizeE,@object
	.size		_ZN54_INTERNAL_0f971116_23_cutlass_grouped_gemm_cu_1f7943154cuda3std6ranges3__45__cpo4sizeE,(_ZN54_INTERNAL_0f971116_23_cutlass_grouped_gemm_cu_1f7943156thrust23THRUST_300001_SM_900_NS12placeholders2_9E - _ZN54_INTERNAL_0f971116_23_cutlass_grouped_gemm_cu_1f7943154cuda3std6ranges3__45__cpo4sizeE)
_ZN54_INTERNAL_0f971116_23_cutlass_grouped_gemm_cu_1f7943154cuda3std6ranges3__45__cpo4sizeE:
	.zero		1
	.type		_ZN54_INTERNAL_0f971116_23_cutlass_grouped_gemm_cu_1f7943156thrust23THRUST_300001_SM_900_NS12placeholders2_9E,@object
	.size		_ZN54_INTERNAL_0f971116_23_cutlass_grouped_gemm_cu_1f7943156thrust23THRUST_300001_SM_900_NS12placeholders2_9E,(_ZN54_INTERNAL_0f971116_23_cutlass_grouped_gemm_cu_1f7943154cuda3std3__45__cpo7crbeginE - _ZN54_INTERNAL_0f971116_23_cutlass_grouped_gemm_cu_1f7943156thrust23THRUST_300001_SM_900_NS12placeholders2_9E)
_ZN54_INTERNAL_0f971116_23_cutlass_grouped_gemm_cu_1f7943156thrust23THRUST_300001_SM_900_NS12placeholders2_9E:
	.zero		1
	.type		_ZN54_INTERNAL_0f971116_23_cutlass_grouped_gemm_cu_1f7943154cuda3std3__45__cpo7crbeginE,@object
	.size		_ZN54_INTERNAL_0f971116_23_cutlass_grouped_gemm_cu_1f7943154cuda3std3__45__cpo7crbeginE,(_ZN54_INTERNAL_0f971116_23_cutlass_grouped_gemm_cu_1f7943154cuda3std6ranges3__45__cpo4nextE - _ZN54_INTERNAL_0f971116_23_cutlass_grouped_gemm_cu_1f7943154cuda3std3__45__cpo7crbeginE)
_ZN54_INTERNAL_0f971116_23_cutlass_grouped_gemm_cu_1f7943154cuda3std3__45__cpo7crbeginE:
	.zero		1
	.type		_ZN54_INTERNAL_0f971116_23_cutlass_grouped_gemm_cu_1f7943154cuda3std6ranges3__45__cpo4nextE,@object
	.size		_ZN54_INTERNAL_0f971116_23_cutlass_grouped_gemm_cu_1f7943154cuda3std6ranges3__45__cpo4nextE,(_ZN54_INTERNAL_0f971116_23_cutlass_grouped_gemm_cu_1f7943154cuda3std6ranges3__45__cpo4swapE - _ZN54_INTERNAL_0f971116_23_cutlass_grouped_gemm_cu_1f7943154cuda3std6ranges3__45__cpo4nextE)
_ZN54_INTERNAL_0f971116_23_cutlass_grouped_gemm_cu_1f7943154cuda3std6ranges3__45__cpo4nextE:
	.zero		1
	.type		_ZN54_INTERNAL_0f971116_23_cutlass_grouped_gemm_cu_1f7943154cuda3std6ranges3__45__cpo4swapE,@object
	.size		_ZN54_INTERNAL_0f971116_23_cutlass_grouped_gemm_cu_1f7943154cuda3std6ranges3__45__cpo4swapE,(_ZN54_INTERNAL_0f971116_23_cutlass_grouped_gemm_cu_1f7943156thrust23THRUST_300001_SM_900_NS12placeholders2_1E - _ZN54_INTERNAL_0f971116_23_cutlass_grouped_gemm_cu_1f7943154cuda3std6ranges3__45__cpo4swapE)
_ZN54_INTERNAL_0f971116_23_cutlass_grouped_gemm_cu_1f7943154cuda3std6ranges3__45__cpo4swapE:
	.zero		1
	.type		_ZN54_INTERNAL_0f971116_23_cutlass_grouped_gemm_cu_1f7943156thrust23THRUST_300001_SM_900_NS12placeholders2_1E,@object
	.size		_ZN54_INTERNAL_0f971116_23_cutlass_grouped_gemm_cu_1f7943156thrust23THRUST_300001_SM_900_NS12placeholders2_1E,(_ZN54_INTERNAL_0f971116_23_cutlass_grouped_gemm_cu_1f7943154cute1_E - _ZN54_INTERNAL_0f971116_23_cutlass_grouped_gemm_cu_1f7943156thrust23THRUST_300001_SM_900_NS12placeholders2_1E)
_ZN54_INTERNAL_0f971116_23_cutlass_grouped_gemm_cu_1f7943156thrust23THRUST_300001_SM_900_NS12placeholders2_1E:
	.zero		1
	.type		_ZN54_INTERNAL_0f971116_23_cutlass_grouped_gemm_cu_1f7943154cute1_E,@object
	.size		_ZN54_INTERNAL_0f971116_23_cutlass_grouped_gemm_cu_1f7943154cute1_E,(_ZN54_INTERNAL_0f971116_23_cutlass_grouped_gemm_cu_1f7943154cuda3std3__419piecewise_constructE - _ZN54_INTERNAL_0f971116_23_cutlass_grouped_gemm_cu_1f7943154cute1_E)
_ZN54_INTERNAL_0f971116_23_cutlass_grouped_gemm_cu_1f7943154cute1_E:
	.zero		1
	.type		_ZN54_INTERNAL_0f971116_23_cutlass_grouped_gemm_cu_1f7943154cuda3std3__419piecewise_constructE,@object
	.size		_ZN54_INTERNAL_0f971116_23_cutlass_grouped_gemm_cu_1f7943154cuda3std3__419piecewise_constructE,(_ZN54_INTERNAL_0f971116_23_cutlass_grouped_gemm_cu_1f7943154cuda3std6ranges3__45__cpo5cdataE - _ZN54_INTERNAL_0f971116_23_cutlass_grouped_gemm_cu_1f7943154cuda3std3__419piecewise_constructE)
_ZN54_INTERNAL_0f971116_23_cutlass_grouped_gemm_cu_1f7943154cuda3std3__419piecewise_constructE:
	.zero		1
	.type		_ZN54_INTERNAL_0f971116_23_cutlass_grouped_gemm_cu_1f7943154cuda3std6ranges3__45__cpo5cdataE,@object
	.size		_ZN54_INTERNAL_0f971116_23_cutlass_grouped_gemm_cu_1f7943154cuda3std6ranges3__45__cpo5cdataE,(_ZN54_INTERNAL_0f971116_23_cutlass_grouped_gemm_cu_1f7943156thrust23THRUST_300001_SM_900_NS12placeholders2_4E - _ZN54_INTERNAL_0f971116_23_cutlass_grouped_gemm_cu_1f7943154cuda3std6ranges3__45__cpo5cdataE)
_ZN54_INTERNAL_0f971116_23_cutlass_grouped_gemm_cu_1f7943154cuda3std6ranges3__45__cpo5cdataE:
	.zero		1
	.type		_ZN54_INTERNAL_0f971116_23_cutlass_grouped_gemm_cu_1f7943156thrust23THRUST_300001_SM_900_NS12placeholders2_4E,@object
	.size		_ZN54_INTERNAL_0f971116_23_cutlass_grouped_gemm_cu_1f7943156thrust23THRUST_300001_SM_900_NS12placeholders2_4E,(_ZN54_INTERNAL_0f971116_23_cutlass_grouped_gemm_cu_1f7943154cuda3std3__45__cpo3endE - _ZN54_INTERNAL_0f971116_23_cutlass_grouped_gemm_cu_1f7943156thrust23THRUST_300001_SM_900_NS12placeholders2_4E)
_ZN54_INTERNAL_0f971116_23_cutlass_grouped_gemm_cu_1f7943156thrust23THRUST_300001_SM_900_NS12placeholders2_4E:
	.zero		1
	.type		_ZN54_INTERNAL_0f971116_23_cutlass_grouped_gemm_cu_1f7943154cuda3std3__45__cpo3endE,@object
	.size		_ZN54_INTERNAL_0f971116_23_cutlass_grouped_gemm_cu_1f7943154cuda3std3__45__cpo3endE,(_ZN54_INTERNAL_0f971116_23_cutlass_grouped_gemm_cu_1f7943154cuda3std6ranges3__45__cpo3endE - _ZN54_INTERNAL_0f971116_23_cutlass_grouped_gemm_cu_1f7943154cuda3std3__45__cpo3endE)
_ZN54_INTERNAL_0f971116_23_cutlass_grouped_gemm_cu_1f7943154cuda3std3__45__cpo3endE:
	.zero		1
	.type		_ZN54_INTERNAL_0f971116_23_cutlass_grouped_gemm_cu_1f7943154cuda3std6ranges3__45__cpo3endE,@object
	.size		_ZN54_INTERNAL_0f971116_23_cutlass_grouped_gemm_cu_1f7943154cuda3std6ranges3__45__cpo3endE,(_ZN54_INTERNAL_0f971116_23_cutlass_grouped_gemm_cu_1f7943156thrust23THRUST_300001_SM_900_NS12placeholders2_8E - _ZN54_INTERNAL_0f971116_23_cutlass_grouped_gemm_cu_1f7943154cuda3std6ranges3__45__cpo3endE)
_ZN54_INTERNAL_0f971116_23_cutlass_grouped_gemm_cu_1f7943154cuda3std6ranges3__45__cpo3endE:
	.zero		1
	.type		_ZN54_INTERNAL_0f971116_23_cutlass_grouped_gemm_cu_1f7943156thrust23THRUST_300001_SM_900_NS12placeholders2_8E,@object
	.size		_ZN54_INTERNAL_0f971116_23_cutlass_grouped_gemm_cu_1f7943156thrust23THRUST_300001_SM_900_NS12placeholders2_8E,(_ZN54_INTERNAL_0f971116_23_cutlass_grouped_gemm_cu_1f7943154cuda3std3__45__cpo4rendE - _ZN54_INTERNAL_0f971116_23_cutlass_grouped_gemm_cu_1f7943156thrust23THRUST_300001_SM_900_NS12placeholders2_8E)
_ZN54_INTERNAL_0f971116_23_cutlass_grouped_gemm_cu_1f7943156thrust23THRUST_300001_SM_900_NS12placeholders2_8E:
	.zero		1
	.type		_ZN54_INTERNAL_0f971116_23_cutlass_grouped_gemm_cu_1f7943154cuda3std3__45__cpo4rendE,@object
	.size		_ZN54_INTERNAL_0f971116_23_cutlass_grouped_gemm_cu_1f7943154cuda3std3__45__cpo4rendE,(_ZN54_INTERNAL_0f971116_23_cutlass_grouped_gemm_cu_1f7943154cuda3std6ranges3__45__cpo9iter_swapE - _ZN54_INTERNAL_0f971116_23_cutlass_grouped_gemm_cu_1f7943154cuda3std3__45__cpo4rendE)
_ZN54_INTERNAL_0f971116_23_cutlass_grouped_gemm_cu_1f7943154cuda3std3__45__cpo4rendE:
	.zero		1
	.type		_ZN54_INTERNAL_0f971116_23_cutlass_grouped_gemm_cu_1f7943154cuda3std6ranges3__45__cpo9iter_swapE,@object
	.size		_ZN54_INTERNAL_0f971116_23_cutlass_grouped_gemm_cu_1f7943154cuda3std6ranges3__45__cpo9iter_swapE,(_ZN54_INTERNAL_0f971116_23_cutlass_grouped_gemm_cu_1f7943154cuda3std3__48unexpectE - _ZN54_INTERNAL_0f971116_23_cutlass_grouped_gemm_cu_1f7943154cuda3std6ranges3__45__cpo9iter_swapE)
_ZN54_INTERNAL_0f971116_23_cutlass_grouped_gemm_cu_1f7943154cuda3std6ranges3__45__cpo9iter_swapE:
	.zero		1
	.type		_ZN54_INTERNAL_0f971116_23_cutlass_grouped_gemm_cu_1f7943154cuda3std3__48unexpectE,@object
	.size		_ZN54_INTERNAL_0f971116_23_cutlass_grouped_gemm_cu_1f7943154cuda3std3__48unexpectE,(_ZN54_INTERNAL_0f971116_23_cutlass_grouped_gemm_cu_1f7943156thrust23THRUST_300001_SM_900_NS6system6detail10sequential3seqE - _ZN54_INTERNAL_0f971116_23_cutlass_grouped_gemm_cu_1f7943154cuda3std3__48unexpectE)
_ZN54_INTERNAL_0f971116_23_cutlass_grouped_gemm_cu_1f7943154cuda3std3__48unexpectE:
	.zero		1
	.type		_ZN54_INTERNAL_0f971116_23_cutlass_grouped_gemm_cu_1f7943156thrust23THRUST_300001_SM_900_NS6system6detail10sequential3seqE,@object
	.size		_ZN54_INTERNAL_0f971116_23_cutlass_grouped_gemm_cu_1f7943156thrust23THRUST_300001_SM_900_NS6system6detail10sequential3seqE,(_ZN54_INTERNAL_0f971116_23_cutlass_grouped_gemm_cu_1f7943156thrust23THRUST_300001_SM_900_NS12placeholders2_6E - _ZN54_INTERNAL_0f971116_23_cutlass_grouped_gemm_cu_1f7943156thrust23THRUST_300001_SM_900_NS6system6detail10sequential3seqE)
_ZN54_INTERNAL_0f971116_23_cutlass_grouped_gemm_cu_1f7943156thrust23THRUST_300001_SM_900_NS6system6detail10sequential3seqE:
	.zero		1
	.type		_ZN54_INTERNAL_0f971116_23_cutlass_grouped_gemm_cu_1f7943156thrust23THRUST_300001_SM_900_NS12placeholders2_6E,@object
	.size		_ZN54_INTERNAL_0f971116_23_cutlass_grouped_gemm_cu_1f7943156thrust23THRUST_300001_SM_900_NS12placeholders2_6E,(_ZN54_INTERNAL_0f971116_23_cutlass_grouped_gemm_cu_1f7943154cuda3std3__45__cpo4cendE - _ZN54_INTERNAL_0f971116_23_cutlass_grouped_gemm_cu_1f7943156thrust23THRUST_300001_SM_900_NS12placeholders2_6E)
_ZN54_INTERNAL_0f971116_23_cutlass_grouped_gemm_cu_1f7943156thrust23THRUST_300001_SM_900_NS12placeholders2_6E:
	.zero		1
	.type		_ZN54_INTERNAL_0f971116_23_cutlass_grouped_gemm_cu_1f7943154cuda3std3__45__cpo4cendE,@object
	.size		_ZN54_INTERNAL_0f971116_23_cutlass_grouped_gemm_cu_1f7943154cuda3std3__45__cpo4cendE,(_ZN54_INTERNAL_0f971116_23_cutlass_grouped_gemm_cu_1f7943154cuda3std6ranges3__45__cpo4cendE - _ZN54_INTERNAL_0f971116_23_cutlass_grouped_gemm_cu_1f7943154cuda3std3__45__cpo4cendE)
_ZN54_INTERNAL_0f971116_23_cutlass_grouped_gemm_cu_1f7943154cuda3std3__45__cpo4cendE:
	.zero		1
	.type		_ZN54_INTERNAL_0f971116_23_cutlass_grouped_gemm_cu_1f7943154cuda3std6ranges3__45__cpo4cendE,@object
	.size		_ZN54_INTERNAL_0f971116_23_cutlass_grouped_gemm_cu_1f7943154cuda3std6ranges3__45__cpo4cendE,(_ZN54_INTERNAL_0f971116_23_cutlass_grouped_gemm_cu_1f7943154cuda3std3__420unreachable_sentinelE - _ZN54_INTERNAL_0f971116_23_cutlass_grouped_gemm_cu_1f7943154cuda3std6ranges3__45__cpo4cendE)
_ZN54_INTERNAL_0f971116_23_cutlass_grouped_gemm_cu_1f7943154cuda3std6ranges3__45__cpo4cendE:
	.zero		1
	.type		_ZN54_INTERNAL_0f971116_23_cutlass_grouped_gemm_cu_1f7943154cuda3std3__420unreachable_sentinelE,@object
	.size		_ZN54_INTERNAL_0f971116_23_cutlass_grouped_gemm_cu_1f7943154cuda3std3__420unreachable_sentinelE,(_ZN54_INTERNAL_0f971116_23_cutlass_grouped_gemm_cu_1f7943154cuda3std6ranges3__45__cpo5ssizeE - _ZN54_INTERNAL_0f971116_23_cutlass_grouped_gemm_cu_1f7943154cuda3std3__420unreachable_sentinelE)
_ZN54_INTERNAL_0f971116_23_cutlass_grouped_gemm_cu_1f7943154cuda3std3__420unreachable_sentinelE:
	.zero		1
	.type		_ZN54_INTERNAL_0f971116_23_cutlass_grouped_gemm_cu_1f7943154cuda3std6ranges3__45__cpo5ssizeE,@object
	.size		_ZN54_INTERNAL_0f971116_23_cutlass_grouped_gemm_cu_1f7943154cuda3std6ranges3__45__cpo5ssizeE,(_ZN54_INTERNAL_0f971116_23_cutlass_grouped_gemm_cu_1f7943156thrust23THRUST_300001_SM_900_NS12placeholders3_10E - _ZN54_INTERNAL_0f971116_23_cutlass_grouped_gemm_cu_1f7943154cuda3std6ranges3__45__cpo5ssizeE)
_ZN54_INTERNAL_0f971116_23_cutlass_grouped_gemm_cu_1f7943154cuda3std6ranges3__45__cpo5ssizeE:
	.zero		1
	.type		_ZN54_INTERNAL_0f971116_23_cutlass_grouped_gemm_cu_1f7943156thrust23THRUST_300001_SM_900_NS12placeholders3_10E,@object
	.size		_ZN54_INTERNAL_0f971116_23_cutlass_grouped_gemm_cu_1f7943156thrust23THRUST_300001_SM_900_NS12placeholders3_10E,(_ZN54_INTERNAL_0f971116_23_cutlass_grouped_gemm_cu_1f7943154cuda3std3__45__cpo5crendE - _ZN54_INTERNAL_0f971116_23_cutlass_grouped_gemm_cu_1f7943156thrust23THRUST_300001_SM_900_NS12placeholders3_10E)
_ZN54_INTERNAL_0f971116_23_cutlass_grouped_gemm_cu_1f7943156thrust23THRUST_300001_SM_900_NS12placeholders3_10E:
	.zero		1
	.type		_ZN54_INTERNAL_0f971116_23_cutlass_grouped_gemm_cu_1f7943154cuda3std3__45__cpo5crendE,@object
	.size		_ZN54_INTERNAL_0f971116_23_cutlass_grouped_gemm_cu_1f7943154cuda3std3__45__cpo5crendE,(_ZN54_INTERNAL_0f971116_23_cutlass_grouped_gemm_cu_1f7943154cuda3std6ranges3__45__cpo4prevE - _ZN54_INTERNAL_0f971116_23_cutlass_grouped_gemm_cu_1f7943154cuda3std3__45__cpo5crendE)
_ZN54_INTERNAL_0f971116_23_cutlass_grouped_gemm_cu_1f7943154cuda3std3__45__cpo5crendE:
	.zero		1
	.type		_ZN54_INTERNAL_0f971116_23_cutlass_grouped_gemm_cu_1f7943154cuda3std6ranges3__45__cpo4prevE,@object
	.size		_ZN54_INTERNAL_0f971116_23_cutlass_grouped_gemm_cu_1f7943154cuda3std6ranges3__45__cpo4prevE,(_ZN54_INTERNAL_0f971116_23_cutlass_grouped_gemm_cu_1f7943154cuda3std6ranges3__45__cpo9iter_moveE - _ZN54_INTERNAL_0f971116_23_cutlass_grouped_gemm_cu_1f7943154cuda3std6ranges3__45__cpo4prevE)
_ZN54_INTERNAL_0f971116_23_cutlass_grouped_gemm_cu_1f7943154cuda3std6ranges3__45__cpo4prevE:
	.zero		1
	.type		_ZN54_INTERNAL_0f971116_23_cutlass_grouped_gemm_cu_1f7943154cuda3std6ranges3__45__cpo9iter_moveE,@object
	.size		_ZN54_INTERNAL_0f971116_23_cutlass_grouped_gemm_cu_1f7943154cuda3std6ranges3__45__cpo9iter_moveE,(_ZN54_INTERNAL_0f971116_23_cutlass_grouped_gemm_cu_1f7943156thrust23THRUST_300001_SM_900_NS12placeholders2_2E - _ZN54_INTERNAL_0f971116_23_cutlass_grouped_gemm_cu_1f7943154cuda3std6ranges3__45__cpo9iter_moveE)
_ZN54_INTERNAL_0f971116_23_cutlass_grouped_gemm_cu_1f7943154cuda3std6ranges3__45__cpo9iter_moveE:
	.zero		1
	.type		_ZN54_INTERNAL_0f971116_23_cutlass_grouped_gemm_cu_1f7943156thrust23THRUST_300001_SM_900_NS12placeholders2_2E,@object
	.size		_ZN54_INTERNAL_0f971116_23_cutlass_grouped_gemm_cu_1f7943156thrust23THRUST_300001_SM_900_NS12placeholders2_2E,(.L_33 - _ZN54_INTERNAL_0f971116_23_cutlass_grouped_gemm_cu_1f7943156thrust23THRUST_300001_SM_900_NS12placeholders2_2E)
_ZN54_INTERNAL_0f971116_23_cutlass_grouped_gemm_cu_1f7943156thrust23THRUST_300001_SM_900_NS12placeholders2_2E:
	.zero		1
.L_33:


//--------------------- .nv.shared._ZN7cutlass13device_kernelINS_4gemm6kernel13GemmUniversalINS1_17GroupProblemShapeIN4cute5tupleIJiiiEEEEENS1_10collective13CollectiveMmaINS1_39MainloopSm90ArrayTmaGmmaWarpSpecializedILi3ENS6_IJNS5_1CILi1EEENSC_ILi2EEESD_EEENS1_40KernelPtrArrayTmaWarpSpecializedPingpongEEENS6_IJNSC_ILi128EEESI_SI_EEENS_10bfloat16_tEPNS6_IJlSD_NSC_ILi0EEEEEESK_SN_NS5_8TiledMMAINS5_8MMA_AtomIJNS5_4SM904GMMA28MMA_64x128x16_F32BF16BF16_SSILNSR_5MajorE0ELST_0ELNSR_7ScaleInE1ELSU_1EEEEEENS5_6LayoutINS6_IJSD_SD_SD_EEENS6_IJSL_SL_SL_EEEEENS6_IJNS5_10UnderscoreES11_S11_EEEEENS5_23SM90_TMA_LOAD_MULTICASTENS5_14ComposedLayoutINS5_7SwizzleILi3ELi4ELi3EEENS5_18smem_ptr_flag_bitsILi16EEENSX_INS6_IJNSC_ILi8EEENSC_ILi64EEEEEENS6_IJS1B_SD_EEEEEEEvNS5_8identityENS5_13SM90_TMA_LOADES1F_vS1G_EENS_8epilogue10collective18CollectiveEpilogueINS1J_30Sm90PtrArrayTmaWarpSpecializedILi4ELi2ELi16ELb1ELb0ELi2EEEJSJ_NS6_IJS1B_NSC_ILi32EEEEEESK_SN_SK_SN_NS1J_6fusion15FusionCallbacksIS1N_NS1Q_17LinearCombinationISK_fSK_fLNS_15FloatRoundStyleE2EEESJ_S1P_JEEES1H_NS15_INS16_ILi2ELi4ELi3EEES19_NSX_INS6_IJS1A_S1O_EEENS6_IJS1O_SD_EEEEEEENS5_17SM75_U32x4_LDSM_NENS5_14SM90_TMA_STOREES20_NS5_17SM90_U32x4_STSM_NENS5_9Copy_AtomIJS23_NS_6half_tEEEEvEEEvvEEEEvNT_6ParamsE --------------------------
	.section	.nv.shared._ZN7cutlass13device_kernelINS_4gemm6kernel13GemmUniversalINS1_17GroupProblemShapeIN4cute5tupleIJiiiEEEEENS1_10collective13CollectiveMmaINS1_39MainloopSm90ArrayTmaGmmaWarpSpecializedILi3ENS6_IJNS5_1CILi1EEENSC_ILi2EEESD_EEENS1_40KernelPtrArrayTmaWarpSpecializedPingpongEEENS6_IJNSC_ILi128EEESI_SI_EEENS_10bfloat16_tEPNS6_IJlSD_NSC_ILi0EEEEEESK_SN_NS5_8TiledMMAINS5_8MMA_AtomIJNS5_4SM904GMMA28MMA_64x128x16_F32BF16BF16_SSILNSR_5MajorE0ELST_0ELNSR_7ScaleInE1ELSU_1EEEEEENS5_6LayoutINS6_IJSD_SD_SD_EEENS6_IJSL_SL_SL_EEEEENS6_IJNS5_10UnderscoreES11_S11_EEEEENS5_23SM90_TMA_LOAD_MULTICASTENS5_14ComposedLayoutINS5_7SwizzleILi3ELi4ELi3EEENS5_18smem_ptr_flag_bitsILi16EEENSX_INS6_IJNSC_ILi8EEENSC_ILi64EEEEEENS6_IJS1B_SD_EEEEEEEvNS5_8identityENS5_13SM90_TMA_LOADES1F_vS1G_EENS_8epilogue10collective18CollectiveEpilogueINS1J_30Sm90PtrArrayTmaWarpSpecializedILi4ELi2ELi16ELb1ELb0ELi2EEEJSJ_NS6_IJS1B_NSC_ILi32EEEEEESK_SN_SK_SN_NS1J_6fusion15FusionCallbacksIS1N_NS1Q_17LinearCombinationISK_fSK_fLNS_15FloatRoundStyleE2EEESJ_S1P_JEEES1H_NS15_INS16_ILi2ELi4ELi3EEES19_NSX_INS6_IJS1A_S1O_EEENS6_IJS1O_SD_EEEEEEENS5_17SM75_U32x4_LDSM_NENS5_14SM90_TMA_STOREES20_NS5_17SM90_U32x4_STSM_NENS5_9Copy_AtomIJS23_NS_6half_tEEEEvEEEvvEEEEvNT_6ParamsE,"aw",@nobits
	.sectionflags	@""
	.align	16
	.zero		1024


//--------------------- .nv.shared._ZN7cutlass13device_kernelINS_4gemm6kernel13GemmUniversalINS1_17GroupProblemShapeIN4cute5tupleIJiiiEEEEENS1_10collective13CollectiveMmaINS1_39MainloopSm90ArrayTmaGmmaWarpSpecializedILi3ENS6_IJNS5_1CILi1EEENSC_ILi2EEESD_EEENS1_40KernelPtrArrayTmaWarpSpecializedPingpongEEENS6_IJNSC_ILi128EEESI_SI_EEENS_10bfloat16_tEPNS6_IJSD_lNSC_ILi0EEEEEESK_SN_NS5_8TiledMMAINS5_8MMA_AtomIJNS5_4SM904GMMA28MMA_64x128x16_F32BF16BF16_SSILNSR_5MajorE1ELST_1ELNSR_7ScaleInE1ELSU_1EEEEEENS5_6LayoutINS6_IJSD_SD_SD_EEENS6_IJSL_SL_SL_EEEEENS6_IJNS5_10UnderscoreES11_S11_EEEEENS5_23SM90_TMA_LOAD_MULTICASTENS5_14ComposedLayoutINS5_7SwizzleILi3ELi4ELi3EEENS5_18smem_ptr_flag_bitsILi16EEENSX_INS6_IJNSC_ILi64EEENSC_ILi8EEEEEENS6_IJSD_S1A_EEEEEEEvNS5_8identityENS5_13SM90_TMA_LOADES1F_vS1G_EENS_8epilogue10collective18CollectiveEpilogueINS1J_30Sm90PtrArrayTmaWarpSpecializedILi4ELi2ELi16ELb1ELb0ELi2EEEJSJ_NS6_IJS1A_NSC_ILi32EEEEEESK_PNS6_IJlSD_SL_EEESK_S1R_NS1J_6fusion15FusionCallbacksIS1N_NS1S_17LinearCombinationISK_fSK_fLNS_15FloatRoundStyleE2EEESJ_S1P_JEEES1H_NS15_INS16_ILi2ELi4ELi3EEES19_NSX_INS6_IJS1B_S1O_EEENS6_IJS1O_SD_EEEEEEENS5_17SM75_U32x4_LDSM_NENS5_14SM90_TMA_STOREES22_NS5_17SM90_U32x4_STSM_NENS5_9Copy_AtomIJS25_NS_6half_tEEEEvEEEvvEEEEvNT_6ParamsE --------------------------
	.section	.nv.shared._ZN7cutlass13device_kernelINS_4gemm6kernel13GemmUniversalINS1_17GroupProblemShapeIN4cute5tupleIJiiiEEEEENS1_10collective13CollectiveMmaINS1_39MainloopSm90ArrayTmaGmmaWarpSpecializedILi3ENS6_IJNS5_1CILi1EEENSC_ILi2EEESD_EEENS1_40KernelPtrArrayTmaWarpSpecializedPingpongEEENS6_IJNSC_ILi128EEESI_SI_EEENS_10bfloat16_tEPNS6_IJSD_lNSC_ILi0EEEEEESK_SN_NS5_8TiledMMAINS5_8MMA_AtomIJNS5_4SM904GMMA28MMA_64x128x16_F32BF16BF16_SSILNSR_5MajorE1ELST_1ELNSR_7ScaleInE1ELSU_1EEEEEENS5_6LayoutINS6_IJSD_SD_SD_EEENS6_IJSL_SL_SL_EEEEENS6_IJNS5_10UnderscoreES11_S11_EEEEENS5_23SM90_TMA_LOAD_MULTICASTENS5_14ComposedLayoutINS5_7SwizzleILi3ELi4ELi3EEENS5_18smem_ptr_flag_bitsILi16EEENSX_INS6_IJNSC_ILi64EEENSC_ILi8EEEEEENS6_IJSD_S1A_EEEEEEEvNS5_8identityENS5_13SM90_TMA_LOADES1F_vS1G_EENS_8epilogue10collective18CollectiveEpilogueINS1J_30Sm90PtrArrayTmaWarpSpecializedILi4ELi2ELi16ELb1ELb0ELi2EEEJSJ_NS6_IJS1A_NSC_ILi32EEEEEESK_PNS6_IJlSD_SL_EEESK_S1R_NS1J_6fusion15FusionCallbacksIS1N_NS1S_17LinearCombinationISK_fSK_fLNS_15FloatRoundStyleE2EEESJ_S1P_JEEES1H_NS15_INS16_ILi2ELi4ELi3EEES19_NSX_INS6_IJS1B_S1O_EEENS6_IJS1O_SD_EEEEEEENS5_17SM75_U32x4_LDSM_NENS5_14SM90_TMA_STOREES22_NS5_17SM90_U32x4_STSM_NENS5_9Copy_AtomIJS25_NS_6half_tEEEEvEEEvvEEEEvNT_6ParamsE,"aw",@nobits
	.sectionflags	@""
	.align	16
	.zero		1024


//--------------------- .nv.shared._ZN7cutlass13device_kernelINS_4gemm6kernel13GemmUniversalINS1_17GroupProblemShapeIN4cute5tupleIJiiiEEEEENS1_10collective13CollectiveMmaINS1_39MainloopSm90ArrayTmaGmmaWarpSpecializedILi3ENS6_IJNS5_1CILi1EEENSC_ILi2EEESD_EEENS1_40KernelPtrArrayTmaWarpSpecializedPingpongEEENS6_IJNSC_ILi128EEESI_SI_EEENS_10bfloat16_tEPNS6_IJlSD_NSC_ILi0EEEEEESK_PNS6_IJSD_lSL_EEENS5_8TiledMMAINS5_8MMA_AtomIJNS5_4SM904GMMA28MMA_64x128x16_F32BF16BF16_SSILNST_5MajorE0ELSV_1ELNST_7ScaleInE1ELSW_1EEEEEENS5_6LayoutINS6_IJSD_SD_SD_EEENS6_IJSL_SL_SL_EEEEENS6_IJNS5_10UnderscoreES13_S13_EEEEENS5_23SM90_TMA_LOAD_MULTICASTENS5_14ComposedLayoutINS5_7SwizzleILi3ELi4ELi3EEENS5_18smem_ptr_flag_bitsILi16EEENSZ_INS6_IJNSC_ILi8EEENSC_ILi64EEEEEENS6_IJS1D_SD_EEEEEEEvNS5_8identityENS5_13SM90_TMA_LOADENS17_IS19_S1B_NSZ_INS6_IJS1D_S1C_EEENS6_IJSD_S1D_EEEEEEEvS1I_EENS_8epilogue10collective18CollectiveEpilogueINS1P_30Sm90PtrArrayTmaWarpSpecializedILi4ELi2ELi16ELb1ELb0ELi2EEEJSJ_NS6_IJS1D_NSC_ILi32EEEEEESK_SN_SK_SN_NS1P_6fusion15FusionCallbacksIS1T_NS1W_17LinearCombinationISK_fSK_fLNS_15FloatRoundStyleE2EEESJ_S1V_JEEES1J_NS17_INS18_ILi2ELi4ELi3EEES1B_NSZ_INS6_IJS1C_S1U_EEENS6_IJS1U_SD_EEEEEEENS5_17SM75_U32x4_LDSM_NENS5_14SM90_TMA_STOREES26_NS5_17SM90_U32x4_STSM_NENS5_9Copy_AtomIJS29_NS_6half_tEEEEvEEEvvEEEEvNT_6ParamsE --------------------------
	.section	.nv.shared._ZN7cutlass13device_kernelINS_4gemm6kernel13GemmUniversalINS1_17GroupProblemShapeIN4cute5tupleIJiiiEEEEENS1_10collective13CollectiveMmaINS1_39MainloopSm90ArrayTmaGmmaWarpSpecializedILi3ENS6_IJNS5_1CILi1EEENSC_ILi2EEESD_EEENS1_40KernelPtrArrayTmaWarpSpecializedPingpongEEENS6_IJNSC_ILi128EEESI_SI_EEENS_10bfloat16_tEPNS6_IJlSD_NSC_ILi0EEEEEESK_PNS6_IJSD_lSL_EEENS5_8TiledMMAINS5_8MMA_AtomIJNS5_4SM904GMMA28MMA_64x128x16_F32BF16BF16_SSILNST_5MajorE0ELSV_1ELNST_7ScaleInE1ELSW_1EEEEEENS5_6LayoutINS6_IJSD_SD_SD_EEENS6_IJSL_SL_SL_EEEEENS6_IJNS5_10UnderscoreES13_S13_EEEEENS5_23SM90_TMA_LOAD_MULTICASTENS5_14ComposedLayoutINS5_7SwizzleILi3ELi4ELi3EEENS5_18smem_ptr_flag_bitsILi16EEENSZ_INS6_IJNSC_ILi8EEENSC_ILi64EEEEEENS6_IJS1D_SD_EEEEEEEvNS5_8identityENS5_13SM90_TMA_LOADENS17_IS19_S1B_NSZ_INS6_IJS1D_S1C_EEENS6_IJSD_S1D_EEEEEEEvS1I_EENS_8epilogue10collective18CollectiveEpilogueINS1P_30Sm90PtrArrayTmaWarpSpecializedILi4ELi2ELi16ELb1ELb0ELi2EEEJSJ_NS6_IJS1D_NSC_ILi32EEEEEESK_SN_SK_SN_NS1P_6fusion15FusionCallbacksIS1T_NS1W_17LinearCombinationISK_fSK_fLNS_15FloatRoundStyleE2EEESJ_S1V_JEEES1J_NS17_INS18_ILi2ELi4ELi3EEES1B_NSZ_INS6_IJS1C_S1U_EEENS6_IJS1U_SD_EEEEEEENS5_17SM75_U32x4_LDSM_NENS5_14SM90_TMA_STOREES26_NS5_17SM90_U32x4_STSM_NENS5_9Copy_AtomIJS29_NS_6half_tEEEEvEEEvvEEEEvNT_6ParamsE,"aw",@nobits
	.sectionflags	@""
	.align	16
	.zero		1024


//--------------------- .nv.shared._ZN7cutlass13device_kernelINS_4gemm6kernel13GemmUniversalINS1_17GroupProblemShapeIN4cute5tupleIJiiiEEEEENS1_10collective13CollectiveMmaINS1_39MainloopSm90ArrayTmaGmmaWarpSpecializedILi3ENS6_IJNS5_1CILi1EEENSC_ILi2EEESD_EEENS1_40KernelPtrArrayTmaWarpSpecializedPingpongEEENS6_IJNSC_ILi128EEESI_SI_EEENS_6half_tEPNS6_IJlSD_NSC_ILi0EEEEEESK_SN_NS5_8TiledMMAINS5_8MMA_AtomIJNS5_4SM904GMMA26MMA_64x128x16_F32F16F16_SSILNSR_5MajorE0ELST_0ELNSR_7ScaleInE1ELSU_1EEEEEENS5_6LayoutINS6_IJSD_SD_SD_EEENS6_IJSL_SL_SL_EEEEENS6_IJNS5_10UnderscoreES11_S11_EEEEENS5_23SM90_TMA_LOAD_MULTICASTENS5_14ComposedLayoutINS5_7SwizzleILi3ELi4ELi3EEENS5_18smem_ptr_flag_bitsILi16EEENSX_INS6_IJNSC_ILi8EEENSC_ILi64EEEEEENS6_IJS1B_SD_EEEEEEEvNS5_8identityENS5_13SM90_TMA_LOADES1F_vS1G_EENS_8epilogue10collective18CollectiveEpilogueINS1J_30Sm90PtrArrayTmaWarpSpecializedILi4ELi2ELi16ELb1ELb0ELi2EEEJSJ_NS6_IJS1B_NSC_ILi32EEEEEESK_SN_SK_SN_NS1J_6fusion15FusionCallbacksIS1N_NS1Q_17LinearCombinationISK_fSK_fLNS_15FloatRoundStyleE2EEESJ_S1P_JEEES1H_NS15_INS16_ILi2ELi4ELi3EEES19_NSX_INS6_IJS1A_S1O_EEENS6_IJS1O_SD_EEEEEEENS5_17SM75_U32x4_LDSM_NENS5_14SM90_TMA_STOREES20_NS5_17SM90_U32x4_STSM_NENS5_9Copy_AtomIJS23_SK_EEEvEEEvvEEEEvNT_6ParamsE --------------------------
	.section	.nv.shared._ZN7cutlass13device_kernelINS_4gemm6kernel13GemmUniversalINS1_17GroupProblemShapeIN4cute5tupleIJiiiEEEEENS1_10collective13CollectiveMmaINS1_39MainloopSm90ArrayTmaGmmaWarpSpecializedILi3ENS6_IJNS5_1CILi1EEENSC_ILi2EEESD_EEENS1_40KernelPtrArrayTmaWarpSpecializedPingpongEEENS6_IJNSC_ILi128EEESI_SI_EEENS_6half_tEPNS6_IJlSD_NSC_ILi0EEEEEESK_SN_NS5_8TiledMMAINS5_8MMA_AtomIJNS5_4SM904GMMA26MMA_64x128x16_F32F16F16_SSILNSR_5MajorE0ELST_0ELNSR_7ScaleInE1ELSU_1EEEEEENS5_6LayoutINS6_IJSD_SD_SD_EEENS6_IJSL_SL_SL_EEEEENS6_IJNS5_10UnderscoreES11_S11_EEEEENS5_23SM90_TMA_LOAD_MULTICASTENS5_14ComposedLayoutINS5_7SwizzleILi3ELi4ELi3EEENS5_18smem_ptr_flag_bitsILi16EEENSX_INS6_IJNSC_ILi8EEENSC_ILi64EEEEEENS6_IJS1B_SD_EEEEEEEvNS5_8identityENS5_13SM90_TMA_LOADES1F_vS1G_EENS_8epilogue10collective18CollectiveEpilogueINS1J_30Sm90PtrArrayTmaWarpSpecializedILi4ELi2ELi16ELb1ELb0ELi2EEEJSJ_NS6_IJS1B_NSC_ILi32EEEEEESK_SN_SK_SN_NS1J_6fusion15FusionCallbacksIS1N_NS1Q_17LinearCombinationISK_fSK_fLNS_15FloatRoundStyleE2EEESJ_S1P_JEEES1H_NS15_INS16_ILi2ELi4ELi3EEES19_NSX_INS6_IJS1A_S1O_EEENS6_IJS1O_SD_EEEEEEENS5_17SM75_U32x4_LDSM_NENS5_14SM90_TMA_STOREES20_NS5_17SM90_U32x4_STSM_NENS5_9Copy_AtomIJS23_SK_EEEvEEEvvEEEEvNT_6ParamsE,"aw",@nobits
	.sectionflags	@""
	.align	16
	.zero		1024


//--------------------- .nv.shared._ZN7cutlass13device_kernelINS_4gemm6kernel13GemmUniversalINS1_17GroupProblemShapeIN4cute5tupleIJiiiEEEEENS1_10collective13CollectiveMmaINS1_39MainloopSm90ArrayTmaGmmaWarpSpecializedILi3ENS6_IJNS5_1CILi1EEENSC_ILi2EEESD_EEENS1_40KernelPtrArrayTmaWarpSpecializedPingpongEEENS6_IJNSC_ILi128EEESI_SI_EEENS_6half_tEPNS6_IJSD_lNSC_ILi0EEEEEESK_SN_NS5_8TiledMMAINS5_8MMA_AtomIJNS5_4SM904GMMA26MMA_64x128x16_F32F16F16_SSILNSR_5MajorE1ELST_1ELNSR_7ScaleInE1ELSU_1EEEEEENS5_6LayoutINS6_IJSD_SD_SD_EEENS6_IJSL_SL_SL_EEEEENS6_IJNS5_10UnderscoreES11_S11_EEEEENS5_23SM90_TMA_LOAD_MULTICASTENS5_14ComposedLayoutINS5_7SwizzleILi3ELi4ELi3EEENS5_18smem_ptr_flag_bitsILi16EEENSX_INS6_IJNSC_ILi64EEENSC_ILi8EEEEEENS6_IJSD_S1A_EEEEEEEvNS5_8identityENS5_13SM90_TMA_LOADES1F_vS1G_EENS_8epilogue10collective18CollectiveEpilogueINS1J_30Sm90PtrArrayTmaWarpSpecializedILi4ELi2ELi16ELb1ELb0ELi2EEEJSJ_NS6_IJS1A_NSC_ILi32EEEEEESK_PNS6_IJlSD_SL_EEESK_S1R_NS1J_6fusion15FusionCallbacksIS1N_NS1S_17LinearCombinationISK_fSK_fLNS_15FloatRoundStyleE2EEESJ_S1P_JEEES1H_NS15_INS16_ILi2ELi4ELi3EEES19_NSX_INS6_IJS1B_S1O_EEENS6_IJS1O_SD_EEEEEEENS5_17SM75_U32x4_LDSM_NENS5_14SM90_TMA_STOREES22_NS5_17SM90_U32x4_STSM_NENS5_9Copy_AtomIJS25_SK_EEEvEEEvvEEEEvNT_6ParamsE --------------------------
	.section	.nv.shared._ZN7cutlass13device_kernelINS_4gemm6kernel13GemmUniversalINS1_17GroupProblemShapeIN4cute5tupleIJiiiEEEEENS1_10collective13CollectiveMmaINS1_39MainloopSm90ArrayTmaGmmaWarpSpecializedILi3ENS6_IJNS5_1CILi1EEENSC_ILi2EEESD_EEENS1_40KernelPtrArrayTmaWarpSpecializedPingpongEEENS6_IJNSC_ILi128EEESI_SI_EEENS_6half_tEPNS6_IJSD_lNSC_ILi0EEEEEESK_SN_NS5_8TiledMMAINS5_8MMA_AtomIJNS5_4SM904GMMA26MMA_64x128x16_F32F16F16_SSILNSR_5MajorE1ELST_1ELNSR_7ScaleInE1ELSU_1EEEEEENS5_6LayoutINS6_IJSD_SD_SD_EEENS6_IJSL_SL_SL_EEEEENS6_IJNS5_10UnderscoreES11_S11_EEEEENS5_23SM90_TMA_LOAD_MULTICASTENS5_14ComposedLayoutINS5_7SwizzleILi3ELi4ELi3EEENS5_18smem_ptr_flag_bitsILi16EEENSX_INS6_IJNSC_ILi64EEENSC_ILi8EEEEEENS6_IJSD_S1A_EEEEEEEvNS5_8identityENS5_13SM90_TMA_LOADES1F_vS1G_EENS_8epilogue10collective18CollectiveEpilogueINS1J_30Sm90PtrArrayTmaWarpSpecializedILi4ELi2ELi16ELb1ELb0ELi2EEEJSJ_NS6_IJS1A_NSC_ILi32EEEEEESK_PNS6_IJlSD_SL_EEESK_S1R_NS1J_6fusion15FusionCallbacksIS1N_NS1S_17LinearCombinationISK_fSK_fLNS_15FloatRoundStyleE2EEESJ_S1P_JEEES1H_NS15_INS16_ILi2ELi4ELi3EEES19_NSX_INS6_IJS1B_S1O_EEENS6_IJS1O_SD_EEEEEEENS5_17SM75_U32x4_LDSM_NENS5_14SM90_TMA_STOREES22_NS5_17SM90_U32x4_STSM_NENS5_9Copy_AtomIJS25_SK_EEEvEEEvvEEEEvNT_6ParamsE,"aw",@nobits
	.sectionflags	@""
	.align	16
	.zero		1024


//--------------------- .nv.shared._ZN7cutlass13device_kernelINS_4gemm6kernel13GemmUniversalINS1_17GroupProblemShapeIN4cute5tupleIJiiiEEEEENS1_10collective13CollectiveMmaINS1_39MainloopSm90ArrayTmaGmmaWarpSpecializedILi3ENS6_IJNS5_1CILi1EEENSC_ILi2EEESD_EEENS1_40KernelPtrArrayTmaWarpSpecializedPingpongEEENS6_IJNSC_ILi128EEESI_SI_EEENS_6half_tEPNS6_IJlSD_NSC_ILi0EEEEEESK_PNS6_IJSD_lSL_EEENS5_8TiledMMAINS5_8MMA_AtomIJNS5_4SM904GMMA26MMA_64x128x16_F32F16F16_SSILNST_5MajorE0ELSV_1ELNST_7ScaleInE1ELSW_1EEEEEENS5_6LayoutINS6_IJSD_SD_SD_EEENS6_IJSL_SL_SL_EEEEENS6_IJNS5_10UnderscoreES13_S13_EEEEENS5_23SM90_TMA_LOAD_MULTICASTENS5_14ComposedLayoutINS5_7SwizzleILi3ELi4ELi3EEENS5_18smem_ptr_flag_bitsILi16EEENSZ_INS6_IJNSC_ILi8EEENSC_ILi64EEEEEENS6_IJS1D_SD_EEEEEEEvNS5_8identityENS5_13SM90_TMA_LOADENS17_IS19_S1B_NSZ_INS6_IJS1D_S1C_EEENS6_IJSD_S1D_EEEEEEEvS1I_EENS_8epilogue10collective18CollectiveEpilogueINS1P_30Sm90PtrArrayTmaWarpSpecializedILi4ELi2ELi16ELb1ELb0ELi2EEEJSJ_NS6_IJS1D_NSC_ILi32EEEEEESK_SN_SK_SN_NS1P_6fusion15FusionCallbacksIS1T_NS1W_17LinearCombinationISK_fSK_fLNS_15FloatRoundStyleE2EEESJ_S1V_JEEES1J_NS17_INS18_ILi2ELi4ELi3EEES1B_NSZ_INS6_IJS1C_S1U_EEENS6_IJS1U_SD_EEEEEEENS5_17SM75_U32x4_LDSM_NENS5_14SM90_TMA_STOREES26_NS5_17SM90_U32x4_STSM_NENS5_9Copy_AtomIJS29_SK_EEEvEEEvvEEEEvNT_6ParamsE --------------------------
	.section	.nv.shared._ZN7cutlass13device_kernelINS_4gemm6kernel13GemmUniversalINS1_17GroupProblemShapeIN4cute5tupleIJiiiEEEEENS1_10collective13CollectiveMmaINS1_39MainloopSm90ArrayTmaGmmaWarpSpecializedILi3ENS6_IJNS5_1CILi1EEENSC_ILi2EEESD_EEENS1_40KernelPtrArrayTmaWarpSpecializedPingpongEEENS6_IJNSC_ILi128EEESI_SI_EEENS_6half_tEPNS6_IJlSD_NSC_ILi0EEEEEESK_PNS6_IJSD_lSL_EEENS5_8TiledMMAINS5_8MMA_AtomIJNS5_4SM904GMMA26MMA_64x128x16_F32F16F16_SSILNST_5MajorE0ELSV_1ELNST_7ScaleInE1ELSW_1EEEEEENS5_6LayoutINS6_IJSD_SD_SD_EEENS6_IJSL_SL_SL_EEEEENS6_IJNS5_10UnderscoreES13_S13_EEEEENS5_23SM90_TMA_LOAD_MULTICASTENS5_14ComposedLayoutINS5_7SwizzleILi3ELi4ELi3EEENS5_18smem_ptr_flag_bitsILi16EEENSZ_INS6_IJNSC_ILi8EEENSC_ILi64EEEEEENS6_IJS1D_SD_EEEEEEEvNS5_8identityENS5_13SM90_TMA_LOADENS17_IS19_S1B_NSZ_INS6_IJS1D_S1C_EEENS6_IJSD_S1D_EEEEEEEvS1I_EENS_8epilogue10collective18CollectiveEpilogueINS1P_30Sm90PtrArrayTmaWarpSpecializedILi4ELi2ELi16ELb1ELb0ELi2EEEJSJ_NS6_IJS1D_NSC_ILi32EEEEEESK_SN_SK_SN_NS1P_6fusion15FusionCallbacksIS1T_NS1W_17LinearCombinationISK_fSK_fLNS_15FloatRoundStyleE2EEESJ_S1V_JEEES1J_NS17_INS18_ILi2ELi4ELi3EEES1B_NSZ_INS6_IJS1C_S1U_EEENS6_IJS1U_SD_EEEEEEENS5_17SM75_U32x4_LDSM_NENS5_14SM90_TMA_STOREES26_NS5_17SM90_U32x4_STSM_NENS5_9Copy_AtomIJS29_SK_EEEvEEEvvEEEEvNT_6ParamsE,"aw",@nobits
	.sectionflags	@""
	.align	16
	.zero		1024


//--------------------- .nv.constant0._ZN3cub17CUB_300001_SM_9006detail11EmptyKernelIvEEvv --------------------------
	.section	.nv.constant0._ZN3cub17CUB_300001_SM_9006detail11EmptyKernelIvEEvv,"a",@progbits
	.sectionflags	@""
	.align	4
.nv.constant0._ZN3cub17CUB_300001_SM_9006detail11EmptyKernelIvEEvv:
	.zero		528


//--------------------- .nv.constant0._ZN7cutlass13device_kernelINS_4gemm6kernel13GemmUniversalINS1_17GroupProblemShapeIN4cute5tupleIJiiiEEEEENS1_10collective13CollectiveMmaINS1_39MainloopSm90ArrayTmaGmmaWarpSpecializedILi3ENS6_IJNS5_1CILi1EEENSC_ILi2EEESD_EEENS1_40KernelPtrArrayTmaWarpSpecializedPingpongEEENS6_IJNSC_ILi128EEESI_SI_EEENS_10bfloat16_tEPNS6_IJlSD_NSC_ILi0EEEEEESK_SN_NS5_8TiledMMAINS5_8MMA_AtomIJNS5_4SM904GMMA28MMA_64x128x16_F32BF16BF16_SSILNSR_5MajorE0ELST_0ELNSR_7ScaleInE1ELSU_1EEEEEENS5_6LayoutINS6_IJSD_SD_SD_EEENS6_IJSL_SL_SL_EEEEENS6_IJNS5_10UnderscoreES11_S11_EEEEENS5_23SM90_TMA_LOAD_MULTICASTENS5_14ComposedLayoutINS5_7SwizzleILi3ELi4ELi3EEENS5_18smem_ptr_flag_bitsILi16EEENSX_INS6_IJNSC_ILi8EEENSC_ILi64EEEEEENS6_IJS1B_SD_EEEEEEEvNS5_8identityENS5_13SM90_TMA_LOADES1F_vS1G_EENS_8epilogue10collective18CollectiveEpilogueINS1J_30Sm90PtrArrayTmaWarpSpecializedILi4ELi2ELi16ELb1ELb0ELi2EEEJSJ_NS6_IJS1B_NSC_ILi32EEEEEESK_SN_SK_SN_NS1J_6fusion15FusionCallbacksIS1N_NS1Q_17LinearCombinationISK_fSK_fLNS_15FloatRoundStyleE2EEESJ_S1P_JEEES1H_NS15_INS16_ILi2ELi4ELi3EEES19_NSX_INS6_IJS1A_S1O_EEENS6_IJS1O_SD_EEEEEEENS5_17SM75_U32x4_LDSM_NENS5_14SM90_TMA_STOREES20_NS5_17SM90_U32x4_STSM_NENS5_9Copy_AtomIJS23_NS_6half_tEEEEvEEEvvEEEEvNT_6ParamsE --------------------------
	.section	.nv.constant0._ZN7cutlass13device_kernelINS_4gemm6kernel13GemmUniversalINS1_17GroupProblemShapeIN4cute5tupleIJiiiEEEEENS1_10collective13CollectiveMmaINS1_39MainloopSm90ArrayTmaGmmaWarpSpecializedILi3ENS6_IJNS5_1CILi1EEENSC_ILi2EEESD_EEENS1_40KernelPtrArrayTmaWarpSpecializedPingpongEEENS6_IJNSC_ILi128EEESI_SI_EEENS_10bfloat16_tEPNS6_IJlSD_NSC_ILi0EEEEEESK_SN_NS5_8TiledMMAINS5_8MMA_AtomIJNS5_4SM904GMMA28MMA_64x128x16_F32BF16BF16_SSILNSR_5MajorE0ELST_0ELNSR_7ScaleInE1ELSU_1EEEEEENS5_6LayoutINS6_IJSD_SD_SD_EEENS6_IJSL_SL_SL_EEEEENS6_IJNS5_10UnderscoreES11_S11_EEEEENS5_23SM90_TMA_LOAD_MULTICASTENS5_14ComposedLayoutINS5_7SwizzleILi3ELi4ELi3EEENS5_18smem_ptr_flag_bitsILi16EEENSX_INS6_IJNSC_ILi8EEENSC_ILi64EEEEEENS6_IJS1B_SD_EEEEEEEvNS5_8identityENS5_13SM90_TMA_LOADES1F_vS1G_EENS_8epilogue10collective18CollectiveEpilogueINS1J_30Sm90PtrArrayTmaWarpSpecializedILi4ELi2ELi16ELb1ELb0ELi2EEEJSJ_NS6_IJS1B_NSC_ILi32EEEEEESK_SN_SK_SN_NS1J_6fusion15FusionCallbacksIS1N_NS1Q_17LinearCombinationISK_fSK_fLNS_15FloatRoundStyleE2EEESJ_S1P_JEEES1H_NS15_INS16_ILi2ELi4ELi3EEES19_NSX_INS6_IJS1A_S1O_EEENS6_IJS1O_SD_EEEEEEENS5_17SM75_U32x4_LDSM_NENS5_14SM90_TMA_STOREES20_NS5_17SM90_U32x4_STSM_NENS5_9Copy_AtomIJS23_NS_6half_tEEEEvEEEvvEEEEvNT_6ParamsE,"a",@progbits
	.sectionflags	@""
	.align	4
.nv.constant0._ZN7cutlass13device_kernelINS_4gemm6kernel13GemmUniversalINS1_17GroupProblemShapeIN4cute5tupleIJiiiEEEEENS1_10collective13CollectiveMmaINS1_39MainloopSm90ArrayTmaGmmaWarpSpecializedILi3ENS6_IJNS5_1CILi1EEENSC_ILi2EEESD_EEENS1_40KernelPtrArrayTmaWarpSpecializedPingpongEEENS6_IJNSC_ILi128EEESI_SI_EEENS_10bfloat16_tEPNS6_IJlSD_NSC_ILi0EEEEEESK_SN_NS5_8TiledMMAINS5_8MMA_AtomIJNS5_4SM904GMMA28MMA_64x128x16_F32BF16BF16_SSILNSR_5MajorE0ELST_0ELNSR_7ScaleInE1ELSU_1EEEEEENS5_6LayoutINS6_IJSD_SD_SD_EEENS6_IJSL_SL_SL_EEEEENS6_IJNS5_10UnderscoreES11_S11_EEEEENS5_23SM90_TMA_LOAD_MULTICASTENS5_14ComposedLayoutINS5_7SwizzleILi3ELi4ELi3EEENS5_18smem_ptr_flag_bitsILi16EEENSX_INS6_IJNSC_ILi8EEENSC_ILi64EEEEEENS6_IJS1B_SD_EEEEEEEvNS5_8identityENS5_13SM90_TMA_LOADES1F_vS1G_EENS_8epilogue10collective18CollectiveEpilogueINS1J_30Sm90PtrArrayTmaWarpSpecializedILi4ELi2ELi16ELb1ELb0ELi2EEEJSJ_NS6_IJS1B_NSC_ILi32EEEEEESK_SN_SK_SN_NS1J_6fusion15FusionCallbacksIS1N_NS1Q_17LinearCombinationISK_fSK_fLNS_15FloatRoundStyleE2EEESJ_S1P_JEEES1H_NS15_INS16_ILi2ELi4ELi3EEES19_NSX_INS6_IJS1A_S1O_EEENS6_IJS1O_SD_EEEEEEENS5_17SM75_U32x4_LDSM_NENS5_14SM90_TMA_STOREES20_NS5_17SM90_U32x4_STSM_NENS5_9Copy_AtomIJS23_NS_6half_tEEEEvEEEvvEEEEvNT_6ParamsE:
	.zero		2432


//--------------------- .nv.constant0._ZN7cutlass13device_kernelINS_4gemm6kernel13GemmUniversalINS1_17GroupProblemShapeIN4cute5tupleIJiiiEEEEENS1_10collective13CollectiveMmaINS1_39MainloopSm90ArrayTmaGmmaWarpSpecializedILi3ENS6_IJNS5_1CILi1EEENSC_ILi2EEESD_EEENS1_40KernelPtrArrayTmaWarpSpecializedPingpongEEENS6_IJNSC_ILi128EEESI_SI_EEENS_10bfloat16_tEPNS6_IJSD_lNSC_ILi0EEEEEESK_SN_NS5_8TiledMMAINS5_8MMA_AtomIJNS5_4SM904GMMA28MMA_64x128x16_F32BF16BF16_SSILNSR_5MajorE1ELST_1ELNSR_7ScaleInE1ELSU_1EEEEEENS5_6LayoutINS6_IJSD_SD_SD_EEENS6_IJSL_SL_SL_EEEEENS6_IJNS5_10UnderscoreES11_S11_EEEEENS5_23SM90_TMA_LOAD_MULTICASTENS5_14ComposedLayoutINS5_7SwizzleILi3ELi4ELi3EEENS5_18smem_ptr_flag_bitsILi16EEENSX_INS6_IJNSC_ILi64EEENSC_ILi8EEEEEENS6_IJSD_S1A_EEEEEEEvNS5_8identityENS5_13SM90_TMA_LOADES1F_vS1G_EENS_8epilogue10collective18CollectiveEpilogueINS1J_30Sm90PtrArrayTmaWarpSpecializedILi4ELi2ELi16ELb1ELb0ELi2EEEJSJ_NS6_IJS1A_NSC_ILi32EEEEEESK_PNS6_IJlSD_SL_EEESK_S1R_NS1J_6fusion15FusionCallbacksIS1N_NS1S_17LinearCombinationISK_fSK_fLNS_15FloatRoundStyleE2EEESJ_S1P_JEEES1H_NS15_INS16_ILi2ELi4ELi3EEES19_NSX_INS6_IJS1B_S1O_EEENS6_IJS1O_SD_EEEEEEENS5_17SM75_U32x4_LDSM_NENS5_14SM90_TMA_STOREES22_NS5_17SM90_U32x4_STSM_NENS5_9Copy_AtomIJS25_NS_6half_tEEEEvEEEvvEEEEvNT_6ParamsE --------------------------
	.section	.nv.constant0._ZN7cutlass13device_kernelINS_4gemm6kernel13GemmUniversalINS1_17GroupProblemShapeIN4cute5tupleIJiiiEEEEENS1_10collective13CollectiveMmaINS1_39MainloopSm90ArrayTmaGmmaWarpSpecializedILi3ENS6_IJNS5_1CILi1EEENSC_ILi2EEESD_EEENS1_40KernelPtrArrayTmaWarpSpecializedPingpongEEENS6_IJNSC_ILi128EEESI_SI_EEENS_10bfloat16_tEPNS6_IJSD_lNSC_ILi0EEEEEESK_SN_NS5_8TiledMMAINS5_8MMA_AtomIJNS5_4SM904GMMA28MMA_64x128x16_F32BF16BF16_SSILNSR_5MajorE1ELST_1ELNSR_7ScaleInE1ELSU_1EEEEEENS5_6LayoutINS6_IJSD_SD_SD_EEENS6_IJSL_SL_SL_EEEEENS6_IJNS5_10UnderscoreES11_S11_EEEEENS5_23SM90_TMA_LOAD_MULTICASTENS5_14ComposedLayoutINS5_7SwizzleILi3ELi4ELi3EEENS5_18smem_ptr_flag_bitsILi16EEENSX_INS6_IJNSC_ILi64EEENSC_ILi8EEEEEENS6_IJSD_S1A_EEEEEEEvNS5_8identityENS5_13SM90_TMA_LOADES1F_vS1G_EENS_8epilogue10collective18CollectiveEpilogueINS1J_30Sm90PtrArrayTmaWarpSpecializedILi4ELi2ELi16ELb1ELb0ELi2EEEJSJ_NS6_IJS1A_NSC_ILi32EEEEEESK_PNS6_IJlSD_SL_EEESK_S1R_NS1J_6fusion15FusionCallbacksIS1N_NS1S_17LinearCombinationISK_fSK_fLNS_15FloatRoundStyleE2EEESJ_S1P_JEEES1H_NS15_INS16_ILi2ELi4ELi3EEES19_NSX_INS6_IJS1B_S1O_EEENS6_IJS1O_SD_EEEEEEENS5_17SM75_U32x4_LDSM_NENS5_14SM90_TMA_STOREES22_NS5_17SM90_U32x4_STSM_NENS5_9Copy_AtomIJS25_NS_6half_tEEEEvEEEvvEEEEvNT_6ParamsE,"a",@progbits
	.sectionflags	@""
	.align	4
.nv.constant0._ZN7cutlass13device_kernelINS_4gemm6kernel13GemmUniversalINS1_17GroupProblemShapeIN4cute5tupleIJiiiEEEEENS1_10collective13CollectiveMmaINS1_39MainloopSm90ArrayTmaGmmaWarpSpecializedILi3ENS6_IJNS5_1CILi1EEENSC_ILi2EEESD_EEENS1_40KernelPtrArrayTmaWarpSpecializedPingpongEEENS6_IJNSC_ILi128EEESI_SI_EEENS_10bfloat16_tEPNS6_IJSD_lNSC_ILi0EEEEEESK_SN_NS5_8TiledMMAINS5_8MMA_AtomIJNS5_4SM904GMMA28MMA_64x128x16_F32BF16BF16_SSILNSR_5MajorE1ELST_1ELNSR_7ScaleInE1ELSU_1EEEEEENS5_6LayoutINS6_IJSD_SD_SD_EEENS6_IJSL_SL_SL_EEEEENS6_IJNS5_10UnderscoreES11_S11_EEEEENS5_23SM90_TMA_LOAD_MULTICASTENS5_14ComposedLayoutINS5_7SwizzleILi3ELi4ELi3EEENS5_18smem_ptr_flag_bitsILi16EEENSX_INS6_IJNSC_ILi64EEENSC_ILi8EEEEEENS6_IJSD_S1A_EEEEEEEvNS5_8identityENS5_13SM90_TMA_LOADES1F_vS1G_EENS_8epilogue10collective18CollectiveEpilogueINS1J_30Sm90PtrArrayTmaWarpSpecializedILi4ELi2ELi16ELb1ELb0ELi2EEEJSJ_NS6_IJS1A_NSC_ILi32EEEEEESK_PNS6_IJlSD_SL_EEESK_S1R_NS1J_6fusion15FusionCallbacksIS1N_NS1S_17LinearCombinationISK_fSK_fLNS_15FloatRoundStyleE2EEESJ_S1P_JEEES1H_NS15_INS16_ILi2ELi4ELi3EEES19_NSX_INS6_IJS1B_S1O_EEENS6_IJS1O_SD_EEEEEEENS5_17SM75_U32x4_LDSM_NENS5_14SM90_TMA_STOREES22_NS5_17SM90_U32x4_STSM_NENS5_9Copy_AtomIJS25_NS_6half_tEEEEvEEEvvEEEEvNT_6ParamsE:
	.zero		2432


//--------------------- .nv.constant0._ZN7cutlass13device_kernelINS_4gemm6kernel13GemmUniversalINS1_17GroupProblemShapeIN4cute5tupleIJiiiEEEEENS1_10collective13CollectiveMmaINS1_39MainloopSm90ArrayTmaGmmaWarpSpecializedILi3ENS6_IJNS5_1CILi1EEENSC_ILi2EEESD_EEENS1_40KernelPtrArrayTmaWarpSpecializedPingpongEEENS6_IJNSC_ILi128EEESI_SI_EEENS_10bfloat16_tEPNS6_IJlSD_NSC_ILi0EEEEEESK_PNS6_IJSD_lSL_EEENS5_8TiledMMAINS5_8MMA_AtomIJNS5_4SM904GMMA28MMA_64x128x16_F32BF16BF16_SSILNST_5MajorE0ELSV_1ELNST_7ScaleInE1ELSW_1EEEEEENS5_6LayoutINS6_IJSD_SD_SD_EEENS6_IJSL_SL_SL_EEEEENS6_IJNS5_10UnderscoreES13_S13_EEEEENS5_23SM90_TMA_LOAD_MULTICASTENS5_14ComposedLayoutINS5_7SwizzleILi3ELi4ELi3EEENS5_18smem_ptr_flag_bitsILi16EEENSZ_INS6_IJNSC_ILi8EEENSC_ILi64EEEEEENS6_IJS1D_SD_EEEEEEEvNS5_8identityENS5_13SM90_TMA_LOADENS17_IS19_S1B_NSZ_INS6_IJS1D_S1C_EEENS6_IJSD_S1D_EEEEEEEvS1I_EENS_8epilogue10collective18CollectiveEpilogueINS1P_30Sm90PtrArrayTmaWarpSpecializedILi4ELi2ELi16ELb1ELb0ELi2EEEJSJ_NS6_IJS1D_NSC_ILi32EEEEEESK_SN_SK_SN_NS1P_6fusion15FusionCallbacksIS1T_NS1W_17LinearCombinationISK_fSK_fLNS_15FloatRoundStyleE2EEESJ_S1V_JEEES1J_NS17_INS18_ILi2ELi4ELi3EEES1B_NSZ_INS6_IJS1C_S1U_EEENS6_IJS1U_SD_EEEEEEENS5_17SM75_U32x4_LDSM_NENS5_14SM90_TMA_STOREES26_NS5_17SM90_U32x4_STSM_NENS5_9Copy_AtomIJS29_NS_6half_tEEEEvEEEvvEEEEvNT_6ParamsE --------------------------
	.section	.nv.constant0._ZN7cutlass13device_kernelINS_4gemm6kernel13GemmUniversalINS1_17GroupProblemShapeIN4cute5tupleIJiiiEEEEENS1_10collective13CollectiveMmaINS1_39MainloopSm90ArrayTmaGmmaWarpSpecializedILi3ENS6_IJNS5_1CILi1EEENSC_ILi2EEESD_EEENS1_40KernelPtrArrayTmaWarpSpecializedPingpongEEENS6_IJNSC_ILi128EEESI_SI_EEENS_10bfloat16_tEPNS6_IJlSD_NSC_ILi0EEEEEESK_PNS6_IJSD_lSL_EEENS5_8TiledMMAINS5_8MMA_AtomIJNS5_4SM904GMMA28MMA_64x128x16_F32BF16BF16_SSILNST_5MajorE0ELSV_1ELNST_7ScaleInE1ELSW_1EEEEEENS5_6LayoutINS6_IJSD_SD_SD_EEENS6_IJSL_SL_SL_EEEEENS6_IJNS5_10UnderscoreES13_S13_EEEEENS5_23SM90_TMA_LOAD_MULTICASTENS5_14ComposedLayoutINS5_7SwizzleILi3ELi4ELi3EEENS5_18smem_ptr_flag_bitsILi16EEENSZ_INS6_IJNSC_ILi8EEENSC_ILi64EEEEEENS6_IJS1D_SD_EEEEEEEvNS5_8identityENS5_13SM90_TMA_LOADENS17_IS19_S1B_NSZ_INS6_IJS1D_S1C_EEENS6_IJSD_S1D_EEEEEEEvS1I_EENS_8epilogue10collective18CollectiveEpilogueINS1P_30Sm90PtrArrayTmaWarpSpecializedILi4ELi2ELi16ELb1ELb0ELi2EEEJSJ_NS6_IJS1D_NSC_ILi32EEEEEESK_SN_SK_SN_NS1P_6fusion15FusionCallbacksIS1T_NS1W_17LinearCombinationISK_fSK_fLNS_15FloatRoundStyleE2EEESJ_S1V_JEEES1J_NS17_INS18_ILi2ELi4ELi3EEES1B_NSZ_INS6_IJS1C_S1U_EEENS6_IJS1U_SD_EEEEEEENS5_17SM75_U32x4_LDSM_NENS5_14SM90_TMA_STOREES26_NS5_17SM90_U32x4_STSM_NENS5_9Copy_AtomIJS29_NS_6half_tEEEEvEEEvvEEEEvNT_6ParamsE,"a",@progbits
	.sectionflags	@""
	.align	4
.nv.constant0._ZN7cutlass13device_kernelINS_4gemm6kernel13GemmUniversalINS1_17GroupProblemShapeIN4cute5tupleIJiiiEEEEENS1_10collective13CollectiveMmaINS1_39MainloopSm90ArrayTmaGmmaWarpSpecializedILi3ENS6_IJNS5_1CILi1EEENSC_ILi2EEESD_EEENS1_40KernelPtrArrayTmaWarpSpecializedPingpongEEENS6_IJNSC_ILi128EEESI_SI_EEENS_10bfloat16_tEPNS6_IJlSD_NSC_ILi0EEEEEESK_PNS6_IJSD_lSL_EEENS5_8TiledMMAINS5_8MMA_AtomIJNS5_4SM904GMMA28MMA_64x128x16_F32BF16BF16_SSILNST_5MajorE0ELSV_1ELNST_7ScaleInE1ELSW_1EEEEEENS5_6LayoutINS6_IJSD_SD_SD_EEENS6_IJSL_SL_SL_EEEEENS6_IJNS5_10UnderscoreES13_S13_EEEEENS5_23SM90_TMA_LOAD_MULTICASTENS5_14ComposedLayoutINS5_7SwizzleILi3ELi4ELi3EEENS5_18smem_ptr_flag_bitsILi16EEENSZ_INS6_IJNSC_ILi8EEENSC_ILi64EEEEEENS6_IJS1D_SD_EEEEEEEvNS5_8identityENS5_13SM90_TMA_LOADENS17_IS19_S1B_NSZ_INS6_IJS1D_S1C_EEENS6_IJSD_S1D_EEEEEEEvS1I_EENS_8epilogue10collective18CollectiveEpilogueINS1P_30Sm90PtrArrayTmaWarpSpecializedILi4ELi2ELi16ELb1ELb0ELi2EEEJSJ_NS6_IJS1D_NSC_ILi32EEEEEESK_SN_SK_SN_NS1P_6fusion15FusionCallbacksIS1T_NS1W_17LinearCombinationISK_fSK_fLNS_15FloatRoundStyleE2EEESJ_S1V_JEEES1J_NS17_INS18_ILi2ELi4ELi3EEES1B_NSZ_INS6_IJS1C_S1U_EEENS6_IJS1U_SD_EEEEEEENS5_17SM75_U32x4_LDSM_NENS5_14SM90_TMA_STOREES26_NS5_17SM90_U32x4_STSM_NENS5_9Copy_AtomIJS29_NS_6half_tEEEEvEEEvvEEEEvNT_6ParamsE:
	.zero		2432


//--------------------- .nv.constant0._ZN7cutlass13device_kernelINS_4gemm6kernel13GemmUniversalINS1_17GroupProblemShapeIN4cute5tupleIJiiiEEEEENS1_10collective13CollectiveMmaINS1_39MainloopSm90ArrayTmaGmmaWarpSpecializedILi3ENS6_IJNS5_1CILi1EEENSC_ILi2EEESD_EEENS1_40KernelPtrArrayTmaWarpSpecializedPingpongEEENS6_IJNSC_ILi128EEESI_SI_EEENS_6half_tEPNS6_IJlSD_NSC_ILi0EEEEEESK_SN_NS5_8TiledMMAINS5_8MMA_AtomIJNS5_4SM904GMMA26MMA_64x128x16_F32F16F16_SSILNSR_5MajorE0ELST_0ELNSR_7ScaleInE1ELSU_1EEEEEENS5_6LayoutINS6_IJSD_SD_SD_EEENS6_IJSL_SL_SL_EEEEENS6_IJNS5_10UnderscoreES11_S11_EEEEENS5_23SM90_TMA_LOAD_MULTICASTENS5_14ComposedLayoutINS5_7SwizzleILi3ELi4ELi3EEENS5_18smem_ptr_flag_bitsILi16EEENSX_INS6_IJNSC_ILi8EEENSC_ILi64EEEEEENS6_IJS1B_SD_EEEEEEEvNS5_8identityENS5_13SM90_TMA_LOADES1F_vS1G_EENS_8epilogue10collective18CollectiveEpilogueINS1J_30Sm90PtrArrayTmaWarpSpecializedILi4ELi2ELi16ELb1ELb0ELi2EEEJSJ_NS6_IJS1B_NSC_ILi32EEEEEESK_SN_SK_SN_NS1J_6fusion15FusionCallbacksIS1N_NS1Q_17LinearCombinationISK_fSK_fLNS_15FloatRoundStyleE2EEESJ_S1P_JEEES1H_NS15_INS16_ILi2ELi4ELi3EEES19_NSX_INS6_IJS1A_S1O_EEENS6_IJS1O_SD_EEEEEEENS5_17SM75_U32x4_LDSM_NENS5_14SM90_TMA_STOREES20_NS5_17SM90_U32x4_STSM_NENS5_9Copy_AtomIJS23_SK_EEEvEEEvvEEEEvNT_6ParamsE --------------------------
	.section	.nv.constant0._ZN7cutlass13device_kernelINS_4gemm6kernel13GemmUniversalINS1_17GroupProblemShapeIN4cute5tupleIJiiiEEEEENS1_10collective13CollectiveMmaINS1_39MainloopSm90ArrayTmaGmmaWarpSpecializedILi3ENS6_IJNS5_1CILi1EEENSC_ILi2EEESD_EEENS1_40KernelPtrArrayTmaWarpSpecializedPingpongEEENS6_IJNSC_ILi128EEESI_SI_EEENS_6half_tEPNS6_IJlSD_NSC_ILi0EEEEEESK_SN_NS5_8TiledMMAINS5_8MMA_AtomIJNS5_4SM904GMMA26MMA_64x128x16_F32F16F16_SSILNSR_5MajorE0ELST_0ELNSR_7ScaleInE1ELSU_1EEEEEENS5_6LayoutINS6_IJSD_SD_SD_EEENS6_IJSL_SL_SL_EEEEENS6_IJNS5_10UnderscoreES11_S11_EEEEENS5_23SM90_TMA_LOAD_MULTICASTENS5_14ComposedLayoutINS5_7SwizzleILi3ELi4ELi3EEENS5_18smem_ptr_flag_bitsILi16EEENSX_INS6_IJNSC_ILi8EEENSC_ILi64EEEEEENS6_IJS1B_SD_EEEEEEEvNS5_8identityENS5_13SM90_TMA_LOADES1F_vS1G_EENS_8epilogue10collective18CollectiveEpilogueINS1J_30Sm90PtrArrayTmaWarpSpecializedILi4ELi2ELi16ELb1ELb0ELi2EEEJSJ_NS6_IJS1B_NSC_ILi32EEEEEESK_SN_SK_SN_NS1J_6fusion15FusionCallbacksIS1N_NS1Q_17LinearCombinationISK_fSK_fLNS_15FloatRoundStyleE2EEESJ_S1P_JEEES1H_NS15_INS16_ILi2ELi4ELi3EEES19_NSX_INS6_IJS1A_S1O_EEENS6_IJS1O_SD_EEEEEEENS5_17SM75_U32x4_LDSM_NENS5_14SM90_TMA_STOREES20_NS5_17SM90_U32x4_STSM_NENS5_9Copy_AtomIJS23_SK_EEEvEEEvvEEEEvNT_6ParamsE,"a",@progbits
	.sectionflags	@""
	.align	4
.nv.constant0._ZN7cutlass13device_kernelINS_4gemm6kernel13GemmUniversalINS1_17GroupProblemShapeIN4cute5tupleIJiiiEEEEENS1_10collective13CollectiveMmaINS1_39MainloopSm90ArrayTmaGmmaWarpSpecializedILi3ENS6_IJNS5_1CILi1EEENSC_ILi2EEESD_EEENS1_40KernelPtrArrayTmaWarpSpecializedPingpongEEENS6_IJNSC_ILi128EEESI_SI_EEENS_6half_tEPNS6_IJlSD_NSC_ILi0EEEEEESK_SN_NS5_8TiledMMAINS5_8MMA_AtomIJNS5_4SM904GMMA26MMA_64x128x16_F32F16F16_SSILNSR_5MajorE0ELST_0ELNSR_7ScaleInE1ELSU_1EEEEEENS5_6LayoutINS6_IJSD_SD_SD_EEENS6_IJSL_SL_SL_EEEEENS6_IJNS5_10UnderscoreES11_S11_EEEEENS5_23SM90_TMA_LOAD_MULTICASTENS5_14ComposedLayoutINS5_7SwizzleILi3ELi4ELi3EEENS5_18smem_ptr_flag_bitsILi16EEENSX_INS6_IJNSC_ILi8EEENSC_ILi64EEEEEENS6_IJS1B_SD_EEEEEEEvNS5_8identityENS5_13SM90_TMA_LOADES1F_vS1G_EENS_8epilogue10collective18CollectiveEpilogueINS1J_30Sm90PtrArrayTmaWarpSpecializedILi4ELi2ELi16ELb1ELb0ELi2EEEJSJ_NS6_IJS1B_NSC_ILi32EEEEEESK_SN_SK_SN_NS1J_6fusion15FusionCallbacksIS1N_NS1Q_17LinearCombinationISK_fSK_fLNS_15FloatRoundStyleE2EEESJ_S1P_JEEES1H_NS15_INS16_ILi2ELi4ELi3EEES19_NSX_INS6_IJS1A_S1O_EEENS6_IJS1O_SD_EEEEEEENS5_17SM75_U32x4_LDSM_NENS5_14SM90_TMA_STOREES20_NS5_17SM90_U32x4_STSM_NENS5_9Copy_AtomIJS23_SK_EEEvEEEvvEEEEvNT_6ParamsE:
	.zero		2432


//--------------------- .nv.constant0._ZN7cutlass13device_kernelINS_4gemm6kernel13GemmUniversalINS1_17GroupProblemShapeIN4cute5tupleIJiiiEEEEENS1_10collective13CollectiveMmaINS1_39MainloopSm90ArrayTmaGmmaWarpSpecializedILi3ENS6_IJNS5_1CILi1EEENSC_ILi2EEESD_EEENS1_40KernelPtrArrayTmaWarpSpecializedPingpongEEENS6_IJNSC_ILi128EEESI_SI_EEENS_6half_tEPNS6_IJSD_lNSC_ILi0EEEEEESK_SN_NS5_8TiledMMAINS5_8MMA_AtomIJNS5_4SM904GMMA26MMA_64x128x16_F32F16F16_SSILNSR_5MajorE1ELST_1ELNSR_7ScaleInE1ELSU_1EEEEEENS5_6LayoutINS6_IJSD_SD_SD_EEENS6_IJSL_SL_SL_EEEEENS6_IJNS5_10UnderscoreES11_S11_EEEEENS5_23SM90_TMA_LOAD_MULTICASTENS5_14ComposedLayoutINS5_7SwizzleILi3ELi4ELi3EEENS5_18smem_ptr_flag_bitsILi16EEENSX_INS6_IJNSC_ILi64EEENSC_ILi8EEEEEENS6_IJSD_S1A_EEEEEEEvNS5_8identityENS5_13SM90_TMA_LOADES1F_vS1G_EENS_8epilogue10collective18CollectiveEpilogueINS1J_30Sm90PtrArrayTmaWarpSpecializedILi4ELi2ELi16ELb1ELb0ELi2EEEJSJ_NS6_IJS1A_NSC_ILi32EEEEEESK_PNS6_IJlSD_SL_EEESK_S1R_NS1J_6fusion15FusionCallbacksIS1N_NS1S_17LinearCombinationISK_fSK_fLNS_15FloatRoundStyleE2EEESJ_S1P_JEEES1H_NS15_INS16_ILi2ELi4ELi3EEES19_NSX_INS6_IJS1B_S1O_EEENS6_IJS1O_SD_EEEEEEENS5_17SM75_U32x4_LDSM_NENS5_14SM90_TMA_STOREES22_NS5_17SM90_U32x4_STSM_NENS5_9Copy_AtomIJS25_SK_EEEvEEEvvEEEEvNT_6ParamsE --------------------------
	.section	.nv.constant0._ZN7cutlass13device_kernelINS_4gemm6kernel13GemmUniversalINS1_17GroupProblemShapeIN4cute5tupleIJiiiEEEEENS1_10collective13CollectiveMmaINS1_39MainloopSm90ArrayTmaGmmaWarpSpecializedILi3ENS6_IJNS5_1CILi1EEENSC_ILi2EEESD_EEENS1_40KernelPtrArrayTmaWarpSpecializedPingpongEEENS6_IJNSC_ILi128EEESI_SI_EEENS_6half_tEPNS6_IJSD_lNSC_ILi0EEEEEESK_SN_NS5_8TiledMMAINS5_8MMA_AtomIJNS5_4SM904GMMA26MMA_64x128x16_F32F16F16_SSILNSR_5MajorE1ELST_1ELNSR_7ScaleInE1ELSU_1EEEEEENS5_6LayoutINS6_IJSD_SD_SD_EEENS6_IJSL_SL_SL_EEEEENS6_IJNS5_10UnderscoreES11_S11_EEEEENS5_23SM90_TMA_LOAD_MULTICASTENS5_14ComposedLayoutINS5_7SwizzleILi3ELi4ELi3EEENS5_18smem_ptr_flag_bitsILi16EEENSX_INS6_IJNSC_ILi64EEENSC_ILi8EEEEEENS6_IJSD_S1A_EEEEEEEvNS5_8identityENS5_13SM90_TMA_LOADES1F_vS1G_EENS_8epilogue10collective18CollectiveEpilogueINS1J_30Sm90PtrArrayTmaWarpSpecializedILi4ELi2ELi16ELb1ELb0ELi2EEEJSJ_NS6_IJS1A_NSC_ILi32EEEEEESK_PNS6_IJlSD_SL_EEESK_S1R_NS1J_6fusion15FusionCallbacksIS1N_NS1S_17LinearCombinationISK_fSK_fLNS_15FloatRoundStyleE2EEESJ_S1P_JEEES1H_NS15_INS16_ILi2ELi4ELi3EEES19_NSX_INS6_IJS1B_S1O_EEENS6_IJS1O_SD_EEEEEEENS5_17SM75_U32x4_LDSM_NENS5_14SM90_TMA_STOREES22_NS5_17SM90_U32x4_STSM_NENS5_9Copy_AtomIJS25_SK_EEEvEEEvvEEEEvNT_6ParamsE,"a",@progbits
	.sectionflags	@""
	.align	4
.nv.constant0._ZN7cutlass13device_kernelINS_4gemm6kernel13GemmUniversalINS1_17GroupProblemShapeIN4cute5tupleIJiiiEEEEENS1_10collective13CollectiveMmaINS1_39MainloopSm90ArrayTmaGmmaWarpSpecializedILi3ENS6_IJNS5_1CILi1EEENSC_ILi2EEESD_EEENS1_40KernelPtrArrayTmaWarpSpecializedPingpongEEENS6_IJNSC_ILi128EEESI_SI_EEENS_6half_tEPNS6_IJSD_lNSC_ILi0EEEEEESK_SN_NS5_8TiledMMAINS5_8MMA_AtomIJNS5_4SM904GMMA26MMA_64x128x16_F32F16F16_SSILNSR_5MajorE1ELST_1ELNSR_7ScaleInE1ELSU_1EEEEEENS5_6LayoutINS6_IJSD_SD_SD_EEENS6_IJSL_SL_SL_EEEEENS6_IJNS5_10UnderscoreES11_S11_EEEEENS5_23SM90_TMA_LOAD_MULTICASTENS5_14ComposedLayoutINS5_7SwizzleILi3ELi4ELi3EEENS5_18smem_ptr_flag_bitsILi16EEENSX_INS6_IJNSC_ILi64EEENSC_ILi8EEEEEENS6_IJSD_S1A_EEEEEEEvNS5_8identityENS5_13SM90_TMA_LOADES1F_vS1G_EENS_8epilogue10collective18CollectiveEpilogueINS1J_30Sm90PtrArrayTmaWarpSpecializedILi4ELi2ELi16ELb1ELb0ELi2EEEJSJ_NS6_IJS1A_NSC_ILi32EEEEEESK_PNS6_IJlSD_SL_EEESK_S1R_NS1J_6fusion15FusionCallbacksIS1N_NS1S_17LinearCombinationISK_fSK_fLNS_15FloatRoundStyleE2EEESJ_S1P_JEEES1H_NS15_INS16_ILi2ELi4ELi3EEES19_NSX_INS6_IJS1B_S1O_EEENS6_IJS1O_SD_EEEEEEENS5_17SM75_U32x4_LDSM_NENS5_14SM90_TMA_STOREES22_NS5_17SM90_U32x4_STSM_NENS5_9Copy_AtomIJS25_SK_EEEvEEEvvEEEEvNT_6ParamsE:
	.zero		2432


//--------------------- .nv.constant0._ZN7cutlass13device_kernelINS_4gemm6kernel13GemmUniversalINS1_17GroupProblemShapeIN4cute5tupleIJiiiEEEEENS1_10collective13CollectiveMmaINS1_39MainloopSm90ArrayTmaGmmaWarpSpecializedILi3ENS6_IJNS5_1CILi1EEENSC_ILi2EEESD_EEENS1_40KernelPtrArrayTmaWarpSpecializedPingpongEEENS6_IJNSC_ILi128EEESI_SI_EEENS_6half_tEPNS6_IJlSD_NSC_ILi0EEEEEESK_PNS6_IJSD_lSL_EEENS5_8TiledMMAINS5_8MMA_AtomIJNS5_4SM904GMMA26MMA_64x128x16_F32F16F16_SSILNST_5MajorE0ELSV_1ELNST_7ScaleInE1ELSW_1EEEEEENS5_6LayoutINS6_IJSD_SD_SD_EEENS6_IJSL_SL_SL_EEEEENS6_IJNS5_10UnderscoreES13_S13_EEEEENS5_23SM90_TMA_LOAD_MULTICASTENS5_14ComposedLayoutINS5_7SwizzleILi3ELi4ELi3EEENS5_18smem_ptr_flag_bitsILi16EEENSZ_INS6_IJNSC_ILi8EEENSC_ILi64EEEEEENS6_IJS1D_SD_EEEEEEEvNS5_8identityENS5_13SM90_TMA_LOADENS17_IS19_S1B_NSZ_INS6_IJS1D_S1C_EEENS6_IJSD_S1D_EEEEEEEvS1I_EENS_8epilogue10collective18CollectiveEpilogueINS1P_30Sm90PtrArrayTmaWarpSpecializedILi4ELi2ELi16ELb1ELb0ELi2EEEJSJ_NS6_IJS1D_NSC_ILi32EEEEEESK_SN_SK_SN_NS1P_6fusion15FusionCallbacksIS1T_NS1W_17LinearCombinationISK_fSK_fLNS_15FloatRoundStyleE2EEESJ_S1V_JEEES1J_NS17_INS18_ILi2ELi4ELi3EEES1B_NSZ_INS6_IJS1C_S1U_EEENS6_IJS1U_SD_EEEEEEENS5_17SM75_U32x4_LDSM_NENS5_14SM90_TMA_STOREES26_NS5_17SM90_U32x4_STSM_NENS5_9Copy_AtomIJS29_SK_EEEvEEEvvEEEEvNT_6ParamsE --------------------------
	.section	.nv.constant0._ZN7cutlass13device_kernelINS_4gemm6kernel13GemmUniversalINS1_17GroupProblemShapeIN4cute5tupleIJiiiEEEEENS1_10collective13CollectiveMmaINS1_39MainloopSm90ArrayTmaGmmaWarpSpecializedILi3ENS6_IJNS5_1CILi1EEENSC_ILi2EEESD_EEENS1_40KernelPtrArrayTmaWarpSpecializedPingpongEEENS6_IJNSC_ILi128EEESI_SI_EEENS_6half_tEPNS6_IJlSD_NSC_ILi0EEEEEESK_PNS6_IJSD_lSL_EEENS5_8TiledMMAINS5_8MMA_AtomIJNS5_4SM904GMMA26MMA_64x128x16_F32F16F16_SSILNST_5MajorE0ELSV_1ELNST_7ScaleInE1ELSW_1EEEEEENS5_6LayoutINS6_IJSD_SD_SD_EEENS6_IJSL_SL_SL_EEEEENS6_IJNS5_10UnderscoreES13_S13_EEEEENS5_23SM90_TMA_LOAD_MULTICASTENS5_14ComposedLayoutINS5_7SwizzleILi3ELi4ELi3EEENS5_18smem_ptr_flag_bitsILi16EEENSZ_INS6_IJNSC_ILi8EEENSC_ILi64EEEEEENS6_IJS1D_SD_EEEEEEEvNS5_8identityENS5_13SM90_TMA_LOADENS17_IS19_S1B_NSZ_INS6_IJS1D_S1C_EEENS6_IJSD_S1D_EEEEEEEvS1I_EENS_8epilogue10collective18CollectiveEpilogueINS1P_30Sm90PtrArrayTmaWarpSpecializedILi4ELi2ELi16ELb1ELb0ELi2EEEJSJ_NS6_IJS1D_NSC_ILi32EEEEEESK_SN_SK_SN_NS1P_6fusion15FusionCallbacksIS1T_NS1W_17LinearCombinationISK_fSK_fLNS_15FloatRoundStyleE2EEESJ_S1V_JEEES1J_NS17_INS18_ILi2ELi4ELi3EEES1B_NSZ_INS6_IJS1C_S1U_EEENS6_IJS1U_SD_EEEEEEENS5_17SM75_U32x4_LDSM_NENS5_14SM90_TMA_STOREES26_NS5_17SM90_U32x4_STSM_NENS5_9Copy_AtomIJS29_SK_EEEvEEEvvEEEEvNT_6ParamsE,"a",@progbits
	.sectionflags	@""
	.align	4
.nv.constant0._ZN7cutlass13device_kernelINS_4gemm6kernel13GemmUniversalINS1_17GroupProblemShapeIN4cute5tupleIJiiiEEEEENS1_10collective13CollectiveMmaINS1_39MainloopSm90ArrayTmaGmmaWarpSpecializedILi3ENS6_IJNS5_1CILi1EEENSC_ILi2EEESD_EEENS1_40KernelPtrArrayTmaWarpSpecializedPingpongEEENS6_IJNSC_ILi128EEESI_SI_EEENS_6half_tEPNS6_IJlSD_NSC_ILi0EEEEEESK_PNS6_IJSD_lSL_EEENS5_8TiledMMAINS5_8MMA_AtomIJNS5_4SM904GMMA26MMA_64x128x16_F32F16F16_SSILNST_5MajorE0ELSV_1ELNST_7ScaleInE1ELSW_1EEEEEENS5_6LayoutINS6_IJSD_SD_SD_EEENS6_IJSL_SL_SL_EEEEENS6_IJNS5_10UnderscoreES13_S13_EEEEENS5_23SM90_TMA_LOAD_MULTICASTENS5_14ComposedLayoutINS5_7SwizzleILi3ELi4ELi3EEENS5_18smem_ptr_flag_bitsILi16EEENSZ_INS6_IJNSC_ILi8EEENSC_ILi64EEEEEENS6_IJS1D_SD_EEEEEEEvNS5_8identityENS5_13SM90_TMA_LOADENS17_IS19_S1B_NSZ_INS6_IJS1D_S1C_EEENS6_IJSD_S1D_EEEEEEEvS1I_EENS_8epilogue10collective18CollectiveEpilogueINS1P_30Sm90PtrArrayTmaWarpSpecializedILi4ELi2ELi16ELb1ELb0ELi2EEEJSJ_NS6_IJS1D_NSC_ILi32EEEEEESK_SN_SK_SN_NS1P_6fusion15FusionCallbacksIS1T_NS1W_17LinearCombinationISK_fSK_fLNS_15FloatRoundStyleE2EEESJ_S1V_JEEES1J_NS17_INS18_ILi2ELi4ELi3EEES1B_NSZ_INS6_IJS1C_S1U_EEENS6_IJS1U_SD_EEEEEEENS5_17SM75_U32x4_LDSM_NENS5_14SM90_TMA_STOREES26_NS5_17SM90_U32x4_STSM_NENS5_9Copy_AtomIJS29_SK_EEEvEEEvvEEEEvNT_6ParamsE:
	.zero		2432


//--------------------- SYMBOLS --------------------------

	.type		.nv.reservedSmem.offset0,@object
	.size		.nv.reservedSmem.offset0,0x4
	.type		__assertfail,@function
